	.target	sm_80

	.elftype	@"ET_EXEC"


//--------------------- .note.nv.tkinfo           --------------------------
	.section	.note.nv.tkinfo,"",@"SHT_NOTE"
	.sectionflags	@"SHF_NOTE_NV_TKINFO"
	.tkinfo
        /*0018*/ 	.word	0x00000002
        /*0030*/ 	.string	""
        /*0030*/ 	.string	"ptxas"
        /*0030*/ 	.string	"Cuda compilation tools, release 13.0, V13.0.88"
        /*0030*/ 	.string	"Build cuda_13.0.r13.0/compiler.36424714_0"
        /*0030*/ 	.string	"-v  -suppress-debug-info  -lineinfo  -arch sm_80 "



//--------------------- .note.nv.cuinfo           --------------------------
	.section	.note.nv.cuinfo,"",@"SHT_NOTE"
	.sectionflags	@"SHF_NOTE_NV_CUINFO"
        /*0018*/ 	.short	0x0002
        /*001a*/ 	.short	0x0050
        /*001c*/ 	.short	0x0082
	.zero		2


//--------------------- .nv.info                  --------------------------
	.section	.nv.info,"",@"SHT_CUDA_INFO"
	.align	4


	//----- nvinfo : EIATTR_REGCOUNT
	.align		4
        /*0000*/ 	.byte	0x04, 0x2f
        /*0002*/ 	.short	(.L_1 - .L_0)
	.align		4
.L_0:
        /*0004*/ 	.word	index@(matmul_kernel)
        /*0008*/ 	.word	0x00000020


	//----- nvinfo : EIATTR_FRAME_SIZE
	.align		4
.L_1:
        /*000c*/ 	.byte	0x04, 0x11
        /*000e*/ 	.short	(.L_3 - .L_2)
	.align		4
.L_2:
        /*0010*/ 	.word	index@(matmul_kernel)
        /*0014*/ 	.word	0x000025d8


	//----- nvinfo : EIATTR_MIN_STACK_SIZE
	.align		4
.L_3:
        /*0018*/ 	.byte	0x04, 0x12
        /*001a*/ 	.short	(.L_5 - .L_4)
	.align		4
.L_4:
        /*001c*/ 	.word	index@(matmul_kernel)
        /*0020*/ 	.word	0x000025d8
.L_5:


//--------------------- .nv.info.matmul_kernel    --------------------------
	.section	.nv.info.matmul_kernel,"",@"SHT_CUDA_INFO"
	.sectionflags	@""
	.align	4


	//----- nvinfo : EIATTR_CUDA_API_VERSION
	.align		4
        /*0000*/ 	.byte	0x04, 0x37
        /*0002*/ 	.short	(.L_7 - .L_6)
.L_6:
        /*0004*/ 	.word	0x00000082


	//----- nvinfo : EIATTR_SW2861232_WAR
	.align		4
.L_7:
        /*0008*/ 	.byte	0x01, 0x35
	.zero		2


	//----- nvinfo : EIATTR_PARAM_CBANK
	.align		4
        /*000c*/ 	.byte	0x04, 0x0a
        /*000e*/ 	.short	(.L_9 - .L_8)
	.align		4
.L_8:
        /*0010*/ 	.word	index@(.nv.constant0.matmul_kernel)
        /*0014*/ 	.short	0x0160
        /*0016*/ 	.short	0x0050


	//----- nvinfo : EIATTR_CBANK_PARAM_SIZE
	.align		4
.L_9:
        /*0018*/ 	.byte	0x03, 0x19
        /*001a*/ 	.short	0x0050


	//----- nvinfo : EIATTR_KPARAM_INFO
	.align		4
        /*001c*/ 	.byte	0x04, 0x17
        /*001e*/ 	.short	(.L_11 - .L_10)
.L_10:
        /*0020*/ 	.word	0x00000000
        /*0024*/ 	.short	0x000d
        /*0026*/ 	.short	0x0048
        /*0028*/ 	.byte	0x00, 0xf4, 0x21, 0x00


	//----- nvinfo : EIATTR_KPARAM_INFO
	.align		4
.L_11:
        /*002c*/ 	.byte	0x04, 0x17
        /*002e*/ 	.short	(.L_13 - .L_12)
.L_12:
        /*0030*/ 	.word	0x00000000
        /*0034*/ 	.short	0x000c
        /*0036*/ 	.short	0x0040
        /*0038*/ 	.byte	0x00, 0xf4, 0x21, 0x00


	//----- nvinfo : EIATTR_KPARAM_INFO
	.align		4
.L_13:
        /*003c*/ 	.byte	0x04, 0x17
        /*003e*/ 	.short	(.L_15 - .L_14)
.L_14:
        /*0040*/ 	.word	0x00000000
        /*0044*/ 	.short	0x000b
        /*0046*/ 	.short	0x0038
        /*0048*/ 	.byte	0x00, 0xf0, 0x11, 0x00


	//----- nvinfo : EIATTR_KPARAM_INFO
	.align		4
.L_15:
        /*004c*/ 	.byte	0x04, 0x17
        /*004e*/ 	.short	(.L_17 - .L_16)
.L_16:
        /*0050*/ 	.word	0x00000000
        /*0054*/ 	.short	0x000a
        /*0056*/ 	.short	0x0034
        /*0058*/ 	.byte	0x00, 0xf0, 0x11, 0x00


	//----- nvinfo : EIATTR_KPARAM_INFO
	.align		4
.L_17:
        /*005c*/ 	.byte	0x04, 0x17
        /*005e*/ 	.short	(.L_19 - .L_18)
.L_18:
        /*0060*/ 	.word	0x00000000
        /*0064*/ 	.short	0x0009
        /*0066*/ 	.short	0x0030
        /*0068*/ 	.byte	0x00, 0xf0, 0x11, 0x00


	//----- nvinfo : EIATTR_KPARAM_INFO
	.align		4
.L_19:
        /*006c*/ 	.byte	0x04, 0x17
        /*006e*/ 	.short	(.L_21 - .L_20)
.L_20:
        /*0070*/ 	.word	0x00000000
        /*0074*/ 	.short	0x0008
        /*0076*/ 	.short	0x002c
        /*0078*/ 	.byte	0x00, 0xf0, 0x11, 0x00


	//----- nvinfo : EIATTR_KPARAM_INFO
	.align		4
.L_21:
        /*007c*/ 	.byte	0x04, 0x17
        /*007e*/ 	.short	(.L_23 - .L_22)
.L_22:
        /*0080*/ 	.word	0x00000000
        /*0084*/ 	.short	0x0007
        /*0086*/ 	.short	0x0028
        /*0088*/ 	.byte	0x00, 0xf0, 0x11, 0x00


	//----- nvinfo : EIATTR_KPARAM_INFO
	.align		4
.L_23:
        /*008c*/ 	.byte	0x04, 0x17
        /*008e*/ 	.short	(.L_25 - .L_24)
.L_24:
        /*0090*/ 	.word	0x00000000
        /*0094*/ 	.short	0x0006
        /*0096*/ 	.short	0x0024
        /*0098*/ 	.byte	0x00, 0xf0, 0x11, 0x00


	//----- nvinfo : EIATTR_KPARAM_INFO
	.align		4
.L_25:
        /*009c*/ 	.byte	0x04, 0x17
        /*009e*/ 	.short	(.L_27 - .L_26)
.L_26:
        /*00a0*/ 	.word	0x00000000
        /*00a4*/ 	.short	0x0005
        /*00a6*/ 	.short	0x0020
        /*00a8*/ 	.byte	0x00, 0xf0, 0x11, 0x00


	//----- nvinfo : EIATTR_KPARAM_INFO
	.align		4
.L_27:
        /*00ac*/ 	.byte	0x04, 0x17
        /*00ae*/ 	.short	(.L_29 - .L_28)
.L_28:
        /*00b0*/ 	.word	0x00000000
        /*00b4*/ 	.short	0x0004
        /*00b6*/ 	.short	0x001c
        /*00b8*/ 	.byte	0x00, 0xf0, 0x11, 0x00


	//----- nvinfo : EIATTR_KPARAM_INFO
	.align		4
.L_29:
        /*00bc*/ 	.byte	0x04, 0x17
        /*00be*/ 	.short	(.L_31 - .L_30)
.L_30:
        /*00c0*/ 	.word	0x00000000
        /*00c4*/ 	.short	0x0003
        /*00c6*/ 	.short	0x0018
        /*00c8*/ 	.byte	0x00, 0xf0, 0x11, 0x00


	//----- nvinfo : EIATTR_KPARAM_INFO
	.align		4
.L_31:
        /*00cc*/ 	.byte	0x04, 0x17
        /*00ce*/ 	.short	(.L_33 - .L_32)
.L_32:
        /*00d0*/ 	.word	0x00000000
        /*00d4*/ 	.short	0x0002
        /*00d6*/ 	.short	0x0010
        /*00d8*/ 	.byte	0x00, 0xf4, 0x21, 0x00


	//----- nvinfo : EIATTR_KPARAM_INFO
	.align		4
.L_33:
        /*00dc*/ 	.byte	0x04, 0x17
        /*00de*/ 	.short	(.L_35 - .L_34)
.L_34:
        /*00e0*/ 	.word	0x00000000
        /*00e4*/ 	.short	0x0001
        /*00e6*/ 	.short	0x0008
        /*00e8*/ 	.byte	0x00, 0xf4, 0x21, 0x00


	//----- nvinfo : EIATTR_KPARAM_INFO
	.align		4
.L_35:
        /*00ec*/ 	.byte	0x04, 0x17
        /*00ee*/ 	.short	(.L_37 - .L_36)
.L_36:
        /*00f0*/ 	.word	0x00000000
        /*00f4*/ 	.short	0x0000
        /*00f6*/ 	.short	0x0000
        /*00f8*/ 	.byte	0x00, 0xf4, 0x21, 0x00


	//----- nvinfo : EIATTR_MAXREG_COUNT
	.align		4
.L_37:
        /*00fc*/ 	.byte	0x03, 0x1b
        /*00fe*/ 	.short	0x00ff


	//----- nvinfo : EIATTR_NUM_BARRIERS
	.align		4
        /*0100*/ 	.byte	0x02, 0x4c
        /*0102*/ 	.byte	0x01
	.zero		1


	//----- nvinfo : EIATTR_ANNOTATIONS
	.align		4
        /*0104*/ 	.byte	0x04, 0x55
        /*0106*/ 	.short	(.L_39 - .L_38)


	//   ....[0]....
.L_38:
        /*0108*/ 	.word	0x00000001
        /*010c*/ 	.byte	0x70, 0x00, 0x00, 0x00, 0x01, 0x00, 0x00, 0x00, 0xb0, 0x00, 0x00, 0x00, 0x01, 0x00, 0x00, 0x00
        /* <DEDUP_REMOVED lines=3746> */
        /*eb3c*/ 	.byte	0xd0, 0x3d, 0x03, 0x00


	//----- nvinfo : EIATTR_MERCURY_ISA_VERSION
	.align		4
.L_39:
        /*eb40*/ 	.byte	0x03, 0x5f
        /*eb42*/ 	.short	0x0000


	//----- nvinfo : EIATTR_EXIT_INSTR_OFFSETS
	.align		4
        /*eb44*/ 	.byte	0x04, 0x1c
        /*eb46*/ 	.short	(.L_41 - .L_40)


	//   ....[0]....
.L_40:
        /*eb48*/ 	.word	0x00033ef0


	//   ....[1]....
        /*eb4c*/ 	.word	0x00033f20


	//----- nvinfo : EIATTR_REQNTID
	.align		4
.L_41:
        /*eb50*/ 	.byte	0x04, 0x10
        /*eb52*/ 	.short	(.L_43 - .L_42)
.L_42:
        /*eb54*/ 	.word	0x00000080
        /*eb58*/ 	.word	0x00000001
        /*eb5c*/ 	.word	0x00000001
.L_43:


//--------------------- .nv.callgraph             --------------------------
	.section	.nv.callgraph,"",@"SHT_CUDA_CALLGRAPH"
	.align	4
	.sectionentsize	8
	.align		4
        /*0000*/ 	.word	0x00000000
	.align		4
        /*0004*/ 	.word	0xffffffff
	.align		4
        /*0008*/ 	.word	0x00000000
	.align		4
        /*000c*/ 	.word	0xfffffffe
	.align		4
        /*0010*/ 	.word	0x00000000
	.align		4
        /*0014*/ 	.word	0xfffffffd
	.align		4
        /*0018*/ 	.word	0x00000000
	.align		4
        /*001c*/ 	.word	0xfffffffc


//--------------------- .nv.rel.action            --------------------------
	.section	.nv.rel.action,"",@"SHT_CUDA_RELOCINFO"
	.align	8
	.sectionentsize	8
        /*0000*/ 	.byte	0x73, 0x00, 0x00, 0x00, 0x00, 0x00, 0x00, 0x00, 0x00, 0x00, 0x00, 0x11, 0x25, 0x00, 0x05, 0x36


//--------------------- .nv.constant0.matmul_kernel --------------------------
	.section	.nv.constant0.matmul_kernel,"a",@progbits
	.sectionflags	@""
	.align	4
.nv.constant0.matmul_kernel:
	.zero		432


//--------------------- .text.matmul_kernel       --------------------------
	.section	.text.matmul_kernel,"ax",@progbits
	.sectioninfo	@"SHI_REGISTERS=32"
	.align	128
        .global         matmul_kernel
        .type           matmul_kernel,@function
        .size           matmul_kernel,(.L_x_4 - matmul_kernel)
        .other          matmul_kernel,@"STO_CUDA_ENTRY STV_DEFAULT"
matmul_kernel:
.text.matmul_kernel:
[----:B------:R-:W-:-:S04]  /*0000*/  IMAD.MOV.U32 R1, RZ, RZ, c[0x0][0x28] ;  /* 0x00000a00ff017624 */ /* 0x000fc800078e00ff */
[----:B------:R-:W-:Y:S01]  /*0010*/  IMAD.MOV.U32 R0, RZ, RZ, c[0x0][0x17c] ;  /* 0x00005f00ff007624 */ /* 0x000fe200078e00ff */
[----:B------:R-:W-:Y:S01]  /*0020*/  IADD3 R1, R1, -0x25d8, RZ ;  /* 0xffffda2801017810 */ /* 0x000fe20007ffe0ff */
[----:B------:R-:W0:Y:S01]  /*0030*/  S2R R29, SR_TID.X ;  /* 0x00000000001d7919 */ /* 0x000e220000002100 */
[----:B------:R-:W-:Y:S01]  /*0040*/  ULDC.64 UR6, c[0x0][0x118] ;  /* 0x0000460000067ab9 */ /* 0x000fe20000000a00 */
[----:B------:R-:W-:Y:S01]  /*0050*/  CS2R R12, SRZ ;  /* 0x00000000000c7805 */ /* 0x000fe2000001ff00 */
[----:B------:R-:W-:Y:S01]  /*0060*/  IADD3 R0, R0, 0x3f, RZ ;  /* 0x0000003f00007810 */ /* 0x000fe20007ffe0ff */
[----:B------:R-:W-:Y:S01]  /*0070*/  STL [R1+0x90], RZ ;  /* 0x000090ff01007387 */ /* 0x000fe20000100800 */
[----:B------:R-:W-:Y:S01]  /*0080*/  CS2R R14, SRZ ;  /* 0x00000000000e7805 */ /* 0x000fe2000001ff00 */
[----:B------:R-:W-:Y:S01]  /*0090*/  CS2R R16, SRZ ;  /* 0x0000000000107805 */ /* 0x000fe2000001ff00 */
[----:B------:R-:W-:Y:S01]  /*00a0*/  SHF.R.S32.HI R3, RZ, 0x1f, R0 ;  /* 0x0000001fff037819 */ /* 0x000fe20000011400 */
[----:B------:R-:W-:Y:S01]  /*00b0*/  STL [R1+0x94], RZ ;  /* 0x000094ff01007387 */ /* 0x000fe20000100800 */
[----:B------:R-:W-:Y:S01]  /*00c0*/  CS2R R18, SRZ ;  /* 0x0000000000127805 */ /* 0x000fe2000001ff00 */
[----:B------:R-:W-:Y:S01]  /*00d0*/  CS2R R20, SRZ ;  /* 0x0000000000147805 */ /* 0x000fe2000001ff00 */
[----:B------:R-:W-:Y:S01]  /*00e0*/  LEA.HI R0, R3, R0, RZ, 0x6 ;  /* 0x0000000003007211 */ /* 0x000fe200078f30ff */
[----:B------:R-:W-:Y:S01]  /*00f0*/  STL [R1+0x98], RZ ;  /* 0x000098ff01007387 */ /* 0x000fe20000100800 */
[----:B------:R-:W-:Y:S01]  /*0100*/  CS2R R22, SRZ ;  /* 0x0000000000167805 */ /* 0x000fe2000001ff00 */
[----:B------:R-:W-:Y:S01]  /*0110*/  CS2R R24, SRZ ;  /* 0x0000000000187805 */ /* 0x000fe2000001ff00 */
[----:B------:R-:W-:Y:S01]  /*0120*/  SHF.R.S32.HI R0, RZ, 0x6, R0 ;  /* 0x00000006ff007819 */ /* 0x000fe20000011400 */
[----:B------:R-:W1:Y:S01]  /*0130*/  S2R R3, SR_CTAID.X ;  /* 0x0000000000037919 */ /* 0x000e620000002500 */
[----:B------:R-:W-:-:S02]  /*0140*/  CS2R R26, SRZ ;  /* 0x00000000001a7805 */ /* 0x000fc4000001ff00 */
[-C--:B------:R-:W-:Y:S01]  /*0150*/  IABS R7, R0.reuse ;  /* 0x0000000000077213 */ /* 0x080fe20000000000 */
[----:B------:R-:W-:Y:S01]  /*0160*/  STL [R1+0x9c], RZ ;  /* 0x00009cff01007387 */ /* 0x000fe20000100800 */
[----:B------:R-:W-:Y:S02]  /*0170*/  IABS R10, R0 ;  /* 0x00000000000a7213 */ /* 0x000fe40000000000 */
[----:B------:R-:W2:Y:S01]  /*0180*/  I2F.RP R2, R7 ;  /* 0x0000000700027306 */ /* 0x000ea20000209400 */
[----:B------:R-:W-:Y:S01]  /*0190*/  STL [R1+0x80], RZ ;  /* 0x000080ff01007387 */ /* 0x000fe20000100800 */
[----:B0-----:R-:W-:-:S03]  /*01a0*/  LOP3.LUT R28, R29, 0x7f, RZ, 0xc0, !PT ;  /* 0x0000007f1d1c7812 */ /* 0x001fc600078ec0ff */
[----:B------:R-:W-:Y:S04]  /*01b0*/  STL [R1+0x84], RZ ;  /* 0x000084ff01007387 */ /* 0x000fe80000100800 */
[----:B------:R-:W-:Y:S04]  /*01c0*/  STL [R1+0x88], RZ ;  /* 0x000088ff01007387 */ /* 0x000fe80000100800 */
[----:B------:R-:W-:Y:S01]  /*01d0*/  STL [R1+0x8c], RZ ;  /* 0x00008cff01007387 */ /* 0x000fe20000100800 */
[----:B--2---:R-:W0:Y:S01]  /*01e0*/  MUFU.RCP R2, R2 ;  /* 0x0000000200027308 */ /* 0x004e220000001000 */
[----:B-1----:R-:W-:-:S02]  /*01f0*/  IABS R8, R3 ;  /* 0x0000000300087213 */ /* 0x002fc40000000000 */
[----:B------:R-:W-:Y:S04]  /*0200*/  STL [R1+0x70], RZ ;  /* 0x000070ff01007387 */ /* 0x000fe80000100800 */
[----:B------:R-:W-:Y:S04]  /*0210*/  STL [R1+0x74], RZ ;  /* 0x000074ff01007387 */ /* 0x000fe80000100800 */
[----:B------:R-:W-:Y:S04]  /*0220*/  STL [R1+0x78], RZ ;  /* 0x000078ff01007387 */ /* 0x000fe80000100800 */
[----:B------:R-:W-:Y:S01]  /*0230*/  STL [R1+0x7c], RZ ;  /* 0x00007cff01007387 */ /* 0x000fe20000100800 */
[----:B0-----:R-:W-:-:S03]  /*0240*/  IADD3 R4, R2, 0xffffffe, RZ ;  /* 0x0ffffffe02047810 */ /* 0x001fc60007ffe0ff */
[----:B------:R-:W-:Y:S01]  /*0250*/  STL [R1+0x60], RZ ;  /* 0x000060ff01007387 */ /* 0x000fe20000100800 */
[----:B------:R0:W1:Y:S03]  /*0260*/  F2I.FTZ.U32.TRUNC.NTZ R5, R4 ;  /* 0x0000000400057305 */ /* 0x000066000021f000 */
[----:B------:R-:W-:Y:S04]  /*0270*/  STL [R1+0x64], RZ ;  /* 0x000064ff01007387 */ /* 0x000fe80000100800 */
[----:B------:R-:W-:Y:S01]  /*0280*/  STL [R1+0x68], RZ ;  /* 0x000068ff01007387 */ /* 0x000fe20000100800 */
[----:B0-----:R-:W-:-:S03]  /*0290*/  IMAD.MOV.U32 R4, RZ, RZ, RZ ;  /* 0x000000ffff047224 */ /* 0x001fc600078e00ff */
[----:B------:R-:W-:Y:S04]  /*02a0*/  STL [R1+0x6c], RZ ;  /* 0x00006cff01007387 */ /* 0x000fe80000100800 */
[----:B------:R-:W-:Y:S01]  /*02b0*/  STL [R1+0x50], RZ ;  /* 0x000050ff01007387 */ /* 0x000fe20000100800 */
[----:B-1----:R-:W-:-:S03]  /*02c0*/  IMAD.MOV R6, RZ, RZ, -R5 ;  /* 0x000000ffff067224 */ /* 0x002fc600078e0a05 */
[----:B------:R-:W-:Y:S01]  /*02d0*/  STL [R1+0x54], RZ ;  /* 0x000054ff01007387 */ /* 0x000fe20000100800 */
[----:B------:R-:W-:Y:S02]  /*02e0*/  IMAD R9, R6, R7, RZ ;  /* 0x0000000706097224 */ /* 0x000fe400078e02ff */
[----:B------:R-:W-:Y:S01]  /*02f0*/  IMAD.MOV.U32 R6, RZ, RZ, R8 ;  /* 0x000000ffff067224 */ /* 0x000fe200078e0008 */
[----:B------:R-:W-:Y:S01]  /*0300*/  STL [R1+0x58], RZ ;  /* 0x000058ff01007387 */ /* 0x000fe20000100800 */
[----:B------:R-:W-:-:S03]  /*0310*/  IMAD.HI.U32 R5, R5, R9, R4 ;  /* 0x0000000905057227 */ /* 0x000fc600078e0004 */
[----:B------:R-:W-:Y:S01]  /*0320*/  STL [R1+0x5c], RZ ;  /* 0x00005cff01007387 */ /* 0x000fe20000100800 */
[----:B------:R-:W-:Y:S02]  /*0330*/  IMAD.MOV R9, RZ, RZ, -R10 ;  /* 0x000000ffff097224 */ /* 0x000fe400078e0a0a */
[----:B------:R-:W-:Y:S01]  /*0340*/  IMAD.HI.U32 R2, R5, R6, RZ ;  /* 0x0000000605027227 */ /* 0x000fe200078e00ff */
[----:B------:R-:W-:Y:S03]  /*0350*/  STL [R1+0x40], RZ ;  /* 0x000040ff01007387 */ /* 0x000fe60000100800 */
[----:B------:R-:W-:Y:S01]  /*0360*/  IMAD R4, R2, R9, R6 ;  /* 0x0000000902047224 */ /* 0x000fe200078e0206 */
[----:B------:R-:W-:Y:S04]  /*0370*/  STL [R1+0x44], RZ ;  /* 0x000044ff01007387 */ /* 0x000fe80000100800 */
[----:B------:R-:W-:Y:S01]  /*0380*/  ISETP.GT.U32.AND P1, PT, R7, R4, PT ;  /* 0x000000040700720c */ /* 0x000fe20003f24070 */
[----:B------:R-:W-:Y:S04]  /*0390*/  STL [R1+0x48], RZ ;  /* 0x000048ff01007387 */ /* 0x000fe80000100800 */
[----:B------:R-:W-:Y:S04]  /*03a0*/  STL [R1+0x4c], RZ ;  /* 0x00004cff01007387 */ /* 0x000fe80000100800 */
[----:B------:R-:W-:Y:S04]  /*03b0*/  STL [R1+0x30], RZ ;  /* 0x000030ff01007387 */ /* 0x000fe80000100800 */
[----:B------:R-:W-:Y:S01]  /*03c0*/  @!P1 IMAD.IADD R4, R4, 0x1, -R7 ;  /* 0x0000000104049824 */ /* 0x000fe200078e0a07 */
[----:B------:R-:W-:Y:S01]  /*03d0*/  @!P1 IADD3 R2, R2, 0x1, RZ ;  /* 0x0000000102029810 */ /* 0x000fe20007ffe0ff */
[----:B------:R-:W-:Y:S01]  /*03e0*/  STL [R1+0x34], RZ ;  /* 0x000034ff01007387 */ /* 0x000fe20000100800 */
[----:B------:R-:W-:-:S02]  /*03f0*/  ISETP.NE.AND P1, PT, R0, RZ, PT ;  /* 0x000000ff0000720c */ /* 0x000fc40003f25270 */
[----:B------:R-:W-:Y:S01]  /*0400*/  ISETP.GE.U32.AND P0, PT, R4, R7, PT ;  /* 0x000000070400720c */ /* 0x000fe20003f06070 */
[----:B------:R-:W-:Y:S01]  /*0410*/  STL [R1+0x38], RZ ;  /* 0x000038ff01007387 */ /* 0x000fe20000100800 */
[----:B------:R-:W-:-:S03]  /*0420*/  LOP3.LUT R4, R3, R0, RZ, 0x3c, !PT ;  /* 0x0000000003047212 */ /* 0x000fc600078e3cff */
[----:B------:R-:W-:Y:S01]  /*0430*/  STL [R1+0x3c], RZ ;  /* 0x00003cff01007387 */ /* 0x000fe20000100800 */
[----:B------:R-:W-:Y:S01]  /*0440*/  ISETP.GE.AND P2, PT, R4, RZ, PT ;  /* 0x000000ff0400720c */ /* 0x000fe20003f46270 */
[----:B------:R-:W-:Y:S02]  /*0450*/  IMAD.MOV.U32 R4, RZ, RZ, c[0x0][0x178] ;  /* 0x00005e00ff047624 */ /* 0x000fe400078e00ff */
[----:B------:R-:W-:Y:S03]  /*0460*/  STL [R1+0x20], RZ ;  /* 0x000020ff01007387 */ /* 0x000fe60000100800 */
[----:B------:R-:W-:Y:S01]  /*0470*/  IADD3 R4, R4, 0x1ff, RZ ;  /* 0x000001ff04047810 */ /* 0x000fe20007ffe0ff */
[----:B------:R-:W-:Y:S01]  /*0480*/  STL [R1+0x24], RZ ;  /* 0x000024ff01007387 */ /* 0x000fe20000100800 */
[----:B------:R-:W-:Y:S02]  /*0490*/  @P0 IADD3 R2, R2, 0x1, RZ ;  /* 0x0000000102020810 */ /* 0x000fe40007ffe0ff */
[----:B------:R-:W-:Y:S01]  /*04a0*/  SHF.R.S32.HI R5, RZ, 0x1f, R4 ;  /* 0x0000001fff057819 */ /* 0x000fe20000011404 */
[----:B------:R-:W-:Y:S02]  /*04b0*/  STL [R1+0x28], RZ ;  /* 0x000028ff01007387 */ /* 0x000fe40000100800 */
[----:B------:R-:W-:Y:S01]  /*04c0*/  @!P2 IMAD.MOV R2, RZ, RZ, -R2 ;  /* 0x000000ffff02a224 */ /* 0x000fe200078e0a02 */
[----:B------:R-:W-:Y:S01]  /*04d0*/  LEA.HI R5, R5, R4, RZ, 0x9 ;  /* 0x0000000405057211 */ /* 0x000fe200078f48ff */
[----:B------:R-:W-:Y:S01]  /*04e0*/  STL [R1+0x2c], RZ ;  /* 0x00002cff01007387 */ /* 0x000fe20000100800 */
[----:B------:R-:W-:-:S03]  /*04f0*/  @!P1 LOP3.LUT R2, RZ, R0, RZ, 0x33, !PT ;  /* 0x00000000ff029212 */ /* 0x000fc600078e33ff */
[----:B------:R-:W-:Y:S01]  /*0500*/  STL [R1+0x10], RZ ;  /* 0x000010ff01007387 */ /* 0x000fe20000100800 */
[----:B------:R-:W-:Y:S01]  /*0510*/  LEA.HI.SX32 R5, R5, -R2, 0x17 ;  /* 0x8000000205057211 */ /* 0x000fe200078fbaff */
[----:B------:R-:W-:Y:S02]  /*0520*/  IMAD.MOV R7, RZ, RZ, -R2 ;  /* 0x000000ffff077224 */ /* 0x000fe400078e0a02 */
[----:B------:R-:W-:Y:S01]  /*0530*/  STL [R1+0x14], RZ ;  /* 0x000014ff01007387 */ /* 0x000fe20000100800 */
[----:B------:R-:W-:Y:S01]  /*0540*/  IMNMX R10, R5, 0x1, PT ;  /* 0x00000001050a7817 */ /* 0x000fe20003800200 */
[----:B------:R-:W-:Y:S02]  /*0550*/  IMAD R9, R0, R7, R3 ;  /* 0x0000000700097224 */ /* 0x000fe400078e0203 */
[----:B------:R-:W-:Y:S01]  /*0560*/  STL [R1+0x18], RZ ;  /* 0x000018ff01007387 */ /* 0x000fe20000100800 */
[-C--:B------:R-:W-:Y:S02]  /*0570*/  IABS R8, R10.reuse ;  /* 0x0000000a00087213 */ /* 0x080fe40000000000 */
[----:B------:R-:W-:Y:S01]  /*0580*/  IABS R0, R10 ;  /* 0x0000000a00007213 */ /* 0x000fe20000000000 */
[----:B------:R-:W-:Y:S01]  /*0590*/  STL [R1+0x1c], RZ ;  /* 0x00001cff01007387 */ /* 0x000fe20000100800 */
[----:B------:R-:W0:Y:S01]  /*05a0*/  I2F.RP R6, R8 ;  /* 0x0000000800067306 */ /* 0x000e220000209400 */
[----:B------:R-:W-:-:S02]  /*05b0*/  IABS R7, R9 ;  /* 0x0000000900077213 */ /* 0x000fc40000000000 */
[----:B------:R-:W-:Y:S04]  /*05c0*/  STL [R1], RZ ;  /* 0x000000ff01007387 */ /* 0x000fe80000100800 */
[----:B------:R-:W-:Y:S04]  /*05d0*/  STL [R1+0x4], RZ ;  /* 0x000004ff01007387 */ /* 0x000fe80000100800 */
[----:B------:R-:W-:Y:S04]  /*05e0*/  STL [R1+0x8], RZ ;  /* 0x000008ff01007387 */ /* 0x000fe80000100800 */
[----:B------:R-:W-:Y:S01]  /*05f0*/  STL [R1+0xc], RZ ;  /* 0x00000cff01007387 */ /* 0x000fe20000100800 */
[----:B0-----:R-:W0:Y:S03]  /*0600*/  MUFU.RCP R6, R6 ;  /* 0x0000000600067308 */ /* 0x001e260000001000 */
        /* <DEDUP_REMOVED lines=14> */
[----:B------:R-:W-:-:S03]  /*06f0*/  IMAD.MOV.U32 R3, RZ, RZ, R11 ;  /* 0x000000ffff037224 */ /* 0x000fc600078e000b */
[----:B------:R-:W-:Y:S01]  /*0700*/  STL [R1+0xa8], RZ ;  /* 0x0000a8ff01007387 */ /* 0x000fe20000100800 */
[----:B------:R-:W-:-:S03]  /*0710*/  IMAD R3, R3, R8, RZ ;  /* 0x0000000803037224 */ /* 0x000fc600078e02ff */
[----:B------:R-:W-:Y:S01]  /*0720*/  STL [R1+0xac], RZ ;  /* 0x0000acff01007387 */ /* 0x000fe20000100800 */
[----:B------:R-:W-:-:S03]  /*0730*/  IMAD.HI.U32 R5, R5, R3, R4 ;  /* 0x0000000305057227 */ /* 0x000fc600078e0004 */
[----:B------:R-:W-:Y:S01]  /*0740*/  STL [R1+0xd0], RZ ;  /* 0x0000d0ff01007387 */ /* 0x000fe20000100800 */
[----:B------:R-:W-:Y:S02]  /*0750*/  IMAD.MOV R3, RZ, RZ, -R0 ;  /* 0x000000ffff037224 */ /* 0x000fe400078e0a00 */
[----:B------:R-:W-:Y:S01]  /*0760*/  IMAD.HI.U32 R0, R5, R7, RZ ;  /* 0x0000000705007227 */ /* 0x000fe200078e00ff */
[----:B------:R-:W-:Y:S03]  /*0770*/  STL [R1+0xd4], RZ ;  /* 0x0000d4ff01007387 */ /* 0x000fe60000100800 */
[----:B------:R-:W-:Y:S01]  /*0780*/  IMAD R3, R0, R3, R7 ;  /* 0x0000000300037224 */ /* 0x000fe200078e0207 */
[----:B------:R-:W-:Y:S01]  /*0790*/  STL [R1+0xd8], RZ ;  /* 0x0000d8ff01007387 */ /* 0x000fe20000100800 */
[----:B------:R-:W-:-:S03]  /*07a0*/  CS2R R6, SRZ ;  /* 0x0000000000067805 */ /* 0x000fc6000001ff00 */
[----:B------:R-:W-:Y:S01]  /*07b0*/  ISETP.GT.U32.AND P1, PT, R8, R3, PT ;  /* 0x000000030800720c */ /* 0x000fe20003f24070 */
[----:B------:R-:W-:Y:S04]  /*07c0*/  STL [R1+0xdc], RZ ;  /* 0x0000dcff01007387 */ /* 0x000fe80000100800 */
[----:B------:R-:W-:Y:S04]  /*07d0*/  STL [R1+0xe0], RZ ;  /* 0x0000e0ff01007387 */ /* 0x000fe80000100800 */
[----:B------:R-:W-:Y:S04]  /*07e0*/  STL [R1+0xe4], RZ ;  /* 0x0000e4ff01007387 */ /* 0x000fe80000100800 */
[----:B------:R-:W-:Y:S01]  /*07f0*/  @!P1 IMAD.IADD R3, R3, 0x1, -R8 ;  /* 0x0000000103039824 */ /* 0x000fe200078e0a08 */
[----:B------:R-:W-:Y:S01]  /*0800*/  STL [R1+0xe8], RZ ;  /* 0x0000e8ff01007387 */ /* 0x000fe20000100800 */
[----:B------:R-:W-:-:S02]  /*0810*/  @!P1 IADD3 R0, R0, 0x1, RZ ;  /* 0x0000000100009810 */ /* 0x000fc40007ffe0ff */
[----:B------:R-:W-:Y:S01]  /*0820*/  ISETP.NE.AND P1, PT, R10, RZ, PT ;  /* 0x000000ff0a00720c */ /* 0x000fe20003f25270 */
[----:B------:R-:W-:Y:S01]  /*0830*/  STL [R1+0xec], RZ ;  /* 0x0000ecff01007387 */ /* 0x000fe20000100800 */
[----:B------:R-:W-:Y:S02]  /*0840*/  ISETP.GE.U32.AND P0, PT, R3, R8, PT ;  /* 0x000000080300720c */ /* 0x000fe40003f06070 */
[----:B------:R-:W-:Y:S01]  /*0850*/  LOP3.LUT R3, R9, R10, RZ, 0x3c, !PT ;  /* 0x0000000a09037212 */ /* 0x000fe200078e3cff */
[----:B------:R-:W-:Y:S03]  /*0860*/  STL [R1+0xf0], RZ ;  /* 0x0000f0ff01007387 */ /* 0x000fe60000100800 */
[----:B------:R-:W-:Y:S01]  /*0870*/  ISETP.GE.AND P2, PT, R3, RZ, PT ;  /* 0x000000ff0300720c */ /* 0x000fe20003f46270 */
[----:B------:R-:W-:Y:S01]  /*0880*/  STL [R1+0xf4], RZ ;  /* 0x0000f4ff01007387 */ /* 0x000fe20000100800 */
[----:B------:R-:W-:-:S03]  /*0890*/  IMAD.MOV.U32 R3, RZ, RZ, c[0x0][0x180] ;  /* 0x00006000ff037624 */ /* 0x000fc600078e00ff */
[----:B------:R-:W-:Y:S02]  /*08a0*/  STL [R1+0xf8], RZ ;  /* 0x0000f8ff01007387 */ /* 0x000fe40000100800 */
[----:B------:R-:W-:Y:S02]  /*08b0*/  @P0 IADD3 R0, R0, 0x1, RZ ;  /* 0x0000000100000810 */ /* 0x000fe40007ffe0ff */
[----:B------:R-:W-:Y:S01]  /*08c0*/  STL [R1+0xfc], RZ ;  /* 0x0000fcff01007387 */ /* 0x000fe20000100800 */
[----:B------:R-:W-:-:S03]  /*08d0*/  IADD3 R3, R3, 0x3f, RZ ;  /* 0x0000003f03037810 */ /* 0x000fc60007ffe0ff */
[----:B------:R-:W-:Y:S01]  /*08e0*/  STL [R1+0x100], RZ ;  /* 0x000100ff01007387 */ /* 0x000fe20000100800 */
[----:B------:R-:W-:Y:S01]  /*08f0*/  @!P2 IMAD.MOV R0, RZ, RZ, -R0 ;  /* 0x000000ffff00a224 */ /* 0x000fe200078e0a00 */
[----:B------:R-:W-:Y:S02]  /*0900*/  @!P1 LOP3.LUT R0, RZ, R10, RZ, 0x33, !PT ;  /* 0x0000000aff009212 */ /* 0x000fe400078e33ff */
[----:B------:R-:W-:Y:S01]  /*0910*/  STL [R1+0x104], RZ ;  /* 0x000104ff01007387 */ /* 0x000fe20000100800 */
[----:B------:R-:W-:Y:S02]  /*0920*/  ISETP.GE.AND P0, PT, R3, 0x40, PT ;  /* 0x000000400300780c */ /* 0x000fe40003f06270 */
[----:B------:R-:W-:Y:S01]  /*0930*/  IMAD.MOV R5, RZ, RZ, -R0 ;  /* 0x000000ffff057224 */ /* 0x000fe200078e0a00 */
[----:B------:R-:W-:Y:S03]  /*0940*/  STL [R1+0x108], RZ ;  /* 0x000108ff01007387 */ /* 0x000fe60000100800 */
[----:B------:R-:W-:Y:S01]  /*0950*/  IMAD R5, R10, R5, R9 ;  /* 0x000000050a057224 */ /* 0x000fe200078e0209 */
[----:B------:R-:W-:Y:S01]  /*0960*/  STL [R1+0x10c], RZ ;  /* 0x00010cff01007387 */ /* 0x000fe20000100800 */
[----:B------:R-:W-:Y:S01]  /*0970*/  CS2R R8, SRZ ;  /* 0x0000000000087805 */ /* 0x000fe2000001ff00 */
[----:B------:R-:W-:Y:S01]  /*0980*/  CS2R R10, SRZ ;  /* 0x00000000000a7805 */ /* 0x000fe2000001ff00 */
[----:B------:R-:W-:Y:S01]  /*0990*/  IMAD.IADD R2, R2, 0x1, R5 ;  /* 0x0000000102027824 */ /* 0x000fe200078e0205 */
[----:B------:R-:W-:Y:S01]  /*09a0*/  STL [R1+0x110], RZ ;  /* 0x000110ff01007387 */ /* 0x000fe20000100800 */
[----:B------:R-:W-:-:S02]  /*09b0*/  IMAD.MOV.U32 R5, RZ, RZ, RZ ;  /* 0x000000ffff057224 */ /* 0x000fc400078e00ff */
[----:B------:R-:W-:Y:S01]  /*09c0*/  IMAD R2, R2, 0x200, R28 ;  /* 0x0000020002027824 */ /* 0x000fe200078e021c */
[----:B------:R-:W-:Y:S01]  /*09d0*/  STL [R1+0x114], RZ ;  /* 0x000114ff01007387 */ /* 0x000fe20000100800 */
[----:B------:R-:W-:-:S03]  /*09e0*/  IMAD.SHL.U32 R28, R0, 0x40, RZ ;  /* 0x00000040001c7824 */ /* 0x000fc600078e00ff */
[----:B------:R-:W-:Y:S01]  /*09f0*/  STL [R1+0x118], RZ ;  /* 0x000118ff01007387 */ /* 0x000fe20000100800 */
[C---:B------:R-:W-:Y:S02]  /*0a00*/  IADD3 R3, R2.reuse, 0x100, RZ ;  /* 0x0000010002037810 */ /* 0x040fe40007ffe0ff */
[C---:B------:R-:W-:Y:S01]  /*0a10*/  IADD3 R0, R2.reuse, 0x80, RZ ;  /* 0x0000008002007810 */ /* 0x040fe20007ffe0ff */
[----:B------:R-:W-:Y:S04]  /*0a20*/  STL [R1+0x11c], RZ ;  /* 0x00011cff01007387 */ /* 0x000fe80000100800 */
        /* <DEDUP_REMOVED lines=32> */
[----:B------:R-:W-:Y:S04]  /*0c30*/  STL [R1+0x7d4], R2 ;  /* 0x0007d40201007387 */ /* 0x000fe80000100800 */
[----:B------:R0:W-:Y:S02]  /*0c40*/  STL [R1+0x10c4], R3 ;  /* 0x0010c40301007387 */ /* 0x0001e40000100800 */
[----:B0-----:R-:W-:-:S05]  /*0c50*/  IADD3 R3, R2, 0x180, RZ ;  /* 0x0000018002037810 */ /* 0x001fca0007ffe0ff */
[----:B------:R0:W-:Y:S04]  /*0c60*/  STL [R1+0x10c0], R3 ;  /* 0x0010c00301007387 */ /* 0x0001e80000100800 */
[----:B------:R1:W-:Y:S04]  /*0c70*/  STL [R1+0x7d8], R28 ;  /* 0x0007d81c01007387 */ /* 0x0003e80000100800 */
[----:B------:R1:W-:Y:S01]  /*0c80*/  STL [R1+0x1058], R0 ;  /* 0x0010580001007387 */ /* 0x0003e20000100800 */
[----:B0-----:R-:W-:-:S05]  /*0c90*/  IMAD.MOV.U32 R3, RZ, RZ, c[0x0][0x180] ;  /* 0x00006000ff037624 */ /* 0x001fca00078e00ff */
[----:B------:R-:W-:Y:S01]  /*0ca0*/  IADD3 R3, R3, 0x3f, RZ ;  /* 0x0000003f03037810 */ /* 0x000fe20007ffe0ff */
[----:B------:R-:W-:Y:S05]  /*0cb0*/  @!P0 BRA `(.L_x_0) ;  /* 0x0002ca5000008947 */ /* 0x000fea0003800000 */
[----:B------:R-:W2:Y:S04]  /*0cc0*/  LDL R26, [R1+0x10c4] ;  /* 0x0010c400011a7983 */ /* 0x000ea80000100800 */
[----:B------:R-:W3:Y:S01]  /*0cd0*/  LDL R27, [R1+0x10c0] ;  /* 0x0010c000011b7983 */ /* 0x000ee20000100800 */
[----:B------:R-:W-:Y:S01]  /*0ce0*/  IMAD.MOV.U32 R25, RZ, RZ, R0 ;  /* 0x000000ffff197224 */ /* 0x000fe200078e0000 */
[----:B-1----:R-:W-:Y:S02]  /*0cf0*/  IABS R0, c[0x0][0x17c] ;  /* 0x00005f0000007a13 */ /* 0x002fe40000000000 */
[----:B------:R-:W-:Y:S01]  /*0d00*/  IABS R8, c[0x0][0x178] ;  /* 0x00005e0000087a13 */ /* 0x000fe20000000000 */
[----:B------:R-:W-:Y:S01]  /*0d10*/  IMAD.MOV.U32 R24, RZ, RZ, R2 ;  /* 0x000000ffff187224 */ /* 0x000fe200078e0002 */
[----:B------:R-:W0:Y:S08]  /*0d20*/  I2F.RP R9, R0 ;  /* 0x0000000000097306 */ /* 0x000e300000209400 */
[----:B------:R-:W1:Y:S08]  /*0d30*/  I2F.RP R2, R8 ;  /* 0x0000000800027306 */ /* 0x000e700000209400 */
[----:B0-----:R-:W0:Y:S08]  /*0d40*/  MUFU.RCP R9, R9 ;  /* 0x0000000900097308 */ /* 0x001e300000001000 */
[----:B-1----:R-:W1:Y:S01]  /*0d50*/  MUFU.RCP R2, R2 ;  /* 0x0000000200027308 */ /* 0x002e620000001000 */
[----:B0-----:R-:W-:-:S02]  /*0d60*/  IADD3 R5, R9, 0xffffffe, RZ ;  /* 0x0ffffffe09057810 */ /* 0x001fc40007ffe0ff */
[----:B-1----:R-:W-:-:S05]  /*0d70*/  IADD3 R6, R2, 0xffffffe, RZ ;  /* 0x0ffffffe02067810 */ /* 0x002fca0007ffe0ff */
[----:B------:R-:W0:Y:S08]  /*0d80*/  F2I.FTZ.U32.TRUNC.NTZ R5, R5 ;  /* 0x0000000500057305 */ /* 0x000e30000021f000 */
[----:B------:R-:W1:Y:S01]  /*0d90*/  F2I.FTZ.U32.TRUNC.NTZ R7, R6 ;  /* 0x0000000600077305 */ /* 0x000e62000021f000 */
[----:B------:R-:W-:Y:S02]  /*0da0*/  LOP3.LUT R11, R29, 0x3f, RZ, 0xc0, !PT ;  /* 0x0000003f1d0b7812 */ /* 0x000fe400078ec0ff */
[----:B------:R-:W-:-:S02]  /*0db0*/  SHF.R.S32.HI R10, RZ, 0x1f, R3 ;  /* 0x0000001fff0a7819 */ /* 0x000fc40000011403 */
[--C-:B------:R-:W-:Y:S01]  /*0dc0*/  SHF.R.S32.HI R4, RZ, 0x6, R29.reuse ;  /* 0x00000006ff047819 */ /* 0x100fe2000001141d */
[----:B------:R-:W-:Y:S01]  /*0dd0*/  IMAD.SHL.U32 R11, R11, 0x2, RZ ;  /* 0x000000020b0b7824 */ /* 0x000fe200078e00ff */
[----:B------:R-:W-:Y:S02]  /*0de0*/  LEA.HI R3, R10, R3, RZ, 0x6 ;  /* 0x000000030a037211 */ /* 0x000fe400078f30ff */
[----:B------:R-:W-:Y:S01]  /*0df0*/  SHF.R.U32.HI R2, RZ, 0x6, R29 ;  /* 0x00000006ff027819 */ /* 0x000fe2000001161d */
[----:B0-----:R-:W-:Y:S01]  /*0e00*/  IMAD.MOV R13, RZ, RZ, -R5 ;  /* 0x000000ffff0d7224 */ /* 0x001fe200078e0a05 */
[----:B------:R-:W-:Y:S01]  /*0e10*/  SGXT R4, R4, 0x1 ;  /* 0x000000010404781a */ /* 0x000fe20000000200 */
[----:B------:R0:W-:Y:S01]  /*0e20*/  STL [R1+0x50], R3 ;  /* 0x0000500301007387 */ /* 0x0001e20000100800 */
[----:B------:R-:W-:Y:S01]  /*0e30*/  SGXT.U32 R2, R2, 0x1 ;  /* 0x000000010202781a */ /* 0x000fe20000000000 */
[----:B-1----:R-:W-:Y:S01]  /*0e40*/  IMAD.MOV R9, RZ, RZ, -R7 ;  /* 0x000000ffff097224 */ /* 0x002fe200078e0a07 */
[----:B------:R-:W-:Y:S01]  /*0e50*/  LOP3.LUT R10, R11, 0x90, R4, 0x78, !PT ;  /* 0x000000900b0a7812 */ /* 0x000fe200078e7804 */
[----:B------:R-:W-:Y:S01]  /*0e60*/  IMAD.MOV.U32 R6, RZ, RZ, RZ ;  /* 0x000000ffff067224 */ /* 0x000fe200078e00ff */
[----:B------:R-:W-:Y:S01]  /*0e70*/  LOP3.LUT R2, R28, R2, RZ, 0xfc, !PT ;  /* 0x000000021c027212 */ /* 0x000fe200078efcff */
[----:B------:R-:W-:-:S02]  /*0e80*/  IMAD.MOV.U32 R4, RZ, RZ, RZ ;  /* 0x000000ffff047224 */ /* 0x000fc400078e00ff */
[----:B0-----:R-:W-:Y:S02]  /*0e90*/  IMAD R3, R9, R8, RZ ;  /* 0x0000000809037224 */ /* 0x001fe400078e02ff */
[----:B------:R-:W-:Y:S02]  /*0ea0*/  IMAD R9, R13, R0, RZ ;  /* 0x000000000d097224 */ /* 0x000fe400078e02ff */
[----:B------:R-:W-:Y:S01]  /*0eb0*/  IMAD.HI.U32 R6, R7, R3, R6 ;  /* 0x0000000307067227 */ /* 0x000fe200078e0006 */
[----:B------:R-:W-:Y:S02]  /*0ec0*/  IABS R19, R24 ;  /* 0x0000001800137213 */ /* 0x000fe40000000000 */
[----:B------:R-:W-:Y:S01]  /*0ed0*/  IABS R17, R25 ;  /* 0x0000001900117213 */ /* 0x000fe20000000000 */
[----:B------:R-:W-:Y:S01]  /*0ee0*/  IMAD.HI.U32 R3, R5, R9, R4 ;  /* 0x0000000905037227 */ /* 0x000fe200078e0004 */
[----:B------:R-:W-:Y:S01]  /*0ef0*/  LOP3.LUT R4, R2, 0x3e, RZ, 0xfc, !PT ;  /* 0x0000003e02047812 */ /* 0x000fe200078efcff */
[----:B------:R0:W-:Y:S02]  /*0f00*/  STL [R1+0x49c], R10 ;  /* 0x00049c0a01007387 */ /* 0x0001e40000100800 */
[----:B------:R-:W-:Y:S01]  /*0f10*/  IMAD.HI.U32 R5, R6, R17, RZ ;  /* 0x0000001106057227 */ /* 0x000fe200078e00ff */
[----:B------:R-:W-:-:S02]  /*0f20*/  ISETP.GE.AND P2, PT, R4, RZ, PT ;  /* 0x000000ff0400720c */ /* 0x000fc40003f46270 */
[----:B0-----:R-:W-:Y:S01]  /*0f30*/  IABS R10, R4 ;  /* 0x00000004000a7213 */ /* 0x001fe20000000000 */
[----:B------:R-:W-:-:S04]  /*0f40*/  IMAD.HI.U32 R4, R6, R19, RZ ;  /* 0x0000001306047227 */ /* 0x000fc800078e00ff */
[----:B------:R-:W-:Y:S02]  /*0f50*/  IMAD.MOV R4, RZ, RZ, -R4 ;  /* 0x000000ffff047224 */ /* 0x000fe400078e0a04 */
[----:B------:R-:W-:Y:S02]  /*0f60*/  IMAD.MOV R5, RZ, RZ, -R5 ;  /* 0x000000ffff057224 */ /* 0x000fe400078e0a05 */
[C---:B------:R-:W-:Y:S02]  /*0f70*/  IMAD R19, R8.reuse, R4, R19 ;  /* 0x0000000408137224 */ /* 0x040fe400078e0213 */
[----:B------:R-:W-:-:S03]  /*0f80*/  IMAD R17, R8, R5, R17 ;  /* 0x0000000508117224 */ /* 0x000fc600078e0211 */
[C---:B------:R-:W-:Y:S02]  /*0f90*/  ISETP.GT.U32.AND P6, PT, R8.reuse, R19, PT ;  /* 0x000000130800720c */ /* 0x040fe40003fc4070 */
[----:B------:R-:W-:-:S11]  /*0fa0*/  ISETP.GT.U32.AND P0, PT, R8, R17, PT ;  /* 0x000000110800720c */ /* 0x000fd60003f04070 */
[--C-:B------:R-:W-:Y:S02]  /*0fb0*/  @!P6 IMAD.IADD R19, R19, 0x1, -R8.reuse ;  /* 0x000000011313e824 */ /* 0x100fe400078e0a08 */
[----:B------:R-:W-:-:S03]  /*0fc0*/  @!P0 IMAD.IADD R17, R17, 0x1, -R8 ;  /* 0x0000000111118824 */ /* 0x000fc600078e0a08 */
[C---:B------:R-:W-:Y:S02]  /*0fd0*/  ISETP.GT.U32.AND P6, PT, R8.reuse, R19, PT ;  /* 0x000000130800720c */ /* 0x040fe40003fc4070 */
[----:B------:R-:W-:Y:S01]  /*0fe0*/  ISETP.GT.U32.AND P0, PT, R8, R17, PT ;  /* 0x000000110800720c */ /* 0x000fe20003f04070 */
[----:B------:R-:W-:Y:S01]  /*0ff0*/  IMAD.HI.U32 R12, R3, R10, RZ ;  /* 0x0000000a030c7227 */ /* 0x000fe200078e00ff */
[----:B------:R-:W-:-:S03]  /*1000*/  LOP3.LUT R4, R2, 0x38, RZ, 0xfc, !PT ;  /* 0x0000003802047812 */ /* 0x000fc600078efcff */
[----:B------:R-:W-:Y:S01]  /*1010*/  IMAD.MOV R13, RZ, RZ, -R12 ;  /* 0x000000ffff0d7224 */ /* 0x000fe200078e0a0c */
[----:B------:R-:W-:Y:S02]  /*1020*/  LOP3.LUT R5, R2, 0x3c, RZ, 0xfc, !PT ;  /* 0x0000003c02057812 */ /* 0x000fe400078efcff */
[----:B------:R-:W-:Y:S01]  /*1030*/  IABS R29, R4 ;  /* 0x00000004001d7213 */ /* 0x000fe20000000000 */
[----:B------:R-:W-:Y:S02]  /*1040*/  IMAD R10, R0, R13, R10 ;  /* 0x0000000d000a7224 */ /* 0x000fe400078e020a */
[--C-:B------:R-:W-:Y:S01]  /*1050*/  @!P6 IMAD.IADD R19, R19, 0x1, -R8.reuse ;  /* 0x000000011313e824 */ /* 0x100fe200078e0a08 */
[----:B------:R-:W-:Y:S01]  /*1060*/  ISETP.GE.AND P6, PT, R24, RZ, PT ;  /* 0x000000ff1800720c */ /* 0x000fe20003fc6270 */
[----:B------:R-:W-:Y:S01]  /*1070*/  @!P0 IMAD.IADD R17, R17, 0x1, -R8 ;  /* 0x0000000111118824 */ /* 0x000fe200078e0a08 */
[----:B------:R-:W-:Y:S02]  /*1080*/  ISETP.GE.AND P0, PT, R25, RZ, PT ;  /* 0x000000ff1900720c */ /* 0x000fe40003f06270 */
[----:B------:R-:W-:-:S02]  /*1090*/  LOP3.LUT R13, R2, 0x36, RZ, 0xfc, !PT ;  /* 0x00000036020d7812 */ /* 0x000fc400078efcff */
[----:B------:R-:W-:Y:S02]  /*10a0*/  IABS R15, R5 ;  /* 0x00000005000f7213 */ /* 0x000fe40000000000 */
[----:B------:R-:W-:Y:S02]  /*10b0*/  IABS R28, R13 ;  /* 0x0000000d001c7213 */ /* 0x000fe40000000000 */
[----:B------:R-:W-:Y:S01]  /*10c0*/  ISETP.GE.AND P1, PT, R5, RZ, PT ;  /* 0x000000ff0500720c */ /* 0x000fe20003f26270 */
[----:B------:R-:W-:-:S04]  /*10d0*/  IMAD.HI.U32 R12, R3, R15, RZ ;  /* 0x0000000f030c7227 */ /* 0x000fc800078e00ff */
[----:B------:R-:W-:-:S04]  /*10e0*/  IMAD.HI.U32 R5, R3, R28, RZ ;  /* 0x0000001c03057227 */ /* 0x000fc800078e00ff */
[----:B------:R-:W-:Y:S02]  /*10f0*/  IMAD.MOV R12, RZ, RZ, -R12 ;  /* 0x000000ffff0c7224 */ /* 0x000fe400078e0a0c */
[----:B------:R-:W-:Y:S01]  /*1100*/  @!P6 IMAD.MOV R19, RZ, RZ, -R19 ;  /* 0x000000ffff13e224 */ /* 0x000fe200078e0a13 */
[----:B------:R-:W-:Y:S01]  /*1110*/  ISETP.NE.AND P6, PT, RZ, c[0x0][0x178], PT ;  /* 0x00005e00ff007a0c */ /* 0x000fe20003fc5270 */
[----:B------:R-:W-:Y:S02]  /*1120*/  @!P0 IMAD.MOV R17, RZ, RZ, -R17 ;  /* 0x000000ffff118224 */ /* 0x000fe400078e0a11 */
[----:B------:R-:W-:Y:S02]  /*1130*/  IMAD.MOV R5, RZ, RZ, -R5 ;  /* 0x000000ffff057224 */ /* 0x000fe400078e0a05 */
[C---:B------:R-:W-:Y:S01]  /*1140*/  IMAD R15, R0.reuse, R12, R15 ;  /* 0x0000000c000f7224 */ /* 0x040fe200078e020f */
[C---:B------:R-:W-:Y:S01]  /*1150*/  ISETP.GT.U32.AND P0, PT, R0.reuse, R10, PT ;  /* 0x0000000a0000720c */ /* 0x040fe20003f04070 */
[----:B------:R-:W-:-:S12]  /*1160*/  IMAD R28, R0, R5, R28 ;  /* 0x00000005001c7224 */ /* 0x000fd800078e021c */
[----:B------:R-:W-:-:S05]  /*1170*/  @!P0 IMAD.IADD R10, R10, 0x1, -R0 ;  /* 0x000000010a0a8824 */ /* 0x000fca00078e0a00 */
[----:B------:R-:W-:Y:S02]  /*1180*/  ISETP.GT.U32.AND P0, PT, R0, R10, PT ;  /* 0x0000000a0000720c */ /* 0x000fe40003f04070 */
[----:B--2---:R-:W-:Y:S02]  /*1190*/  IABS R11, R26 ;  /* 0x0000001a000b7213 */ /* 0x004fe40000000000 */
[----:B---3--:R-:W-:-:S03]  /*11a0*/  IABS R9, R27 ;  /* 0x0000001b00097213 */ /* 0x008fc60000000000 */
[----:B------:R-:W-:-:S04]  /*11b0*/  IMAD.HI.U32 R7, R6, R11, RZ ;  /* 0x0000000b06077227 */ /* 0x000fc800078e00ff */
        /* <DEDUP_REMOVED lines=10> */
[----:B------:R-:W-:Y:S02]  /*1260*/  ISETP.GT.U32.AND P3, PT, R8, R9, PT ;  /* 0x000000090800720c */ /* 0x000fe40003f64070 */
[----:B------:R-:W-:-:S04]  /*1270*/  LOP3.LUT R6, R2, 0x3a, RZ, 0xfc, !PT ;  /* 0x0000003a02067812 */ /* 0x000fc800078efcff */
[----:B------:R-:W-:-:S05]  /*1280*/  IABS R14, R6 ;  /* 0x00000006000e7213 */ /* 0x000fca0000000000 */
[--C-:B------:R-:W-:Y:S01]  /*1290*/  @!P5 IMAD.IADD R11, R11, 0x1, -R8.reuse ;  /* 0x000000010b0bd824 */ /* 0x100fe200078e0a08 */
[----:B------:R-:W-:Y:S01]  /*12a0*/  ISETP.GE.AND P5, PT, R26, RZ, PT ;  /* 0x000000ff1a00720c */ /* 0x000fe20003fa6270 */
[----:B------:R-:W-:Y:S01]  /*12b0*/  @!P3 IMAD.IADD R9, R9, 0x1, -R8 ;  /* 0x000000010909b824 */ /* 0x000fe200078e0a08 */
[----:B------:R-:W-:Y:S01]  /*12c0*/  ISETP.GE.AND P3, PT, R27, RZ, PT ;  /* 0x000000ff1b00720c */ /* 0x000fe20003f66270 */
[----:B------:R-:W-:Y:S01]  /*12d0*/  IMAD.HI.U32 R7, R3, R14, RZ ;  /* 0x0000000e03077227 */ /* 0x000fe200078e00ff */
[----:B------:R-:W-:-:S03]  /*12e0*/  ISETP.GE.AND P4, PT, R6, RZ, PT ;  /* 0x000000ff0600720c */ /* 0x000fc60003f86270 */
[----:B------:R-:W-:Y:S01]  /*12f0*/  IMAD.HI.U32 R6, R3, R29, RZ ;  /* 0x0000001d03067227 */ /* 0x000fe200078e00ff */
[----:B------:R-:W-:-:S03]  /*1300*/  LOP3.LUT R8, RZ, c[0x0][0x178], RZ, 0x33, !PT ;  /* 0x00005e00ff087a12 */ /* 0x000fc600078e33ff */
[----:B------:R-:W-:Y:S02]  /*1310*/  IMAD.MOV R7, RZ, RZ, -R7 ;  /* 0x000000ffff077224 */ /* 0x000fe400078e0a07 */
[----:B------:R-:W-:Y:S02]  /*1320*/  IMAD.MOV R6, RZ, RZ, -R6 ;  /* 0x000000ffff067224 */ /* 0x000fe400078e0a06 */
[----:B------:R-:W-:Y:S02]  /*1330*/  @!P5 IMAD.MOV R11, RZ, RZ, -R11 ;  /* 0x000000ffff0bd224 */ /* 0x000fe400078e0a0b */
[----:B------:R-:W-:Y:S02]  /*1340*/  @!P3 IMAD.MOV R9, RZ, RZ, -R9 ;  /* 0x000000ffff09b224 */ /* 0x000fe400078e0a09 */
[----:B------:R-:W-:Y:S01]  /*1350*/  IMAD R14, R0, R7, R14 ;  /* 0x00000007000e7224 */ /* 0x000fe200078e020e */
[----:B------:R-:W-:Y:S01]  /*1360*/  LOP3.LUT R7, R2, 0x34, RZ, 0xfc, !PT ;  /* 0x0000003402077812 */ /* 0x000fe200078efcff */
[----:B------:R-:W-:Y:S01]  /*1370*/  IMAD R29, R0, R6, R29 ;  /* 0x00000006001d7224 */ /* 0x000fe200078e021d */
[----:B------:R-:W-:-:S02]  /*1380*/  SEL R16, R8, R19, !P6 ;  /* 0x0000001308107207 */ /* 0x000fc40007000000 */
[C---:B------:R-:W-:Y:S02]  /*1390*/  SEL R12, R8.reuse, R17, !P6 ;  /* 0x00000011080c7207 */ /* 0x040fe40007000000 */
[C---:B------:R-:W-:Y:S02]  /*13a0*/  SEL R11, R8.reuse, R11, !P6 ;  /* 0x0000000b080b7207 */ /* 0x040fe40007000000 */
[----:B------:R-:W-:Y:S02]  /*13b0*/  SEL R8, R8, R9, !P6 ;  /* 0x0000000908087207 */ /* 0x000fe40007000000 */
[----:B------:R-:W-:Y:S02]  /*13c0*/  IABS R5, R7 ;  /* 0x0000000700057213 */ /* 0x000fe40000000000 */
[C---:B------:R-:W-:Y:S02]  /*13d0*/  ISETP.GT.U32.AND P6, PT, R0.reuse, R29, PT ;  /* 0x0000001d0000720c */ /* 0x040fe40003fc4070 */
[C---:B------:R-:W-:Y:S01]  /*13e0*/  ISETP.GT.U32.AND P5, PT, R0.reuse, R15, PT ;  /* 0x0000000f0000720c */ /* 0x040fe20003fa4070 */
[----:B------:R-:W-:Y:S01]  /*13f0*/  IMAD.HI.U32 R6, R3, R5, RZ ;  /* 0x0000000503067227 */ /* 0x000fe200078e00ff */
[----:B------:R-:W-:-:S02]  /*1400*/  ISETP.GT.U32.AND P3, PT, R0, R14, PT ;  /* 0x0000000e0000720c */ /* 0x000fc40003f64070 */
[----:B------:R-:W-:Y:S01]  /*1410*/  LOP3.LUT R9, R2, 0x32, RZ, 0xfc, !PT ;  /* 0x0000003202097812 */ /* 0x000fe200078efcff */
[----:B------:R-:W-:-:S04]  /*1420*/  IMAD.MOV R6, RZ, RZ, -R6 ;  /* 0x000000ffff067224 */ /* 0x000fc800078e0a06 */
[C---:B------:R-:W-:Y:S01]  /*1430*/  IMAD R5, R0.reuse, R6, R5 ;  /* 0x0000000600057224 */ /* 0x040fe200078e0205 */
[----:B------:R-:W-:Y:S01]  /*1440*/  IABS R6, R9 ;  /* 0x0000000900067213 */ /* 0x000fe20000000000 */
[--C-:B------:R-:W-:Y:S02]  /*1450*/  @!P6 IMAD.IADD R29, R29, 0x1, -R0.reuse ;  /* 0x000000011d1de824 */ /* 0x100fe400078e0a00 */
[----:B------:R-:W-:Y:S02]  /*1460*/  @!P5 IMAD.IADD R15, R15, 0x1, -R0 ;  /* 0x000000010f0fd824 */ /* 0x000fe400078e0a00 */
[----:B------:R-:W-:Y:S01]  /*1470*/  IMAD.HI.U32 R18, R3, R6, RZ ;  /* 0x0000000603127227 */ /* 0x000fe200078e00ff */
[----:B------:R-:W-:-:S03]  /*1480*/  ISETP.GT.U32.AND P6, PT, R0, R29, PT ;  /* 0x0000001d0000720c */ /* 0x000fc60003fc4070 */
[----:B------:R-:W-:Y:S01]  /*1490*/  @!P3 IMAD.IADD R14, R14, 0x1, -R0 ;  /* 0x000000010e0eb824 */ /* 0x000fe200078e0a00 */
[----:B------:R-:W-:Y:S01]  /*14a0*/  ISETP.GT.U32.AND P5, PT, R0, R15, PT ;  /* 0x0000000f0000720c */ /* 0x000fe20003fa4070 */
[----:B------:R-:W-:-:S03]  /*14b0*/  IMAD.MOV R18, RZ, RZ, -R18 ;  /* 0x000000ffff127224 */ /* 0x000fc600078e0a12 */
[C---:B------:R-:W-:Y:S01]  /*14c0*/  ISETP.GT.U32.AND P3, PT, R0.reuse, R14, PT ;  /* 0x0000000e0000720c */ /* 0x040fe20003f64070 */
[----:B------:R-:W-:Y:S01]  /*14d0*/  IMAD R6, R0, R18, R6 ;  /* 0x0000001200067224 */ /* 0x000fe200078e0206 */
[----:B------:R-:W-:Y:S01]  /*14e0*/  STL [R1+0x40], R16 ;  /* 0x0000401001007387 */ /* 0x000fe20000100800 */
[--C-:B------:R-:W-:Y:S01]  /*14f0*/  @!P0 IMAD.IADD R10, R10, 0x1, -R0.reuse ;  /* 0x000000010a0a8824 */ /* 0x100fe200078e0a00 */
[C---:B------:R-:W-:Y:S01]  /*1500*/  ISETP.GT.U32.AND P0, PT, R0.reuse, R28, PT ;  /* 0x0000001c0000720c */ /* 0x040fe20003f04070 */
[----:B------:R-:W-:Y:S01]  /*1510*/  @!P6 IMAD.IADD R29, R29, 0x1, -R0 ;  /* 0x000000011d1de824 */ /* 0x000fe200078e0a00 */
[----:B------:R0:W-:Y:S01]  /*1520*/  STL [R1+0x44], R12 ;  /* 0x0000440c01007387 */ /* 0x0001e20000100800 */
[----:B------:R-:W-:-:S03]  /*1530*/  ISETP.GT.U32.AND P6, PT, R0, R6, PT ;  /* 0x000000060000720c */ /* 0x000fc60003fc4070 */
[----:B------:R1:W-:Y:S01]  /*1540*/  STL [R1+0x48], R11 ;  /* 0x0000480b01007387 */ /* 0x0003e20000100800 */
[--C-:B------:R-:W-:Y:S01]  /*1550*/  @!P5 IMAD.IADD R15, R15, 0x1, -R0.reuse ;  /* 0x000000010f0fd824 */ /* 0x100fe200078e0a00 */
[----:B0-----:R-:W-:Y:S02]  /*1560*/  LOP3.LUT R12, R2, 0x2e, RZ, 0xfc, !PT ;  /* 0x0000002e020c7812 */ /* 0x001fe400078efcff */
[----:B------:R0:W-:Y:S01]  /*1570*/  STL [R1+0x4c], R8 ;  /* 0x00004c0801007387 */ /* 0x0001e20000100800 */
[----:B------:R-:W-:Y:S02]  /*1580*/  ISETP.GT.U32.AND P5, PT, R0, R5, PT ;  /* 0x000000050000720c */ /* 0x000fe40003fa4070 */
[----:B-1----:R-:W-:Y:S01]  /*1590*/  LOP3.LUT R11, R2, 0x30, RZ, 0xfc, !PT ;  /* 0x00000030020b7812 */ /* 0x002fe200078efcff */
[----:B------:R-:W-:Y:S01]  /*15a0*/  @!P3 IMAD.IADD R14, R14, 0x1, -R0 ;  /* 0x000000010e0eb824 */ /* 0x000fe200078e0a00 */
[----:B------:R-:W-:Y:S02]  /*15b0*/  ISETP.GE.AND P3, PT, R4, RZ, PT ;  /* 0x000000ff0400720c */ /* 0x000fe40003f66270 */
[----:B------:R-:W-:-:S02]  /*15c0*/  IABS R16, R11 ;  /* 0x0000000b00107213 */ /* 0x000fc40000000000 */
[----:B0-----:R-:W-:Y:S01]  /*15d0*/  IABS R8, R12 ;  /* 0x0000000c00087213 */ /* 0x001fe20000000000 */
[----:B------:R-:W-:-:S04]  /*15e0*/  @!P0 IMAD.IADD R28, R28, 0x1, -R0 ;  /* 0x000000011c1c8824 */ /* 0x000fc800078e0a00 */
[----:B------:R-:W-:Y:S01]  /*15f0*/  IMAD.HI.U32 R4, R3, R8, RZ ;  /* 0x0000000803047227 */ /* 0x000fe200078e00ff */
[----:B------:R-:W-:-:S03]  /*1600*/  ISETP.GE.AND P0, PT, R13, RZ, PT ;  /* 0x000000ff0d00720c */ /* 0x000fc60003f06270 */
[----:B------:R-:W-:Y:S01]  /*1610*/  IMAD.HI.U32 R17, R3, R16, RZ ;  /* 0x0000001003117227 */ /* 0x000fe200078e00ff */
[----:B------:R-:W-:-:S03]  /*1620*/  LOP3.LUT R13, R2, 0x2c, RZ, 0xfc, !PT ;  /* 0x0000002c020d7812 */ /* 0x000fc600078efcff */
[----:B------:R-:W-:Y:S02]  /*1630*/  IMAD.MOV.U32 R20, RZ, RZ, R10 ;  /* 0x000000ffff147224 */ /* 0x000fe400078e000a */
[----:B------:R-:W-:Y:S02]  /*1640*/  @!P6 IMAD.IADD R6, R6, 0x1, -R0 ;  /* 0x000000010606e824 */ /* 0x000fe400078e0a00 */
[----:B------:R-:W-:Y:S01]  /*1650*/  IMAD.MOV R4, RZ, RZ, -R4 ;  /* 0x000000ffff047224 */ /* 0x000fe200078e0a04 */
[C---:B------:R-:W-:Y:S01]  /*1660*/  ISETP.GT.U32.AND P6, PT, R0.reuse, R28, PT ;  /* 0x0000001c0000720c */ /* 0x040fe20003fc4070 */
[----:B------:R-:W-:Y:S02]  /*1670*/  IMAD.MOV R17, RZ, RZ, -R17 ;  /* 0x000000ffff117224 */ /* 0x000fe400078e0a11 */
[----:B------:R-:W-:Y:S01]  /*1680*/  @!P2 IMAD.MOV R20, RZ, RZ, -R20 ;  /* 0x000000ffff14a224 */ /* 0x000fe200078e0a14 */
[C---:B------:R-:W-:Y:S01]  /*1690*/  ISETP.GT.U32.AND P2, PT, R0.reuse, R6, PT ;  /* 0x000000060000720c */ /* 0x040fe20003f44070 */
[----:B------:R-:W-:Y:S01]  /*16a0*/  IMAD R8, R0, R4, R8 ;  /* 0x0000000400087224 */ /* 0x000fe200078e0208 */
[----:B------:R-:W-:Y:S01]  /*16b0*/  LOP3.LUT R4, R2, 0x2a, RZ, 0xfc, !PT ;  /* 0x0000002a02047812 */ /* 0x000fe200078efcff */
[----:B------:R-:W-:Y:S01]  /*16c0*/  @!P5 IMAD.IADD R5, R5, 0x1, -R0 ;  /* 0x000000010505d824 */ /* 0x000fe200078e0a00 */
[----:B------:R-:W-:Y:S01]  /*16d0*/  ISETP.GE.AND P5, PT, R7, RZ, PT ;  /* 0x000000ff0700720c */ /* 0x000fe20003fa6270 */
[----:B------:R-:W-:Y:S01]  /*16e0*/  IMAD.MOV.U32 R19, RZ, RZ, R15 ;  /* 0x000000ffff137224 */ /* 0x000fe200078e000f */
[----:B------:R-:W-:Y:S01]  /*16f0*/  IABS R10, R13 ;  /* 0x0000000d000a7213 */ /* 0x000fe20000000000 */
[----:B------:R-:W-:-:S02]  /*1700*/  IMAD R7, R0, R17, R16 ;  /* 0x0000001100077224 */ /* 0x000fc400078e0210 */
[----:B------:R-:W-:Y:S01]  /*1710*/  IMAD.MOV.U32 R15, RZ, RZ, R14 ;  /* 0x000000ffff0f7224 */ /* 0x000fe200078e000e */
[----:B------:R-:W-:Y:S01]  /*1720*/  IABS R14, R4 ;  /* 0x00000004000e7213 */ /* 0x000fe20000000000 */
[----:B------:R-:W-:Y:S01]  /*1730*/  @!P3 IMAD.MOV R29, RZ, RZ, -R29 ;  /* 0x000000ffff1db224 */ /* 0x000fe200078e0a1d */
[----:B------:R-:W-:Y:S01]  /*1740*/  ISETP.GE.AND P3, PT, R9, RZ, PT ;  /* 0x000000ff0900720c */ /* 0x000fe20003f66270 */
[----:B------:R-:W-:Y:S01]  /*1750*/  @!P4 IMAD.MOV R15, RZ, RZ, -R15 ;  /* 0x000000ffff0fc224 */ /* 0x000fe200078e0a0f */
[C---:B------:R-:W-:Y:S01]  /*1760*/  ISETP.GT.U32.AND P4, PT, R0.reuse, R7, PT ;  /* 0x000000070000720c */ /* 0x040fe20003f84070 */
[----:B------:R-:W-:Y:S02]  /*1770*/  IMAD.MOV.U32 R9, RZ, RZ, R10 ;  /* 0x000000ffff097224 */ /* 0x000fe400078e000a */
[----:B------:R-:W-:Y:S01]  /*1780*/  @!P1 IMAD.MOV R19, RZ, RZ, -R19 ;  /* 0x000000ffff139224 */ /* 0x000fe200078e0a13 */
[----:B------:R-:W-:Y:S01]  /*1790*/  ISETP.GT.U32.AND P1, PT, R0, R5, PT ;  /* 0x000000050000720c */ /* 0x000fe20003f24070 */
[----:B------:R-:W-:-:S02]  /*17a0*/  IMAD.MOV.U32 R10, RZ, RZ, R14 ;  /* 0x000000ffff0a7224 */ /* 0x000fc400078e000e */
[----:B------:R-:W-:-:S04]  /*17b0*/  IMAD.HI.U32 R14, R3, R9, RZ ;  /* 0x00000009030e7227 */ /* 0x000fc800078e00ff */
[--C-:B------:R-:W-:Y:S01]  /*17c0*/  @!P6 IMAD.IADD R28, R28, 0x1, -R0.reuse ;  /* 0x000000011c1ce824 */ /* 0x100fe200078e0a00 */
[----:B------:R-:W-:Y:S01]  /*17d0*/  ISETP.GT.U32.AND P6, PT, R0, R8, PT ;  /* 0x000000080000720c */ /* 0x000fe20003fc4070 */
[----:B------:R-:W-:Y:S01]  /*17e0*/  @!P2 IMAD.IADD R6, R6, 0x1, -R0 ;  /* 0x000000010606a824 */ /* 0x000fe200078e0a00 */
[----:B------:R-:W-:Y:S01]  /*17f0*/  ISETP.GE.AND P2, PT, R12, RZ, PT ;  /* 0x000000ff0c00720c */ /* 0x000fe20003f46270 */
[----:B------:R-:W-:Y:S02]  /*1800*/  IMAD.MOV R12, RZ, RZ, -R14 ;  /* 0x000000ffff0c7224 */ /* 0x000fe400078e0a0e */
[--C-:B------:R-:W-:Y:S02]  /*1810*/  @!P4 IMAD.IADD R7, R7, 0x1, -R0.reuse ;  /* 0x000000010707c824 */ /* 0x100fe400078e0a00 */
[C---:B------:R-:W-:Y:S02]  /*1820*/  IMAD R9, R0.reuse, R12, R9 ;  /* 0x0000000c00097224 */ /* 0x040fe400078e0209 */
[----:B------:R-:W-:Y:S01]  /*1830*/  @!P1 IMAD.IADD R5, R5, 0x1, -R0 ;  /* 0x0000000105059824 */ /* 0x000fe200078e0a00 */
[----:B------:R-:W-:Y:S01]  /*1840*/  ISETP.GE.AND P1, PT, R11, RZ, PT ;  /* 0x000000ff0b00720c */ /* 0x000fe20003f26270 */
[----:B------:R-:W-:Y:S01]  /*1850*/  @!P3 IMAD.MOV R6, RZ, RZ, -R6 ;  /* 0x000000ffff06b224 */ /* 0x000fe200078e0a06 */
[----:B------:R-:W-:Y:S01]  /*1860*/  ISETP.GT.U32.AND P3, PT, R0, R9, PT ;  /* 0x000000090000720c */ /* 0x000fe20003f64070 */
[----:B------:R-:W-:-:S04]  /*1870*/  IMAD.HI.U32 R11, R3, R10, RZ ;  /* 0x0000000a030b7227 */ /* 0x000fc800078e00ff */
[----:B------:R-:W-:Y:S01]  /*1880*/  @!P0 IMAD.MOV R28, RZ, RZ, -R28 ;  /* 0x000000ffff1c8224 */ /* 0x000fe200078e0a1c */
[----:B------:R-:W-:Y:S01]  /*1890*/  ISETP.GT.U32.AND P0, PT, R0, R7, PT ;  /* 0x000000070000720c */ /* 0x000fe20003f04070 */
[----:B------:R-:W-:Y:S02]  /*18a0*/  @!P6 IMAD.IADD R8, R8, 0x1, -R0 ;  /* 0x000000010808e824 */ /* 0x000fe400078e0a00 */
[----:B------:R-:W-:Y:S02]  /*18b0*/  IMAD.MOV R11, RZ, RZ, -R11 ;  /* 0x000000ffff0b7224 */ /* 0x000fe400078e0a0b */
[----:B------:R-:W-:Y:S01]  /*18c0*/  @!P5 IMAD.MOV R5, RZ, RZ, -R5 ;  /* 0x000000ffff05d224 */ /* 0x000fe200078e0a05 */
[C---:B------:R-:W-:Y:S01]  /*18d0*/  ISETP.GT.U32.AND P5, PT, R0.reuse, R8, PT ;  /* 0x000000080000720c */ /* 0x040fe20003fa4070 */
[----:B------:R-:W-:Y:S01]  /*18e0*/  STL [R1+0x8], R20 ;  /* 0x0000081401007387 */ /* 0x000fe20000100800 */
[----:B------:R-:W-:-:S03]  /*18f0*/  IMAD R10, R0, R11, R10 ;  /* 0x0000000b000a7224 */ /* 0x000fc600078e020a */
[----:B------:R-:W-:Y:S01]  /*1900*/  STL [R1+0x4], R19 ;  /* 0x0000041301007387 */ /* 0x000fe20000100800 */
[----:B------:R-:W-:-:S03]  /*1910*/  @!P3 IMAD.IADD R9, R9, 0x1, -R0 ;  /* 0x000000010909b824 */ /* 0x000fc600078e0a00 */
[----:B------:R-:W-:Y:S01]  /*1920*/  STL [R1+0x1134], R29 ;  /* 0x0011341d01007387 */ /* 0x000fe20000100800 */
[----:B------:R-:W-:-:S03]  /*1930*/  ISETP.GT.U32.AND P3, PT, R0, R10, PT ;  /* 0x0000000a0000720c */ /* 0x000fc60003f64070 */
[----:B------:R0:W-:Y:S01]  /*1940*/  STL [R1], R15 ;  /* 0x0000000f01007387 */ /* 0x0001e20000100800 */
[----:B------:R-:W-:Y:S01]  /*1950*/  @!P0 IMAD.IADD R7, R7, 0x1, -R0 ;  /* 0x0000000107078824 */ /* 0x000fe200078e0a00 */
[C---:B------:R-:W-:Y:S02]  /*1960*/  LOP3.LUT R12, R2.reuse, 0x26, RZ, 0xfc, !PT ;  /* 0x00000026020c7812 */ /* 0x040fe400078efcff */
[----:B0-----:R-:W-:-:S04]  /*1970*/  LOP3.LUT R15, R2, 0x28, RZ, 0xfc, !PT ;  /* 0x00000028020f7812 */ /* 0x001fc800078efcff */
[----:B------:R-:W-:Y:S02]  /*1980*/  ISETP.GE.AND P0, PT, R15, RZ, PT ;  /* 0x000000ff0f00720c */ /* 0x000fe40003f06270 */
[----:B------:R-:W-:Y:S01]  /*1990*/  IABS R15, R15 ;  /* 0x0000000f000f7213 */ /* 0x000fe20000000000 */
[--C-:B------:R-:W-:Y:S01]  /*19a0*/  @!P5 IMAD.IADD R8, R8, 0x1, -R0.reuse ;  /* 0x000000010808d824 */ /* 0x100fe200078e0a00 */
[----:B------:R-:W-:Y:S01]  /*19b0*/  ISETP.GE.AND P5, PT, R12, RZ, PT ;  /* 0x000000ff0c00720c */ /* 0x000fe20003fa6270 */
[----:B------:R-:W-:Y:S01]  /*19c0*/  @!P1 IMAD.MOV R7, RZ, RZ, -R7 ;  /* 0x000000ffff079224 */ /* 0x000fe200078e0a07 */
[----:B------:R-:W-:Y:S01]  /*19d0*/  IABS R12, R12 ;  /* 0x0000000c000c7213 */ /* 0x000fe20000000000 */
[----:B------:R-:W-:Y:S01]  /*19e0*/  IMAD.HI.U32 R17, R3, R15, RZ ;  /* 0x0000000f03117227 */ /* 0x000fe200078e00ff */
[----:B------:R-:W-:Y:S02]  /*19f0*/  ISETP.GT.U32.AND P1, PT, R0, R9, PT ;  /* 0x000000090000720c */ /* 0x000fe40003f24070 */
[----:B------:R-:W-:Y:S01]  /*1a00*/  LOP3.LUT R11, R2, 0x24, RZ, 0xfc, !PT ;  /* 0x00000024020b7812 */ /* 0x000fe200078efcff */
[----:B------:R-:W-:Y:S01]  /*1a10*/  IMAD.MOV R17, RZ, RZ, -R17 ;  /* 0x000000ffff117224 */ /* 0x000fe200078e0a11 */
[----:B------:R-:W-:Y:S01]  /*1a20*/  ISETP.GE.AND P4, PT, R13, RZ, PT ;  /* 0x000000ff0d00720c */ /* 0x000fe20003f86270 */
[----:B------:R-:W-:Y:S01]  /*1a30*/  @!P3 IMAD.IADD R10, R10, 0x1, -R0 ;  /* 0x000000010a0ab824 */ /* 0x000fe200078e0a00 */
[----:B------:R-:W-:Y:S01]  /*1a40*/  ISETP.GE.AND P6, PT, R4, RZ, PT ;  /* 0x000000ff0400720c */ /* 0x000fe20003fc6270 */
[----:B------:R-:W-:Y:S01]  /*1a50*/  IMAD.HI.U32 R4, R3, R12, RZ ;  /* 0x0000000c03047227 */ /* 0x000fe200078e00ff */
[----:B------:R-:W-:-:S02]  /*1a60*/  LOP3.LUT R16, R2, 0x22, RZ, 0xfc, !PT ;  /* 0x0000002202107812 */ /* 0x000fc400078efcff */
[----:B------:R-:W-:Y:S01]  /*1a70*/  IABS R13, R11 ;  /* 0x0000000b000d7213 */ /* 0x000fe20000000000 */
[----:B------:R-:W-:Y:S01]  /*1a80*/  @!P2 IMAD.MOV R8, RZ, RZ, -R8 ;  /* 0x000000ffff08a224 */ /* 0x000fe200078e0a08 */
[----:B------:R-:W-:Y:S01]  /*1a90*/  ISETP.GE.AND P2, PT, R11, RZ, PT ;  /* 0x000000ff0b00720c */ /* 0x000fe20003f46270 */
[C---:B------:R-:W-:Y:S01]  /*1aa0*/  IMAD R11, R0.reuse, R17, R15 ;  /* 0x00000011000b7224 */ /* 0x040fe200078e020f */
[----:B------:R-:W-:Y:S01]  /*1ab0*/  IABS R14, R16 ;  /* 0x00000010000e7213 */ /* 0x000fe20000000000 */
[----:B------:R-:W-:Y:S01]  /*1ac0*/  IMAD.MOV R17, RZ, RZ, -R4 ;  /* 0x000000ffff117224 */ /* 0x000fe200078e0a04 */
[C---:B------:R-:W-:Y:S01]  /*1ad0*/  ISETP.GT.U32.AND P3, PT, R0.reuse, R10, PT ;  /* 0x0000000a0000720c */ /* 0x040fe20003f64070 */
[----:B------:R-:W-:Y:S02]  /*1ae0*/  @!P1 IMAD.IADD R9, R9, 0x1, -R0 ;  /* 0x0000000109099824 */ /* 0x000fe400078e0a00 */
[----:B------:R-:W-:Y:S02]  /*1af0*/  IMAD R12, R0, R17, R12 ;  /* 0x00000011000c7224 */ /* 0x000fe400078e020c */
[----:B------:R-:W-:-:S04]  /*1b00*/  IMAD.HI.U32 R4, R3, R14, RZ ;  /* 0x0000000e03047227 */ /* 0x000fc800078e00ff */
[----:B------:R-:W-:Y:S01]  /*1b10*/  @!P4 IMAD.MOV R9, RZ, RZ, -R9 ;  /* 0x000000ffff09c224 */ /* 0x000fe200078e0a09 */
[----:B------:R-:W-:Y:S01]  /*1b20*/  ISETP.GT.U32.AND P4, PT, R0, R12, PT ;  /* 0x0000000c0000720c */ /* 0x000fe20003f84070 */
[----:B------:R-:W-:Y:S02]  /*1b30*/  IMAD.MOV R4, RZ, RZ, -R4 ;  /* 0x000000ffff047224 */ /* 0x000fe400078e0a04 */
[----:B------:R-:W-:Y:S02]  /*1b40*/  @!P3 IMAD.IADD R10, R10, 0x1, -R0 ;  /* 0x000000010a0ab824 */ /* 0x000fe400078e0a00 */
[----:B------:R-:W-:Y:S02]  /*1b50*/  IMAD R14, R0, R4, R14 ;  /* 0x00000004000e7224 */ /* 0x000fe400078e020e */
[----:B------:R-:W-:Y:S01]  /*1b60*/  IMAD.HI.U32 R15, R3, R13, RZ ;  /* 0x0000000d030f7227 */ /* 0x000fe200078e00ff */
[----:B------:R-:W-:-:S03]  /*1b70*/  LOP3.LUT R21, R2, 0x20, RZ, 0xfc, !PT ;  /* 0x0000002002157812 */ /* 0x000fc600078efcff */
[----:B------:R-:W-:Y:S01]  /*1b80*/  @!P6 IMAD.MOV R10, RZ, RZ, -R10 ;  /* 0x000000ffff0ae224 */ /* 0x000fe200078e0a0a */
[----:B------:R-:W-:Y:S01]  /*1b90*/  ISETP.GT.U32.AND P6, PT, R0, R14, PT ;  /* 0x0000000e0000720c */ /* 0x000fe20003fc4070 */
[----:B------:R-:W-:Y:S02]  /*1ba0*/  IMAD.MOV R15, RZ, RZ, -R15 ;  /* 0x000000ffff0f7224 */ /* 0x000fe400078e0a0f */
[----:B------:R-:W-:Y:S01]  /*1bb0*/  @!P4 IMAD.IADD R12, R12, 0x1, -R0 ;  /* 0x000000010c0cc824 */ /* 0x000fe200078e0a00 */
[----:B------:R-:W-:Y:S01]  /*1bc0*/  IABS R4, R21 ;  /* 0x0000001500047213 */ /* 0x000fe20000000000 */
[----:B------:R-:W-:Y:S01]  /*1bd0*/  IMAD R13, R0, R15, R13 ;  /* 0x0000000f000d7224 */ /* 0x000fe200078e020d */
[----:B------:R-:W-:Y:S02]  /*1be0*/  LOP3.LUT R15, R2, 0x1e, RZ, 0xfc, !PT ;  /* 0x0000001e020f7812 */ /* 0x000fe400078efcff */
[C---:B------:R-:W-:Y:S01]  /*1bf0*/  ISETP.GT.U32.AND P4, PT, R0.reuse, R12, PT ;  /* 0x0000000c0000720c */ /* 0x040fe20003f84070 */
[----:B------:R-:W-:Y:S01]  /*1c00*/  IMAD.HI.U32 R19, R3, R4, RZ ;  /* 0x0000000403137227 */ /* 0x000fe200078e00ff */
[----:B------:R-:W-:-:S02]  /*1c10*/  ISETP.GT.U32.AND P3, PT, R0, R13, PT ;  /* 0x0000000d0000720c */ /* 0x000fc40003f64070 */
[----:B------:R-:W-:Y:S01]  /*1c20*/  IABS R18, R15 ;  /* 0x0000000f00127213 */ /* 0x000fe20000000000 */
[----:B------:R-:W-:Y:S02]  /*1c30*/  @!P6 IMAD.IADD R14, R14, 0x1, -R0 ;  /* 0x000000010e0ee824 */ /* 0x000fe400078e0a00 */
[----:B------:R-:W-:Y:S01]  /*1c40*/  IMAD.MOV R19, RZ, RZ, -R19 ;  /* 0x000000ffff137224 */ /* 0x000fe200078e0a13 */
[C---:B------:R-:W-:Y:S02]  /*1c50*/  ISETP.GT.U32.AND P1, PT, R0.reuse, R11, PT ;  /* 0x0000000b0000720c */ /* 0x040fe40003f24070 */
[C---:B------:R-:W-:Y:S01]  /*1c60*/  ISETP.GT.U32.AND P6, PT, R0.reuse, R14, PT ;  /* 0x0000000e0000720c */ /* 0x040fe20003fc4070 */
[----:B------:R-:W-:Y:S02]  /*1c70*/  IMAD R4, R0, R19, R4 ;  /* 0x0000001300047224 */ /* 0x000fe400078e0204 */
[----:B------:R-:W-:-:S04]  /*1c80*/  IMAD.HI.U32 R19, R3, R18, RZ ;  /* 0x0000001203137227 */ /* 0x000fc800078e00ff */
[--C-:B------:R-:W-:Y:S02]  /*1c90*/  @!P4 IMAD.IADD R12, R12, 0x1, -R0.reuse ;  /* 0x000000010c0cc824 */ /* 0x100fe400078e0a00 */
[----:B------:R-:W-:Y:S02]  /*1ca0*/  IMAD.MOV R19, RZ, RZ, -R19 ;  /* 0x000000ffff137224 */ /* 0x000fe400078e0a13 */
[----:B------:R-:W-:Y:S02]  /*1cb0*/  @!P3 IMAD.IADD R13, R13, 0x1, -R0 ;  /* 0x000000010d0db824 */ /* 0x000fe400078e0a00 */
[----:B------:R-:W-:Y:S01]  /*1cc0*/  @!P5 IMAD.MOV R12, RZ, RZ, -R12 ;  /* 0x000000ffff0cd224 */ /* 0x000fe200078e0a0c */
[----:B------:R-:W-:Y:S01]  /*1cd0*/  ISETP.GE.AND P5, PT, R15, RZ, PT ;  /* 0x000000ff0f00720c */ /* 0x000fe20003fa6270 */
[C---:B------:R-:W-:Y:S01]  /*1ce0*/  IMAD R15, R0.reuse, R19, R18 ;  /* 0x00000013000f7224 */ /* 0x040fe200078e0212 */
[----:B------:R-:W-:Y:S01]  /*1cf0*/  ISETP.GT.U32.AND P3, PT, R0, R13, PT ;  /* 0x0000000d0000720c */ /* 0x000fe20003f64070 */
[----:B------:R-:W-:-:S02]  /*1d00*/  @!P1 IMAD.IADD R11, R11, 0x1, -R0 ;  /* 0x000000010b0b9824 */ /* 0x000fc400078e0a00 */
[----:B------:R-:W-:Y:S01]  /*1d10*/  @!P6 IMAD.IADD R14, R14, 0x1, -R0 ;  /* 0x000000010e0ee824 */ /* 0x000fe200078e0a00 */
[C---:B------:R-:W-:Y:S02]  /*1d20*/  ISETP.GT.U32.AND P6, PT, R0.reuse, R15, PT ;  /* 0x0000000f0000720c */ /* 0x040fe40003fc4070 */
[----:B------:R-:W-:Y:S02]  /*1d30*/  ISETP.GT.U32.AND P1, PT, R0, R11, PT ;  /* 0x0000000b0000720c */ /* 0x000fe40003f24070 */
[----:B------:R-:W-:-:S04]  /*1d40*/  LOP3.LUT R17, R2, 0x1c, RZ, 0xfc, !PT ;  /* 0x0000001c02117812 */ /* 0x000fc800078efcff */
[----:B------:R-:W-:Y:S01]  /*1d50*/  IABS R20, R17 ;  /* 0x0000001100147213 */ /* 0x000fe20000000000 */
[--C-:B------:R-:W-:Y:S01]  /*1d60*/  @!P3 IMAD.IADD R13, R13, 0x1, -R0.reuse ;  /* 0x000000010d0db824 */ /* 0x100fe200078e0a00 */
[----:B------:R-:W-:Y:S02]  /*1d70*/  ISETP.GE.AND P3, PT, R17, RZ, PT ;  /* 0x000000ff1100720c */ /* 0x000fe40003f66270 */
[----:B------:R-:W-:Y:S01]  /*1d80*/  LOP3.LUT R17, R2, 0x1a, RZ, 0xfc, !PT ;  /* 0x0000001a02117812 */ /* 0x000fe200078efcff */
[--C-:B------:R-:W-:Y:S01]  /*1d90*/  @!P6 IMAD.IADD R15, R15, 0x1, -R0.reuse ;  /* 0x000000010f0fe824 */ /* 0x100fe200078e0a00 */
[----:B------:R-:W-:Y:S01]  /*1da0*/  ISETP.GT.U32.AND P4, PT, R0, R4, PT ;  /* 0x000000040000720c */ /* 0x000fe20003f84070 */
[----:B------:R-:W-:Y:S01]  /*1db0*/  @!P1 IMAD.IADD R11, R11, 0x1, -R0 ;  /* 0x000000010b0b9824 */ /* 0x000fe200078e0a00 */
[----:B------:R-:W-:Y:S01]  /*1dc0*/  ISETP.GE.AND P1, PT, R16, RZ, PT ;  /* 0x000000ff1000720c */ /* 0x000fe20003f26270 */
[----:B------:R-:W-:Y:S01]  /*1dd0*/  @!P2 IMAD.MOV R13, RZ, RZ, -R13 ;  /* 0x000000ffff0da224 */ /* 0x000fe200078e0a0d */
[----:B------:R-:W-:Y:S01]  /*1de0*/  ISETP.GE.AND P2, PT, R17, RZ, PT ;  /* 0x000000ff1100720c */ /* 0x000fe20003f46270 */
[----:B------:R-:W-:Y:S01]  /*1df0*/  IMAD.MOV.U32 R16, RZ, RZ, R20 ;  /* 0x000000ffff107224 */ /* 0x000fe200078e0014 */
[----:B------:R-:W-:-:S02]  /*1e00*/  IABS R17, R17 ;  /* 0x0000001100117213 */ /* 0x000fc40000000000 */
[----:B------:R-:W-:Y:S01]  /*1e10*/  ISETP.GT.U32.AND P6, PT, R0, R15, PT ;  /* 0x0000000f0000720c */ /* 0x000fe20003fc4070 */
[----:B------:R-:W-:-:S04]  /*1e20*/  IMAD.HI.U32 R20, R3, R16, RZ ;  /* 0x0000001003147227 */ /* 0x000fc800078e00ff */
[----:B------:R-:W-:-:S04]  /*1e30*/  IMAD.HI.U32 R22, R3, R17, RZ ;  /* 0x0000001103167227 */ /* 0x000fc800078e00ff */
[----:B------:R-:W-:Y:S02]  /*1e40*/  IMAD.MOV R20, RZ, RZ, -R20 ;  /* 0x000000ffff147224 */ /* 0x000fe400078e0a14 */
[----:B------:R-:W-:Y:S02]  /*1e50*/  IMAD.MOV R22, RZ, RZ, -R22 ;  /* 0x000000ffff167224 */ /* 0x000fe400078e0a16 */
[----:B------:R-:W-:Y:S02]  /*1e60*/  IMAD R16, R0, R20, R16 ;  /* 0x0000001400107224 */ /* 0x000fe400078e0210 */
[--C-:B------:R-:W-:Y:S02]  /*1e70*/  @!P4 IMAD.IADD R4, R4, 0x1, -R0.reuse ;  /* 0x000000010404c824 */ /* 0x100fe400078e0a00 */
[C---:B------:R-:W-:Y:S02]  /*1e80*/  IMAD R17, R0.reuse, R22, R17 ;  /* 0x0000001600117224 */ /* 0x040fe400078e0211 */
[----:B------:R-:W-:Y:S01]  /*1e90*/  @!P6 IMAD.IADD R15, R15, 0x1, -R0 ;  /* 0x000000010f0fe824 */ /* 0x000fe200078e0a00 */
[----:B------:R-:W-:-:S02]  /*1ea0*/  ISETP.GT.U32.AND P4, PT, R0, R4, PT ;  /* 0x000000040000720c */ /* 0x000fc40003f84070 */
[C---:B------:R-:W-:Y:S01]  /*1eb0*/  ISETP.GT.U32.AND P6, PT, R0.reuse, R16, PT ;  /* 0x000000100000720c */ /* 0x040fe20003fc4070 */
[----:B------:R-:W-:Y:S01]  /*1ec0*/  @!P5 IMAD.MOV R15, RZ, RZ, -R15 ;  /* 0x000000ffff0fd224 */ /* 0x000fe200078e0a0f */
[----:B------:R-:W-:Y:S02]  /*1ed0*/  ISETP.GT.U32.AND P5, PT, R0, R17, PT ;  /* 0x000000110000720c */ /* 0x000fe40003fa4070 */
[C---:B------:R-:W-:Y:S02]  /*1ee0*/  LOP3.LUT R18, R2.reuse, 0x18, RZ, 0xfc, !PT ;  /* 0x0000001802127812 */ /* 0x040fe400078efcff */
[----:B------:R-:W-:Y:S01]  /*1ef0*/  LOP3.LUT R19, R2, 0x16, RZ, 0xfc, !PT ;  /* 0x0000001602137812 */ /* 0x000fe200078efcff */
[----:B------:R-:W-:Y:S01]  /*1f00*/  STL [R1+0x1138], R28 ;  /* 0x0011381c01007387 */ /* 0x000fe20000100800 */
[----:B------:R-:W-:Y:S01]  /*1f10*/  @!P0 IMAD.MOV R11, RZ, RZ, -R11 ;  /* 0x000000ffff0b8224 */ /* 0x000fe200078e0a0b */
[----:B------:R-:W-:Y:S01]  /*1f20*/  ISETP.GE.AND P0, PT, R21, RZ, PT ;  /* 0x000000ff1500720c */ /* 0x000fe20003f06270 */
[----:B------:R-:W-:Y:S01]  /*1f30*/  @!P1 IMAD.MOV R14, RZ, RZ, -R14 ;  /* 0x000000ffff0e9224 */ /* 0x000fe200078e0a0e */
[----:B------:R-:W-:Y:S01]  /*1f40*/  STL [R1+0x113c], R5 ;  /* 0x00113c0501007387 */ /* 0x000fe20000100800 */
[----:B------:R-:W-:Y:S01]  /*1f50*/  ISETP.GE.AND P1, PT, R18, RZ, PT ;  /* 0x000000ff1200720c */ /* 0x000fe20003f26270 */
[--C-:B------:R-:W-:Y:S01]  /*1f60*/  @!P4 IMAD.IADD R4, R4, 0x1, -R0.reuse ;  /* 0x000000010404c824 */ /* 0x100fe200078e0a00 */
[----:B------:R-:W-:Y:S01]  /*1f70*/  LOP3.LUT R23, R2, 0x12, RZ, 0xfc, !PT ;  /* 0x0000001202177812 */ /* 0x000fe200078efcff */
[--C-:B------:R-:W-:Y:S01]  /*1f80*/  @!P6 IMAD.IADD R16, R16, 0x1, -R0.reuse ;  /* 0x000000011010e824 */ /* 0x100fe200078e0a00 */
[----:B------:R-:W-:Y:S01]  /*1f90*/  STL [R1+0x1140], R6 ;  /* 0x0011400601007387 */ /* 0x000fe20000100800 */
[----:B------:R-:W-:Y:S01]  /*1fa0*/  IABS R18, R18 ;  /* 0x0000001200127213 */ /* 0x000fe20000000000 */
[----:B------:R-:W-:Y:S01]  /*1fb0*/  @!P5 IMAD.IADD R17, R17, 0x1, -R0 ;  /* 0x000000011111d824 */ /* 0x000fe200078e0a00 */
[----:B------:R-:W-:Y:S01]  /*1fc0*/  ISETP.GE.AND P4, PT, R19, RZ, PT ;  /* 0x000000ff1300720c */ /* 0x000fe20003f86270 */
[----:B------:R-:W-:Y:S01]  /*1fd0*/  STL [R1+0x1144], R7 ;  /* 0x0011440701007387 */ /* 0x000fe20000100800 */
[----:B------:R-:W-:Y:S01]  /*1fe0*/  IABS R19, R19 ;  /* 0x0000001300137213 */ /* 0x000fe20000000000 */
[----:B------:R-:W-:-:S02]  /*1ff0*/  IMAD.MOV.U32 R24, RZ, RZ, R4 ;  /* 0x000000ffff187224 */ /* 0x000fc400078e0004 */
[----:B------:R-:W-:Y:S01]  /*2000*/  STL [R1+0x1148], R8 ;  /* 0x0011480801007387 */ /* 0x000fe20000100800 */
[C---:B------:R-:W-:Y:S01]  /*2010*/  ISETP.GT.U32.AND P6, PT, R0.reuse, R16, PT ;  /* 0x000000100000720c */ /* 0x040fe20003fc4070 */
[----:B------:R-:W-:Y:S02]  /*2020*/  IMAD.HI.U32 R4, R3, R18, RZ ;  /* 0x0000001203047227 */ /* 0x000fe400078e00ff */
[----:B------:R-:W-:Y:S01]  /*2030*/  STL [R1+0x114c], R9 ;  /* 0x00114c0901007387 */ /* 0x000fe20000100800 */
[----:B------:R-:W-:Y:S02]  /*2040*/  IABS R21, R23 ;  /* 0x0000001700157213 */ /* 0x000fe40000000000 */
[----:B------:R-:W-:Y:S01]  /*2050*/  ISETP.GT.U32.AND P5, PT, R0, R17, PT ;  /* 0x000000110000720c */ /* 0x000fe20003fa4070 */
[----:B------:R-:W-:Y:S04]  /*2060*/  STL [R1+0x1150], R10 ;  /* 0x0011500a01007387 */ /* 0x000fe80000100800 */
[----:B------:R0:W-:Y:S01]  /*2070*/  STL [R1+0x3c], R23 ;  /* 0x00003c1701007387 */ /* 0x0001e20000100800 */
[----:B------:R-:W-:Y:S01]  /*2080*/  LOP3.LUT R20, R2, 0x14, RZ, 0xfc, !PT ;  /* 0x0000001402147812 */ /* 0x000fe200078efcff */
[----:B------:R-:W-:-:S02]  /*2090*/  IMAD.MOV R4, RZ, RZ, -R4 ;  /* 0x000000ffff047224 */ /* 0x000fc400078e0a04 */
[----:B------:R-:W-:Y:S02]  /*20a0*/  @!P0 IMAD.MOV R24, RZ, RZ, -R24 ;  /* 0x000000ffff188224 */ /* 0x000fe400078e0a18 */
[----:B0-----:R-:W-:Y:S01]  /*20b0*/  IMAD.HI.U32 R23, R3, R19, RZ ;  /* 0x0000001303177227 */ /* 0x001fe200078e00ff */
[----:B------:R-:W-:-:S03]  /*20c0*/  ISETP.GE.AND P0, PT, R20, RZ, PT ;  /* 0x000000ff1400720c */ /* 0x000fc60003f06270 */
[----:B------:R-:W-:Y:S01]  /*20d0*/  IMAD.MOV R23, RZ, RZ, -R23 ;  /* 0x000000ffff177224 */ /* 0x000fe200078e0a17 */
[----:B------:R-:W-:Y:S01]  /*20e0*/  IABS R20, R20 ;  /* 0x0000001400147213 */ /* 0x000fe20000000000 */
[C---:B------:R-:W-:Y:S02]  /*20f0*/  IMAD R18, R0.reuse, R4, R18 ;  /* 0x0000000400127224 */ /* 0x040fe400078e0212 */
[----:B------:R-:W-:Y:S02]  /*2100*/  IMAD R19, R0, R23, R19 ;  /* 0x0000001700137224 */ /* 0x000fe400078e0213 */
[--C-:B------:R-:W-:Y:S01]  /*2110*/  @!P6 IMAD.IADD R16, R16, 0x1, -R0.reuse ;  /* 0x000000011010e824 */ /* 0x100fe200078e0a00 */
[C---:B------:R-:W-:Y:S01]  /*2120*/  ISETP.GT.U32.AND P6, PT, R0.reuse, R18, PT ;  /* 0x000000120000720c */ /* 0x040fe20003fc4070 */
[----:B------:R-:W-:Y:S01]  /*2130*/  @!P5 IMAD.IADD R17, R17, 0x1, -R0 ;  /* 0x000000011111d824 */ /* 0x000fe200078e0a00 */
[----:B------:R-:W-:Y:S01]  /*2140*/  ISETP.GT.U32.AND P5, PT, R0, R19, PT ;  /* 0x000000130000720c */ /* 0x000fe20003fa4070 */
[----:B------:R-:W-:-:S04]  /*2150*/  IMAD.HI.U32 R22, R3, R20, RZ ;  /* 0x0000001403167227 */ /* 0x000fc800078e00ff */
[----:B------:R-:W-:Y:S01]  /*2160*/  IMAD.MOV R22, RZ, RZ, -R22 ;  /* 0x000000ffff167224 */ /* 0x000fe200078e0a16 */
[----:B------:R-:W-:Y:S01]  /*2170*/  LOP3.LUT R6, R2, 0x10, RZ, 0xfc, !PT ;  /* 0x0000001002067812 */ /* 0x000fe200078efcff */
[----:B------:R-:W-:-:S04]  /*2180*/  IMAD.HI.U32 R4, R3, R21, RZ ;  /* 0x0000001503047227 */ /* 0x000fc800078e00ff */
[----:B------:R-:W-:Y:S02]  /*2190*/  IMAD R20, R0, R22, R20 ;  /* 0x0000001600147224 */ /* 0x000fe400078e0214 */
[--C-:B------:R-:W-:Y:S01]  /*21a0*/  @!P6 IMAD.IADD R18, R18, 0x1, -R0.reuse ;  /* 0x000000011212e824 */ /* 0x100fe200078e0a00 */
[----:B------:R-:W-:Y:S01]  /*21b0*/  IABS R22, R6 ;  /* 0x0000000600167213 */ /* 0x000fe20000000000 */
[----:B------:R-:W-:Y:S01]  /*21c0*/  @!P5 IMAD.IADD R19, R19, 0x1, -R0 ;  /* 0x000000011313d824 */ /* 0x000fe200078e0a00 */
[----:B------:R-:W-:Y:S01]  /*21d0*/  ISETP.GT.U32.AND P6, PT, R0, R20, PT ;  /* 0x000000140000720c */ /* 0x000fe20003fc4070 */
[----:B------:R-:W-:Y:S01]  /*21e0*/  IMAD.MOV R4, RZ, RZ, -R4 ;  /* 0x000000ffff047224 */ /* 0x000fe200078e0a04 */
[----:B------:R-:W-:Y:S02]  /*21f0*/  LOP3.LUT R9, R2, 0xe, RZ, 0xfc, !PT ;  /* 0x0000000e02097812 */ /* 0x000fe400078efcff */
[C---:B------:R-:W-:Y:S01]  /*2200*/  ISETP.GT.U32.AND P5, PT, R0.reuse, R19, PT ;  /* 0x000000130000720c */ /* 0x040fe20003fa4070 */
[----:B------:R-:W-:-:S02]  /*2210*/  IMAD R21, R0, R4, R21 ;  /* 0x0000000400157224 */ /* 0x000fc400078e0215 */
[C---:B------:R-:W-:Y:S01]  /*2220*/  IMAD.HI.U32 R4, R3.reuse, R22, RZ ;  /* 0x0000001603047227 */ /* 0x040fe200078e00ff */
[C---:B------:R-:W-:Y:S02]  /*2230*/  LOP3.LUT R5, R2.reuse, 0x8, RZ, 0xfc, !PT ;  /* 0x0000000802057812 */ /* 0x040fe400078efcff */
[----:B------:R-:W-:Y:S01]  /*2240*/  IABS R23, R9 ;  /* 0x0000000900177213 */ /* 0x000fe20000000000 */
[----:B------:R-:W-:Y:S01]  /*2250*/  IMAD.MOV R4, RZ, RZ, -R4 ;  /* 0x000000ffff047224 */ /* 0x000fe200078e0a04 */
[C---:B------:R-:W-:Y:S02]  /*2260*/  LOP3.LUT R8, R2.reuse, 0xc, RZ, 0xfc, !PT ;  /* 0x0000000c02087812 */ /* 0x040fe400078efcff */
[----:B------:R-:W-:Y:S01]  /*2270*/  LOP3.LUT R28, R2, 0xa, RZ, 0xfc, !PT ;  /* 0x0000000a021c7812 */ /* 0x000fe200078efcff */
[----:B------:R0:W-:Y:S01]  /*2280*/  STL [R1+0x18], R24 ;  /* 0x0000181801007387 */ /* 0x0001e20000100800 */
[----:B------:R-:W-:Y:S01]  /*2290*/  IABS R27, R5 ;  /* 0x00000005001b7213 */ /* 0x000fe20000000000 */
[----:B------:R-:W-:Y:S01]  /*22a0*/  @!P6 IMAD.IADD R20, R20, 0x1, -R0 ;  /* 0x000000011414e824 */ /* 0x000fe200078e0a00 */
[----:B------:R-:W-:Y:S01]  /*22b0*/  IABS R26, R28 ;  /* 0x0000001c001a7213 */ /* 0x000fe20000000000 */
[----:B------:R-:W-:-:S04]  /*22c0*/  IMAD.HI.U32 R25, R3, R23, RZ ;  /* 0x0000001703197227 */ /* 0x000fc800078e00ff */
[C---:B------:R-:W-:Y:S01]  /*22d0*/  IMAD R22, R0.reuse, R4, R22 ;  /* 0x0000000400167224 */ /* 0x040fe200078e0216 */
[----:B0-----:R-:W-:Y:S01]  /*22e0*/  IABS R24, R8 ;  /* 0x0000000800187213 */ /* 0x001fe20000000000 */
[----:B------:R-:W-:Y:S01]  /*22f0*/  @!P2 IMAD.MOV R17, RZ, RZ, -R17 ;  /* 0x000000ffff11a224 */ /* 0x000fe200078e0a11 */
[----:B------:R0:W-:Y:S01]  /*2300*/  STL [R1+0x2c], R6 ;  /* 0x00002c0601007387 */ /* 0x0001e20000100800 */
[----:B------:R-:W-:Y:S01]  /*2310*/  IMAD.MOV.U32 R7, RZ, RZ, R27 ;  /* 0x000000ffff077224 */ /* 0x000fe200078e001b */
[C---:B------:R-:W-:Y:S01]  /*2320*/  ISETP.GT.U32.AND P6, PT, R0.reuse, R20, PT ;  /* 0x000000140000720c */ /* 0x040fe20003fc4070 */
[----:B------:R-:W-:Y:S01]  /*2330*/  IMAD.MOV R25, RZ, RZ, -R25 ;  /* 0x000000ffff197224 */ /* 0x000fe200078e0a19 */
[C---:B------:R-:W-:Y:S01]  /*2340*/  ISETP.GT.U32.AND P2, PT, R0.reuse, R21, PT ;  /* 0x000000150000720c */ /* 0x040fe20003f44070 */
[----:B------:R-:W-:Y:S01]  /*2350*/  @!P5 IMAD.IADD R19, R19, 0x1, -R0 ;  /* 0x000000011313d824 */ /* 0x000fe200078e0a00 */
[----:B------:R-:W-:Y:S01]  /*2360*/  ISETP.GT.U32.AND P5, PT, R0, R22, PT ;  /* 0x000000160000720c */ /* 0x000fe20003fa4070 */
[----:B------:R-:W-:-:S04]  /*2370*/  IMAD.HI.U32 R27, R3, R24, RZ ;  /* 0x00000018031b7227 */ /* 0x000fc800078e00ff */
[----:B0-----:R-:W-:-:S04]  /*2380*/  IMAD.HI.U32 R6, R3, R26, RZ ;  /* 0x0000001a03067227 */ /* 0x001fc800078e00ff */
[C---:B------:R-:W-:Y:S02]  /*2390*/  IMAD R23, R0.reuse, R25, R23 ;  /* 0x0000001900177224 */ /* 0x040fe400078e0217 */
[----:B------:R-:W-:Y:S01]  /*23a0*/  @!P3 IMAD.MOV R16, RZ, RZ, -R16 ;  /* 0x000000ffff10b224 */ /* 0x000fe200078e0a10 */
[----:B------:R-:W-:Y:S01]  /*23b0*/  ISETP.GT.U32.AND P3, PT, R0, R18, PT ;  /* 0x000000120000720c */ /* 0x000fe20003f64070 */
[----:B------:R-:W-:Y:S02]  /*23c0*/  IMAD.MOV R4, RZ, RZ, -R27 ;  /* 0x000000ffff047224 */ /* 0x000fe400078e0a1b */
[----:B------:R-:W-:Y:S01]  /*23d0*/  IMAD.MOV R25, RZ, RZ, -R6 ;  /* 0x000000ffff197224 */ /* 0x000fe200078e0a06 */
[----:B------:R-:W-:Y:S01]  /*23e0*/  LOP3.LUT R6, R2, 0x6, RZ, 0xfc, !PT ;  /* 0x0000000602067812 */ /* 0x000fe200078efcff */
[----:B------:R-:W-:-:S04]  /*23f0*/  IMAD.HI.U32 R27, R3, R7, RZ ;  /* 0x00000007031b7227 */ /* 0x000fc800078e00ff */
[----:B------:R-:W-:Y:S01]  /*2400*/  IMAD R24, R0, R4, R24 ;  /* 0x0000000400187224 */ /* 0x000fe200078e0218 */
[----:B------:R-:W-:Y:S01]  /*2410*/  LOP3.LUT R4, R2, 0x4, RZ, 0xfc, !PT ;  /* 0x0000000402047812 */ /* 0x000fe200078efcff */
[----:B------:R-:W-:Y:S02]  /*2420*/  IMAD R25, R0, R25, R26 ;  /* 0x0000001900197224 */ /* 0x000fe400078e021a */
[----:B------:R-:W-:Y:S01]  /*2430*/  IMAD.MOV R26, RZ, RZ, -R27 ;  /* 0x000000ffff1a7224 */ /* 0x000fe200078e0a1b */
[----:B------:R-:W-:Y:S01]  /*2440*/  IABS R27, R6 ;  /* 0x00000006001b7213 */ /* 0x000fe20000000000 */
[--C-:B------:R-:W-:Y:S01]  /*2450*/  @!P6 IMAD.IADD R20, R20, 0x1, -R0.reuse ;  /* 0x000000011414e824 */ /* 0x100fe200078e0a00 */
[----:B------:R0:W-:Y:S01]  /*2460*/  STL [R1+0x24], R6 ;  /* 0x0000240601007387 */ /* 0x0001e20000100800 */
[--C-:B------:R-:W-:Y:S01]  /*2470*/  @!P2 IMAD.IADD R21, R21, 0x1, -R0.reuse ;  /* 0x000000011515a824 */ /* 0x100fe200078e0a00 */
[----:B------:R-:W-:Y:S01]  /*2480*/  ISETP.GT.U32.AND P6, PT, R0, R23, PT ;  /* 0x000000170000720c */ /* 0x000fe20003fc4070 */
[----:B------:R-:W-:Y:S01]  /*2490*/  @!P5 IMAD.IADD R22, R22, 0x1, -R0 ;  /* 0x000000011616d824 */ /* 0x000fe200078e0a00 */
[C---:B------:R-:W-:Y:S01]  /*24a0*/  ISETP.GT.U32.AND P2, PT, R0.reuse, R24, PT ;  /* 0x000000180000720c */ /* 0x040fe20003f44070 */
[----:B------:R1:W-:Y:S01]  /*24b0*/  STL [R1+0x20], R4 ;  /* 0x0000200401007387 */ /* 0x0003e20000100800 */
[----:B------:R-:W-:Y:S01]  /*24c0*/  ISETP.GT.U32.AND P5, PT, R0, R25, PT ;  /* 0x000000190000720c */ /* 0x000fe20003fa4070 */
[----:B------:R-:W-:Y:S01]  /*24d0*/  IMAD.HI.U32 R29, R3, R27, RZ ;  /* 0x0000001b031d7227 */ /* 0x000fe200078e00ff */
[----:B0-----:R-:W-:-:S03]  /*24e0*/  IABS R6, R2 ;  /* 0x0000000200067213 */ /* 0x001fc60000000000 */
[----:B------:R-:W-:Y:S01]  /*24f0*/  IMAD R26, R0, R26, R7 ;  /* 0x0000001a001a7224 */ /* 0x000fe200078e0207 */
[----:B------:R-:W-:Y:S01]  /*2500*/  LOP3.LUT R7, R2, 0x2, RZ, 0xfc, !PT ;  /* 0x0000000202077812 */ /* 0x000fe200078efcff */
[----:B------:R-:W-:Y:S01]  /*2510*/  @!P3 IMAD.IADD R18, R18, 0x1, -R0 ;  /* 0x000000011212b824 */ /* 0x000fe200078e0a00 */
[----:B-1----:R-:W-:Y:S02]  /*2520*/  IABS R4, R4 ;  /* 0x0000000400047213 */ /* 0x002fe40000000000 */
[----:B------:R-:W-:Y:S01]  /*2530*/  ISETP.GE.AND P3, PT, R2, RZ, PT ;  /* 0x000000ff0200720c */ /* 0x000fe20003f66270 */
[----:B------:R-:W-:Y:S02]  /*2540*/  IMAD.MOV R2, RZ, RZ, -R29 ;  /* 0x000000ffff027224 */ /* 0x000fe400078e0a1d */
[----:B------:R-:W-:-:S04]  /*2550*/  IMAD.HI.U32 R10, R3, R4, RZ ;  /* 0x00000004030a7227 */ /* 0x000fc800078e00ff */
[----:B------:R-:W-:Y:S02]  /*2560*/  IMAD R27, R0, R2, R27 ;  /* 0x00000002001b7224 */ /* 0x000fe400078e021b */
[----:B------:R-:W-:Y:S02]  /*2570*/  IMAD.MOV R2, RZ, RZ, -R10 ;  /* 0x000000ffff027224 */ /* 0x000fe400078e0a0a */
[----:B------:R-:W-:Y:S01]  /*2580*/  IMAD.MOV.U32 R10, RZ, RZ, R6 ;  /* 0x000000ffff0a7224 */ /* 0x000fe200078e0006 */
[----:B------:R-:W-:Y:S01]  /*2590*/  IABS R6, R7 ;  /* 0x0000000700067213 */ /* 0x000fe20000000000 */
[--C-:B------:R-:W-:Y:S02]  /*25a0*/  @!P6 IMAD.IADD R23, R23, 0x1, -R0.reuse ;  /* 0x000000011717e824 */ /* 0x100fe400078e0a00 */
[--C-:B------:R-:W-:Y:S02]  /*25b0*/  @!P2 IMAD.IADD R24, R24, 0x1, -R0.reuse ;  /* 0x000000011818a824 */ /* 0x100fe400078e0a00 */
[----:B------:R-:W-:Y:S01]  /*25c0*/  @!P5 IMAD.IADD R25, R25, 0x1, -R0 ;  /* 0x000000011919d824 */ /* 0x000fe200078e0a00 */
[C---:B------:R-:W-:Y:S01]  /*25d0*/  ISETP.GT.U32.AND P6, PT, R0.reuse, R21, PT ;  /* 0x000000150000720c */ /* 0x040fe20003fc4070 */
[C---:B------:R-:W-:Y:S01]  /*25e0*/  IMAD R2, R0.reuse, R2, R4 ;  /* 0x0000000200027224 */ /* 0x040fe200078e0204 */
[C---:B------:R-:W-:Y:S01]  /*25f0*/  ISETP.GT.U32.AND P2, PT, R0.reuse, R23, PT ;  /* 0x000000170000720c */ /* 0x040fe20003f44070 */
[----:B------:R-:W-:Y:S01]  /*2600*/  @!P1 IMAD.MOV R18, RZ, RZ, -R18 ;  /* 0x000000ffff129224 */ /* 0x000fe200078e0a12 */
[C---:B------:R-:W-:Y:S01]  /*2610*/  ISETP.GT.U32.AND P1, PT, R0.reuse, R22, PT ;  /* 0x000000160000720c */ /* 0x040fe20003f24070 */
[----:B------:R-:W-:Y:S01]  /*2620*/  @!P4 IMAD.MOV R19, RZ, RZ, -R19 ;  /* 0x000000ffff13c224 */ /* 0x000fe200078e0a13 */
[C---:B------:R-:W-:Y:S01]  /*2630*/  ISETP.GT.U32.AND P4, PT, R0.reuse, R24, PT ;  /* 0x000000180000720c */ /* 0x040fe20003f84070 */
[----:B------:R-:W-:Y:S01]  /*2640*/  IMAD.MOV.U32 R4, RZ, RZ, R6 ;  /* 0x000000ffff047224 */ /* 0x000fe200078e0006 */
[----:B------:R-:W-:Y:S01]  /*2650*/  ISETP.GT.U32.AND P5, PT, R0, R25, PT ;  /* 0x000000190000720c */ /* 0x000fe20003fa4070 */
[----:B------:R-:W-:-:S04]  /*2660*/  IMAD.HI.U32 R6, R3, R10, RZ ;  /* 0x0000000a03067227 */ /* 0x000fc800078e00ff */
[----:B------:R-:W-:Y:S02]  /*2670*/  IMAD.MOV R29, RZ, RZ, -R6 ;  /* 0x000000ffff1d7224 */ /* 0x000fe400078e0a06 */
[----:B------:R-:W-:-:S04]  /*2680*/  IMAD.HI.U32 R6, R3, R4, RZ ;  /* 0x0000000403067227 */ /* 0x000fc800078e00ff */
[C---:B------:R-:W-:Y:S02]  /*2690*/  IMAD R3, R0.reuse, R29, R10 ;  /* 0x0000001d00037224 */ /* 0x040fe400078e020a */
[----:B------:R-:W-:Y:S01]  /*26a0*/  IMAD.MOV R6, RZ, RZ, -R6 ;  /* 0x000000ffff067224 */ /* 0x000fe200078e0a06 */
[----:B------:R-:W2:Y:S01]  /*26b0*/  LDL.LU R10, [R1+0x1150] ;  /* 0x00115000010a7983 */ /* 0x000ea20000300800 */
[--C-:B------:R-:W-:Y:S01]  /*26c0*/  @!P6 IMAD.IADD R21, R21, 0x1, -R0.reuse ;  /* 0x000000011515e824 */ /* 0x100fe200078e0a00 */
[----:B------:R-:W-:Y:S01]  /*26d0*/  ISETP.GT.U32.AND P6, PT, R0, R26, PT ;  /* 0x0000001a0000720c */ /* 0x000fe20003fc4070 */
[--C-:B------:R-:W-:Y:S01]  /*26e0*/  @!P1 IMAD.IADD R22, R22, 0x1, -R0.reuse ;  /* 0x0000000116169824 */ /* 0x100fe200078e0a00 */
[C---:B------:R-:W-:Y:S01]  /*26f0*/  ISETP.GT.U32.AND P1, PT, R0.reuse, R27, PT ;  /* 0x0000001b0000720c */ /* 0x040fe20003f24070 */
[--C-:B------:R-:W-:Y:S01]  /*2700*/  @!P2 IMAD.IADD R23, R23, 0x1, -R0.reuse ;  /* 0x000000011717a824 */ /* 0x100fe200078e0a00 */
[----:B------:R-:W-:Y:S01]  /*2710*/  ISETP.GT.U32.AND P2, PT, R0, R3, PT ;  /* 0x000000030000720c */ /* 0x000fe20003f44070 */
[----:B------:R-:W-:Y:S01]  /*2720*/  @!P4 IMAD.IADD R24, R24, 0x1, -R0 ;  /* 0x000000011818c824 */ /* 0x000fe200078e0a00 */
[C---:B------:R-:W-:Y:S01]  /*2730*/  ISETP.GT.U32.AND P4, PT, R0.reuse, R2, PT ;  /* 0x000000020000720c */ /* 0x040fe20003f84070 */
[----:B------:R-:W-:-:S02]  /*2740*/  IMAD R4, R0, R6, R4 ;  /* 0x0000000600047224 */ /* 0x000fc400078e0204 */
[----:B------:R-:W-:Y:S02]  /*2750*/  @!P5 IMAD.IADD R25, R25, 0x1, -R0 ;  /* 0x000000011919d824 */ /* 0x000fe400078e0a00 */
[----:B------:R-:W3:Y:S04]  /*2760*/  LDL.LU R0, [R1+0x3c] ;  /* 0x00003c0001007983 */ /* 0x000ee80000300800 */
[----:B------:R-:W0:Y:S01]  /*2770*/  S2R R29, SR_TID.X ;  /* 0x00000000001d7919 */ /* 0x000e220000002100 */
[----:B---3--:R-:W-:Y:S02]  /*2780*/  ISETP.GE.AND P5, PT, R0, RZ, PT ;  /* 0x000000ff0000720c */ /* 0x008fe40003fa6270 */
[----:B------:R-:W-:-:S05]  /*2790*/  IABS R0, c[0x0][0x17c] ;  /* 0x00005f0000007a13 */ /* 0x000fca0000000000 */
[--C-:B------:R-:W-:Y:S01]  /*27a0*/  @!P6 IMAD.IADD R26, R26, 0x1, -R0.reuse ;  /* 0x000000011a1ae824 */ /* 0x100fe200078e0a00 */
[----:B------:R-:W-:Y:S01]  /*27b0*/  ISETP.GT.U32.AND P6, PT, R0, R4, PT ;  /* 0x000000040000720c */ /* 0x000fe20003fc4070 */
[----:B------:R-:W-:Y:S02]  /*27c0*/  @!P1 IMAD.IADD R27, R27, 0x1, -R0 ;  /* 0x000000011b1b9824 */ /* 0x000fe400078e0a00 */
[----:B------:R-:W3:Y:S01]  /*27d0*/  LDL.LU R0, [R1+0x2c] ;  /* 0x00002c0001007983 */ /* 0x000ee20000300800 */
[C---:B0-----:R-:W-:Y:S01]  /*27e0*/  LOP3.LUT R6, R29.reuse, 0x7, RZ, 0xc0, !PT ;  /* 0x000000071d067812 */ /* 0x041fe200078ec0ff */
[----:B------:R-:W-:Y:S02]  /*27f0*/  IMAD.SHL.U32 R29, R29, 0x2, RZ ;  /* 0x000000021d1d7824 */ /* 0x000fe400078e00ff */
[----:B------:R-:W-:Y:S02]  /*2800*/  @!P0 IMAD.MOV R20, RZ, RZ, -R20 ;  /* 0x000000ffff148224 */ /* 0x000fe400078e0a14 */
[----:B------:R-:W-:Y:S01]  /*2810*/  @!P5 IMAD.MOV R21, RZ, RZ, -R21 ;  /* 0x000000ffff15d224 */ /* 0x000fe200078e0a15 */
[----:B---3--:R-:W-:-:S02]  /*2820*/  ISETP.GE.AND P1, PT, R0, RZ, PT ;  /* 0x000000ff0000720c */ /* 0x008fc40003f26270 */
[----:B------:R-:W-:-:S05]  /*2830*/  IABS R0, c[0x0][0x17c] ;  /* 0x00005f0000007a13 */ /* 0x000fca0000000000 */
[----:B------:R-:W-:Y:S02]  /*2840*/  @!P2 IMAD.IADD R3, R3, 0x1, -R0 ;  /* 0x000000010303a824 */ /* 0x000fe400078e0a00 */
[----:B------:R-:W-:-:S05]  /*2850*/  IMAD R0, R6, 0x90, RZ ;  /* 0x0000009006007824 */ /* 0x000fca00078e02ff */
[----:B------:R-:W-:Y:S02]  /*2860*/  LOP3.LUT R0, R0, 0x30, R29, 0x78, !PT ;  /* 0x0000003000007812 */ /* 0x000fe400078e781d */
[----:B------:R-:W-:-:S05]  /*2870*/  IABS R0, c[0x0][0x17c] ;  /* 0x00005f0000007a13 */ /* 0x000fca0000000000 */
[----:B------:R-:W-:Y:S02]  /*2880*/  @!P4 IMAD.IADD R2, R2, 0x1, -R0 ;  /* 0x000000010202c824 */ /* 0x000fe400078e0a00 */
[----:B------:R-:W0:Y:S01]  /*2890*/  S2R R0, SR_TID.X ;  /* 0x0000000000007919 */ /* 0x000e220000002100 */
[----:B------:R-:W-:Y:S02]  /*28a0*/  LOP3.LUT R29, R29, 0x10, RZ, 0xc0, !PT ;  /* 0x000000101d1d7812 */ /* 0x000fe400078ec0ff */
[----:B------:R-:W-:Y:S02]  /*28b0*/  ISETP.GE.AND P2, PT, R9, RZ, PT ;  /* 0x000000ff0900720c */ /* 0x000fe40003f46270 */
[----:B------:R-:W-:Y:S01]  /*28c0*/  ISETP.GE.AND P4, PT, R8, RZ, PT ;  /* 0x000000ff0800720c */ /* 0x000fe20003f86270 */
[----:B------:R-:W-:Y:S01]  /*28d0*/  IMAD R6, R6, 0x410, RZ ;  /* 0x0000041006067824 */ /* 0x000fe200078e02ff */
[----:B------:R-:W3:Y:S01]  /*28e0*/  LDL.LU R9, [R1+0x114c] ;  /* 0x00114c0001097983 */ /* 0x000ee20000300800 */
[----:B------:R-:W-:-:S03]  /*28f0*/  @!P1 IMAD.MOV R22, RZ, RZ, -R22 ;  /* 0x000000ffff169224 */ /* 0x000fc600078e0a16 */
[----:B------:R-:W4:Y:S01]  /*2900*/  LDL.LU R8, [R1+0x1148] ;  /* 0x0011480001087983 */ /* 0x000f220000300800 */
[----:B0-----:R-:W-:Y:S02]  /*2910*/  LOP3.LUT R29, R29, 0x60, R0, 0xf8, !PT ;  /* 0x000000601d1d7812 */ /* 0x001fe400078ef800 */
[----:B------:R-:W-:-:S04]  /*2920*/  IABS R0, c[0x0][0x17c] ;  /* 0x00005f0000007a13 */ /* 0x000fc80000000000 */
[C---:B------:R-:W-:Y:S02]  /*2930*/  ISETP.GT.U32.AND P0, PT, R0.reuse, R26, PT ;  /* 0x0000001a0000720c */ /* 0x040fe40003f04070 */
[----:B------:R-:W-:Y:S01]  /*2940*/  ISETP.GT.U32.AND P5, PT, R0, R27, PT ;  /* 0x0000001b0000720c */ /* 0x000fe20003fa4070 */
[----:B------:R-:W-:Y:S01]  /*2950*/  @!P6 IMAD.IADD R4, R4, 0x1, -R0 ;  /* 0x000000010404e824 */ /* 0x000fe200078e0a00 */
[----:B------:R-:W-:Y:S01]  /*2960*/  ISETP.GE.AND P6, PT, R28, RZ, PT ;  /* 0x000000ff1c00720c */ /* 0x000fe20003fc6270 */
[----:B------:R-:W-:Y:S01]  /*2970*/  @!P2 IMAD.MOV R23, RZ, RZ, -R23 ;  /* 0x000000ffff17a224 */ /* 0x000fe200078e0a17 */
[----:B------:R-:W-:Y:S01]  /*2980*/  LOP3.LUT R6, R6, R29, RZ, 0x3c, !PT ;  /* 0x0000001d06067212 */ /* 0x000fe200078e3cff */
[----:B------:R-:W-:Y:S01]  /*2990*/  @!P4 IMAD.MOV R24, RZ, RZ, -R24 ;  /* 0x000000ffff18c224 */ /* 0x000fe200078e0a18 */
[----:B------:R-:W-:-:S05]  /*29a0*/  ISETP.GT.U32.AND P1, PT, R0, R3, PT ;  /* 0x000000030000720c */ /* 0x000fca0003f24070 */
[--C-:B------:R-:W-:Y:S01]  /*29b0*/  @!P0 IMAD.IADD R26, R26, 0x1, -R0.reuse ;  /* 0x000000011a1a8824 */ /* 0x100fe200078e0a00 */
[----:B------:R-:W-:Y:S02]  /*29c0*/  ISETP.GE.AND P0, PT, R5, RZ, PT ;  /* 0x000000ff0500720c */ /* 0x000fe40003f06270 */
[----:B------:R-:W5:Y:S01]  /*29d0*/  LDL.LU R5, [R1+0x8] ;  /* 0x0000080001057983 */ /* 0x000f620000300800 */
[C---:B------:R-:W-:Y:S01]  /*29e0*/  ISETP.GT.U32.AND P2, PT, R0.reuse, R2, PT ;  /* 0x000000020000720c */ /* 0x040fe20003f44070 */
[----:B------:R-:W-:Y:S01]  /*29f0*/  @!P5 IMAD.IADD R27, R27, 0x1, -R0 ;  /* 0x000000011b1bd824 */ /* 0x000fe200078e0a00 */
[----:B------:R-:W-:Y:S01]  /*2a00*/  ISETP.GT.U32.AND P4, PT, R0, R4, PT ;  /* 0x000000040000720c */ /* 0x000fe20003f84070 */
[----:B------:R-:W2:Y:S04]  /*2a10*/  LDL.LU R28, [R1+0x4] ;  /* 0x00000400011c7983 */ /* 0x000ea80000300800 */
[----:B------:R-:W2:Y:S04]  /*2a20*/  LDL.LU R29, [R1] ;  /* 0x00000000011d7983 */ /* 0x000ea80000300800 */
[----:B------:R-:W2:Y:S02]  /*2a30*/  LDL.LU R0, [R1+0x24] ;  /* 0x0000240001007983 */ /* 0x000ea40000300800 */
[----:B--2---:R-:W-:-:S02]  /*2a40*/  ISETP.GE.AND P5, PT, R0, RZ, PT ;  /* 0x000000ff0000720c */ /* 0x004fc40003fa6270 */
[----:B------:R-:W-:-:S05]  /*2a50*/  IABS R0, c[0x0][0x17c] ;  /* 0x00005f0000007a13 */ /* 0x000fca0000000000 */
[----:B------:R-:W-:Y:S02]  /*2a60*/  @!P1 IMAD.IADD R3, R3, 0x1, -R0 ;  /* 0x0000000103039824 */ /* 0x000fe400078e0a00 */
[----:B------:R-:W2:Y:S01]  /*2a70*/  LDL.LU R0, [R1+0x20] ;  /* 0x0000200001007983 */ /* 0x000ea20000300800 */
[----:B------:R-:W-:Y:S01]  /*2a80*/  @!P6 IMAD.MOV R25, RZ, RZ, -R25 ;  /* 0x000000ffff19e224 */ /* 0x000fe200078e0a19 */
[----:B--2---:R-:W-:Y:S02]  /*2a90*/  ISETP.GE.AND P1, PT, R0, RZ, PT ;  /* 0x000000ff0000720c */ /* 0x004fe40003f26270 */
[----:B------:R-:W-:-:S05]  /*2aa0*/  IABS R0, c[0x0][0x17c] ;  /* 0x00005f0000007a13 */ /* 0x000fca0000000000 */
[----:B------:R-:W-:Y:S02]  /*2ab0*/  @!P2 IMAD.IADD R2, R2, 0x1, -R0 ;  /* 0x000000010202a824 */ /* 0x000fe400078e0a00 */
[----:B------:R-:W0:Y:S02]  /*2ac0*/  S2R R0, SR_TID.X ;  /* 0x0000000000007919 */ /* 0x000e240000002100 */
[----:B0-----:R-:W-:-:S05]  /*2ad0*/  IMAD.SHL.U32 R0, R0, 0x200, RZ ;  /* 0x0000020000007824 */ /* 0x001fca00078e00ff */
[----:B------:R-:W-:-:S05]  /*2ae0*/  LOP3.LUT R0, R0, 0x2000, RZ, 0xc0, !PT ;  /* 0x0000200000007812 */ /* 0x000fca00078ec0ff */
[----:B------:R-:W-:Y:S01]  /*2af0*/  IMAD.IADD R0, R0, 0x1, R6 ;  /* 0x0000000100007824 */ /* 0x000fe200078e0206 */
[----:B------:R-:W-:-:S05]  /*2b00*/  IABS R0, c[0x0][0x17c] ;  /* 0x00005f0000007a13 */ /* 0x000fca0000000000 */
[----:B------:R-:W-:Y:S02]  /*2b10*/  @!P4 IMAD.IADD R4, R4, 0x1, -R0 ;  /* 0x000000010404c824 */ /* 0x000fe400078e0a00 */
[----:B------:R-:W0:Y:S01]  /*2b20*/  S2R R0, SR_TID.X ;  /* 0x0000000000007919 */ /* 0x000e220000002100 */
[----:B------:R-:W-:-:S03]  /*2b30*/  ISETP.GE.AND P2, PT, R7, RZ, PT ;  /* 0x000000ff0700720c */ /* 0x000fc60003f46270 */
[----:B------:R-:W2:Y:S01]  /*2b40*/  LDL.LU R7, [R1+0x1144] ;  /* 0x0011440001077983 */ /* 0x000ea20000300800 */
[----:B------:R-:W-:-:S03]  /*2b50*/  ISETP.NE.AND P4, PT, RZ, c[0x0][0x17c], PT ;  /* 0x00005f00ff007a0c */ /* 0x000fc60003f85270 */
[----:B------:R-:W2:Y:S01]  /*2b60*/  LDL.LU R6, [R1+0x1140] ;  /* 0x0011400001067983 */ /* 0x000ea20000300800 */
[----:B0-----:R-:W-:-:S05]  /*2b70*/  LOP3.LUT R0, R0, 0x3f, RZ, 0xc0, !PT ;  /* 0x0000003f00007812 */ /* 0x001fca00078ec0ff */
[----:B------:R-:W-:-:S05]  /*2b80*/  IMAD R0, R0, c[0x0][0x18c], RZ ;  /* 0x0000630000007a24 */ /* 0x000fca00078e02ff */
[----:B------:R-:W-:-:S05]  /*2b90*/  LEA R0, P6, R0, c[0x0][0x168], 0x1 ;  /* 0x00005a0000007a11 */ /* 0x000fca00078c08ff */
[----:B------:R0:W-:Y:S02]  /*2ba0*/  STL [R1+0x1110], R0 ;  /* 0x0011100001007387 */ /* 0x0001e40000100800 */
[----:B0-----:R-:W-:-:S04]  /*2bb0*/  LOP3.LUT R0, RZ, c[0x0][0x17c], RZ, 0x33, !PT ;  /* 0x00005f00ff007a12 */ /* 0x001fc800078e33ff */
[C---:B-----5:R-:W-:Y:S02]  /*2bc0*/  SEL R5, R0.reuse, R5, !P4 ;  /* 0x0000000500057207 */ /* 0x060fe40006000000 */
[C---:B------:R-:W-:Y:S02]  /*2bd0*/  SEL R28, R0.reuse, R28, !P4 ;  /* 0x0000001c001c7207 */ /* 0x040fe40006000000 */
[C---:B------:R-:W-:Y:S01]  /*2be0*/  SEL R29, R0.reuse, R29, !P4 ;  /* 0x0000001d001d7207 */ /* 0x040fe20006000000 */
[----:B------:R0:W-:Y:S04]  /*2bf0*/  STL [R1+0x10], R5 ;  /* 0x0000100501007387 */ /* 0x0001e80000100800 */
[----:B0-----:R-:W5:Y:S04]  /*2c00*/  LDL.LU R5, [R1+0x113c] ;  /* 0x00113c0001057983 */ /* 0x001f680000300800 */
[----:B------:R0:W-:Y:S04]  /*2c10*/  STL [R1+0xc], R28 ;  /* 0x00000c1c01007387 */ /* 0x0001e80000100800 */
[----:B0-----:R-:W2:Y:S04]  /*2c20*/  LDL.LU R28, [R1+0x1138] ;  /* 0x00113800011c7983 */ /* 0x001ea80000300800 */
[----:B------:R0:W-:Y:S04]  /*2c30*/  STL [R1+0x8], R29 ;  /* 0x0000081d01007387 */ /* 0x0001e80000100800 */
[----:B0-----:R-:W2:Y:S02]  /*2c40*/  LDL.LU R29, [R1+0x1134] ;  /* 0x00113400011d7983 */ /* 0x001ea40000300800 */
[----:B--2---:R-:W-:-:S02]  /*2c50*/  SEL R29, R0, R29, !P4 ;  /* 0x0000001d001d7207 */ /* 0x004fc40006000000 */
[----:B------:R-:W-:-:S05]  /*2c60*/  SEL R0, R0, R28, !P4 ;  /* 0x0000001c00007207 */ /* 0x000fca0006000000 */
[----:B------:R0:W-:Y:S04]  /*2c70*/  STL [R1+0x1114], R0 ;  /* 0x0011140001007387 */ /* 0x0001e80000100800 */
[----:B------:R-:W-:Y:S04]  /*2c80*/  STL [R1+0x4], R29 ;  /* 0x0000041d01007387 */ /* 0x000fe80000100800 */
[----:B0-----:R-:W2:Y:S04]  /*2c90*/  LDL.LU R0, [R1+0x8] ;  /* 0x0000080001007983 */ /* 0x001ea80000300800 */
[----:B--2---:R0:W-:Y:S04]  /*2ca0*/  STL [R1+0x1118], R0 ;  /* 0x0011180001007387 */ /* 0x0041e80000100800 */
        /* <DEDUP_REMOVED lines=11> */
[----:B--2---:R0:W-:Y:S02]  /*2d60*/  STL [R1+0x1130], R0 ;  /* 0x0011300001007387 */ /* 0x0041e40000100800 */
[----:B0-----:R-:W-:-:S04]  /*2d70*/  LOP3.LUT R0, RZ, c[0x0][0x17c], RZ, 0x33, !PT ;  /* 0x00005f00ff007a12 */ /* 0x001fc800078e33ff */
[C---:B-----5:R-:W-:Y:S02]  /*2d80*/  SEL R29, R0.reuse, R5, !P4 ;  /* 0x00000005001d7207 */ /* 0x060fe40006000000 */
[----:B------:R-:W2:Y:S01]  /*2d90*/  LDL.LU R5, [R1+0x18] ;  /* 0x0000180001057983 */ /* 0x000ea20000300800 */
[----:B------:R-:W-:Y:S02]  /*2da0*/  @!P0 IMAD.MOV R26, RZ, RZ, -R26 ;  /* 0x000000ffff1a8224 */ /* 0x000fe400078e0a1a */
[----:B------:R-:W-:Y:S02]  /*2db0*/  @!P5 IMAD.MOV R27, RZ, RZ, -R27 ;  /* 0x000000ffff1bd224 */ /* 0x000fe400078e0a1b */
[----:B------:R-:W-:Y:S02]  /*2dc0*/  @!P3 IMAD.MOV R3, RZ, RZ, -R3 ;  /* 0x000000ffff03b224 */ /* 0x000fe400078e0a03 */
[----:B------:R-:W-:Y:S02]  /*2dd0*/  @!P1 IMAD.MOV R2, RZ, RZ, -R2 ;  /* 0x000000ffff029224 */ /* 0x000fe400078e0a02 */
[----:B------:R-:W-:Y:S01]  /*2de0*/  @!P2 IMAD.MOV R4, RZ, RZ, -R4 ;  /* 0x000000ffff04a224 */ /* 0x000fe200078e0a04 */
[----:B------:R-:W-:-:S02]  /*2df0*/  SEL R28, R0, R6, !P4 ;  /* 0x00000006001c7207 */ /* 0x000fc40006000000 */
[C---:B------:R-:W-:Y:S02]  /*2e00*/  SEL R7, R0.reuse, R7, !P4 ;  /* 0x0000000700077207 */ /* 0x040fe40006000000 */
[C---:B----4-:R-:W-:Y:S02]  /*2e10*/  SEL R8, R0.reuse, R8, !P4 ;  /* 0x0000000800087207 */ /* 0x050fe40006000000 */
[C---:B---3--:R-:W-:Y:S02]  /*2e20*/  SEL R9, R0.reuse, R9, !P4 ;  /* 0x0000000900097207 */ /* 0x048fe40006000000 */
[C---:B------:R-:W-:Y:S02]  /*2e30*/  SEL R10, R0.reuse, R10, !P4 ;  /* 0x0000000a000a7207 */ /* 0x040fe40006000000 */
[C---:B------:R-:W-:Y:S02]  /*2e40*/  SEL R11, R0.reuse, R11, !P4 ;  /* 0x0000000b000b7207 */ /* 0x040fe40006000000 */
[----:B------:R-:W-:-:S02]  /*2e50*/  SEL R12, R0, R12, !P4 ;  /* 0x0000000c000c7207 */ /* 0x000fc40006000000 */
[C---:B------:R-:W-:Y:S02]  /*2e60*/  SEL R13, R0.reuse, R13, !P4 ;  /* 0x0000000d000d7207 */ /* 0x040fe40006000000 */
[C---:B------:R-:W-:Y:S02]  /*2e70*/  SEL R14, R0.reuse, R14, !P4 ;  /* 0x0000000e000e7207 */ /* 0x040fe40006000000 */
[C---:B------:R-:W-:Y:S02]  /*2e80*/  SEL R15, R0.reuse, R15, !P4 ;  /* 0x0000000f000f7207 */ /* 0x040fe40006000000 */
        /* <DEDUP_REMOVED lines=15> */
[----:B--2---:R-:W-:Y:S02]  /*2f80*/  SEL R5, R0, R5, !P4 ;  /* 0x0000000500057207 */ /* 0x004fe40006000000 */
[----:B------:R-:W2:Y:S04]  /*2f90*/  LDL.LU R0, [R1+0x1130] ;  /* 0x0011300001007983 */ /* 0x000ea80000300800 */
[----:B------:R-:W0:Y:S02]  /*2fa0*/  S2R R2, SR_TID.X ;  /* 0x0000000000027919 */ /* 0x000e240000002100 */
[----:B0-----:R-:W-:-:S05]  /*2fb0*/  LOP3.LUT R2, R2, 0x3f, RZ, 0xc0, !PT ;  /* 0x0000003f02027812 */ /* 0x001fca00078ec0ff */
[----:B------:R-:W-:-:S05]  /*2fc0*/  IMAD R2, R2, c[0x0][0x18c], RZ ;  /* 0x0000630002027a24 */ /* 0x000fca00078e02ff */
[----:B------:R-:W-:-:S05]  /*2fd0*/  LEA.HI.X.SX32 R2, R2, c[0x0][0x16c], 0x1, P6 ;  /* 0x00005b0002027a11 */ /* 0x000fca00030f0eff */
[----:B------:R0:W-:Y:S04]  /*2fe0*/  STL [R1+0x110c], R2 ;  /* 0x00110c0201007387 */ /* 0x0001e80000100800 */
[----:B0-----:R-:W3:Y:S01]  /*2ff0*/  LDL.LU R2, [R1+0x4] ;  /* 0x0000040001027983 */ /* 0x001ee20000300800 */
[----:B--2---:R-:W-:-:S05]  /*3000*/  IMAD R0, R0, c[0x0][0x184], RZ ;  /* 0x0000610000007a24 */ /* 0x004fca00078e02ff */
[----:B------:R0:W-:Y:S04]  /*3010*/  STL [R1+0x20], R0 ;  /* 0x0000200001007387 */ /* 0x0001e80000100800 */
[----:B0-----:R-:W2:Y:S02]  /*3020*/  LDL.LU R0, [R1+0x112c] ;  /* 0x00112c0001007983 */ /* 0x001ea40000300800 */
        /* <DEDUP_REMOVED lines=17> */
[----:B0-----:R-:W2:Y:S01]  /*3140*/  LDL.LU R0, [R1+0x1114] ;  /* 0x0011140001007983 */ /* 0x001ea20000300800 */
[----:B---3--:R-:W-:Y:S02]  /*3150*/  IMAD R2, R2, c[0x0][0x190], RZ ;  /* 0x0000640002027a24 */ /* 0x008fe400078e02ff */
[----:B------:R-:W-:-:S03]  /*3160*/  IMAD R8, R8, c[0x0][0x190], RZ ;  /* 0x0000640008087a24 */ /* 0x000fc600078e02ff */
[----:B------:R2:W-:Y:S01]  /*3170*/  STL [R1+0x4], R2 ;  /* 0x0000040201007387 */ /* 0x0005e20000100800 */
[----:B------:R-:W-:Y:S02]  /*3180*/  IMAD R9, R9, c[0x0][0x190], RZ ;  /* 0x0000640009097a24 */ /* 0x000fe400078e02ff */
[----:B------:R-:W-:Y:S02]  /*3190*/  IMAD R10, R10, c[0x0][0x190], RZ ;  /* 0x000064000a0a7a24 */ /* 0x000fe400078e02ff */
[----:B------:R-:W-:Y:S02]  /*31a0*/  IMAD R11, R11, c[0x0][0x190], RZ ;  /* 0x000064000b0b7a24 */ /* 0x000fe400078e02ff */
[----:B------:R-:W-:Y:S02]  /*31b0*/  IMAD R12, R12, c[0x0][0x190], RZ ;  /* 0x000064000c0c7a24 */ /* 0x000fe400078e02ff */
[----:B--2---:R-:W-:Y:S02]  /*31c0*/  IMAD R2, R0, c[0x0][0x190], RZ ;  /* 0x0000640000027a24 */ /* 0x004fe400078e02ff */
[----:B------:R-:W2:Y:S04]  /*31d0*/  LDL.LU R0, [R1+0x1110] ;  /* 0x0011100001007983 */ /* 0x000ea80000300800 */
[----:B------:R-:W-:Y:S04]  /*31e0*/  STL [R1], R2 ;  /* 0x0000000201007387 */ /* 0x000fe80000100800 */
[----:B------:R0:W-:Y:S04]  /*31f0*/  STL [R1+0x1108], R8 ;  /* 0x0011080801007387 */ /* 0x0001e80000100800 */
[----:B0-----:R-:W2:Y:S04]  /*3200*/  LDL.LU R8, [R1+0x10] ;  /* 0x0000100001087983 */ /* 0x001ea80000300800 */
[----:B------:R0:W-:Y:S04]  /*3210*/  STL [R1+0x1104], R9 ;  /* 0x0011040901007387 */ /* 0x0001e80000100800 */
[----:B0-----:R-:W3:Y:S04]  /*3220*/  LDL.LU R9, [R1+0xc] ;  /* 0x00000c0001097983 */ /* 0x001ee80000300800 */
[----:B------:R0:W-:Y:S04]  /*3230*/  STL [R1+0x1100], R10 ;  /* 0x0011000a01007387 */ /* 0x0001e80000100800 */
[----:B0-----:R-:W4:Y:S04]  /*3240*/  LDL.LU R10, [R1+0x8] ;  /* 0x00000800010a7983 */ /* 0x001f280000300800 */
[----:B------:R0:W-:Y:S04]  /*3250*/  STL [R1+0x10fc], R11 ;  /* 0x0010fc0b01007387 */ /* 0x0001e80000100800 */
[----:B0-----:R-:W5:Y:S04]  /*3260*/  LDL.LU R11, [R1+0x4] ;  /* 0x00000400010b7983 */ /* 0x001f680000300800 */
[----:B------:R0:W-:Y:S04]  /*3270*/  STL [R1+0x10f8], R12 ;  /* 0x0010f80c01007387 */ /* 0x0001e80000100800 */
[----:B0-----:R-:W5:Y:S01]  /*3280*/  LDL.LU R12, [R1] ;  /* 0x00000000010c7983 */ /* 0x001f620000300800 */
[----:B------:R-:W-:-:S02]  /*3290*/  IMAD R29, R29, c[0x0][0x190], RZ ;  /* 0x000064001d1d7a24 */ /* 0x000fc400078e02ff */
[----:B------:R-:W-:Y:S01]  /*32a0*/  IMAD R28, R28, c[0x0][0x190], RZ ;  /* 0x000064001c1c7a24 */ /* 0x000fe200078e02ff */
[----:B--2---:R-:W-:-:S05]  /*32b0*/  LEA R2, P6, R8, R0, 0x1 ;  /* 0x0000000008027211 */ /* 0x004fca00078c08ff */
[----:B------:R3:W-:Y:S02]  /*32c0*/  STL [R1+0x10a4], R2 ;  /* 0x0010a40201007387 */ /* 0x0007e40000100800 */
[----:B---3--:R-:W-:-:S05]  /*32d0*/  LEA R2, P5, R9, R0, 0x1 ;  /* 0x0000000009027211 */ /* 0x008fca00078a08ff */
[----:B------:R4:W-:Y:S02]  /*32e0*/  STL [R1+0x10a8], R2 ;  /* 0x0010a80201007387 */ /* 0x0009e40000100800 */
[----:B----4-:R-:W-:-:S05]  /*32f0*/  LEA R2, P4, R10, R0, 0x1 ;  /* 0x000000000a027211 */ /* 0x010fca00078808ff */
[----:B------:R5:W-:Y:S02]  /*3300*/  STL [R1+0x10ac], R2 ;  /* 0x0010ac0201007387 */ /* 0x000be40000100800 */
[----:B-----5:R-:W-:-:S05]  /*3310*/  LEA R2, P3, R11, R0, 0x1 ;  /* 0x000000000b027211 */ /* 0x020fca00078608ff */
[----:B------:R0:W-:Y:S02]  /*3320*/  STL [R1+0x10b0], R2 ;  /* 0x0010b00201007387 */ /* 0x0001e40000100800 */
[----:B0-----:R-:W-:-:S05]  /*3330*/  LEA R2, P2, R12, R0, 0x1 ;  /* 0x000000000c027211 */ /* 0x001fca00078408ff */
[----:B------:R0:W-:Y:S02]  /*3340*/  STL [R1+0x10b4], R2 ;  /* 0x0010b40201007387 */ /* 0x0001e40000100800 */
[----:B0-----:R-:W-:-:S05]  /*3350*/  LEA R2, P0, R29, R0, 0x1 ;  /* 0x000000001d027211 */ /* 0x001fca00078008ff */
[----:B------:R0:W-:Y:S02]  /*3360*/  STL [R1+0x10b8], R2 ;  /* 0x0010b80201007387 */ /* 0x0001e40000100800 */
[----:B0-----:R-:W-:-:S05]  /*3370*/  LEA R2, P1, R28, R0, 0x1 ;  /* 0x000000001c027211 */ /* 0x001fca00078208ff */
[----:B------:R0:W-:Y:S04]  /*3380*/  STL [R1+0x10bc], R2 ;  /* 0x0010bc0201007387 */ /* 0x0001e80000100800 */
[----:B0-----:R-:W2:Y:S01]  /*3390*/  LDL.LU R2, [R1+0x110c] ;  /* 0x00110c0001027983 */ /* 0x001ea20000300800 */
[----:B------:R-:W-:Y:S01]  /*33a0*/  IMAD R7, R7, c[0x0][0x190], RZ ;  /* 0x0000640007077a24 */ /* 0x000fe200078e02ff */
[----:B--2---:R-:W-:-:S05]  /*33b0*/  LEA.HI.X.SX32 R8, R8, R2, 0x1, P6 ;  /* 0x0000000208087211 */ /* 0x004fca00030f0eff */
[----:B------:R0:W-:Y:S02]  /*33c0*/  STL [R1+0x109c], R8 ;  /* 0x00109c0801007387 */ /* 0x0001e40000100800 */
[----:B0-----:R-:W-:-:S05]  /*33d0*/  LEA R8, P6, R7, R0, 0x1 ;  /* 0x0000000007087211 */ /* 0x001fca00078c08ff */
[----:B------:R0:W-:Y:S04]  /*33e0*/  STL [R1+0x10a0], R8 ;  /* 0x0010a00801007387 */ /* 0x0001e80000100800 */
[----:B0-----:R-:W2:Y:S01]  /*33f0*/  LDL.LU R8, [R1+0x1108] ;  /* 0x0011080001087983 */ /* 0x001ea20000300800 */
[----:B------:R-:W-:-:S05]  /*3400*/  LEA.HI.X.SX32 R9, R9, R2, 0x1, P5 ;  /* 0x0000000209097211 */ /* 0x000fca00028f0eff */
[----:B------:R2:W-:Y:S02]  /*3410*/  STL [R1+0x1094], R9 ;  /* 0x0010940901007387 */ /* 0x0005e40000100800 */
[----:B--2---:R-:W-:-:S05]  /*3420*/  LEA R9, P5, R8, R0, 0x1 ;  /* 0x0000000008097211 */ /* 0x004fca00078a08ff */
        /* <DEDUP_REMOVED lines=18> */
[----:B------:R2:W-:Y:S01]  /*3550*/  STL [R1+0x1074], R29 ;  /* 0x0010741d01007387 */ /* 0x0005e20000100800 */
[----:B------:R-:W-:Y:S02]  /*3560*/  IMAD R13, R13, c[0x0][0x190], RZ ;  /* 0x000064000d0d7a24 */ /* 0x000fe400078e02ff */
[----:B------:R-:W-:Y:S02]  /*3570*/  IMAD R14, R14, c[0x0][0x190], RZ ;  /* 0x000064000e0e7a24 */ /* 0x000fe400078e02ff */
[----:B------:R-:W-:Y:S02]  /*3580*/  IMAD R5, R5, c[0x0][0x190], RZ ;  /* 0x0000640005057a24 */ /* 0x000fe400078e02ff */
[----:B------:R-:W-:Y:S02]  /*3590*/  IMAD R15, R15, c[0x0][0x190], RZ ;  /* 0x000064000f0f7a24 */ /* 0x000fe400078e02ff */
[----:B------:R-:W-:Y:S02]  /*35a0*/  IMAD R16, R16, c[0x0][0x190], RZ ;  /* 0x0000640010107a24 */ /* 0x000fe400078e02ff */
[----:B------:R-:W-:-:S02]  /*35b0*/  IMAD R17, R17, c[0x0][0x190], RZ ;  /* 0x0000640011117a24 */ /* 0x000fc400078e02ff */
[----:B------:R-:W-:Y:S02]  /*35c0*/  IMAD R18, R18, c[0x0][0x190], RZ ;  /* 0x0000640012127a24 */ /* 0x000fe400078e02ff */
[----:B------:R-:W-:Y:S02]  /*35d0*/  IMAD R19, R19, c[0x0][0x190], RZ ;  /* 0x0000640013137a24 */ /* 0x000fe400078e02ff */
[----:B------:R-:W-:Y:S02]  /*35e0*/  IMAD R20, R20, c[0x0][0x190], RZ ;  /* 0x0000640014147a24 */ /* 0x000fe400078e02ff */
[----:B------:R-:W-:Y:S01]  /*35f0*/  IMAD R21, R21, c[0x0][0x190], RZ ;  /* 0x0000640015157a24 */ /* 0x000fe200078e02ff */
[----:B--2---:R-:W-:-:S05]  /*3600*/  LEA R29, P0, R12, R0, 0x1 ;  /* 0x000000000c1d7211 */ /* 0x004fca00078008ff */
[----:B------:R0:W-:Y:S02]  /*3610*/  STL [R1+0x1078], R29 ;  /* 0x0010781d01007387 */ /* 0x0001e40000100800 */
[----:B0-----:R-:W-:Y:S02]  /*3620*/  LEA.HI.X.SX32 R29, R28, R2, 0x1, P1 ;  /* 0x000000021c1d7211 */ /* 0x001fe400008f0eff */
[----:B------:R-:W-:-:S03]  /*3630*/  LEA R28, P1, R13, R0, 0x1 ;  /* 0x000000000d1c7211 */ /* 0x000fc600078208ff */
[----:B------:R0:W-:Y:S04]  /*3640*/  STL [R1+0x106c], R29 ;  /* 0x00106c1d01007387 */ /* 0x0001e80000100800 */
[----:B------:R1:W-:Y:S01]  /*3650*/  STL [R1+0x1070], R28 ;  /* 0x0010701c01007387 */ /* 0x0003e20000100800 */
[----:B0-----:R-:W-:Y:S02]  /*3660*/  LEA.HI.X.SX32 R29, R7, R2, 0x1, P6 ;  /* 0x00000002071d7211 */ /* 0x001fe400030f0eff */
[----:B------:R-:W-:Y:S02]  /*3670*/  LEA R7, P6, R14, R0, 0x1 ;  /* 0x000000000e077211 */ /* 0x000fe400078c08ff */
[----:B-1----:R-:W-:Y:S01]  /*3680*/  LEA.HI.X.SX32 R28, R8, R2, 0x1, P5 ;  /* 0x00000002081c7211 */ /* 0x002fe200028f0eff */
[----:B------:R-:W-:Y:S01]  /*3690*/  STL [R1+0x1064], R29 ;  /* 0x0010641d01007387 */ /* 0x000fe20000100800 */
[----:B------:R-:W-:-:S03]  /*36a0*/  LEA R8, P5, R5, R0, 0x1 ;  /* 0x0000000005087211 */ /* 0x000fc600078a08ff */
[----:B------:R0:W-:Y:S04]  /*36b0*/  STL [R1+0x1068], R7 ;  /* 0x0010680701007387 */ /* 0x0001e80000100800 */
[----:B------:R-:W-:Y:S01]  /*36c0*/  STL [R1+0x105c], R28 ;  /* 0x00105c1c01007387 */ /* 0x000fe20000100800 */
[----:B0-----:R-:W-:-:S03]  /*36d0*/  LEA.HI.X.SX32 R7, R9, R2, 0x1, P4 ;  /* 0x0000000209077211 */ /* 0x001fc600020f0eff */
[----:B------:R0:W-:Y:S01]  /*36e0*/  STL [R1+0x1060], R8 ;  /* 0x0010600801007387 */ /* 0x0001e20000100800 */
[----:B------:R-:W-:-:S03]  /*36f0*/  LEA R9, P4, R15, R0, 0x1 ;  /* 0x000000000f097211 */ /* 0x000fc600078808ff */
[----:B------:R1:W-:Y:S01]  /*3700*/  STL [R1+0x1050], R7 ;  /* 0x0010500701007387 */ /* 0x0003e20000100800 */
[----:B0-----:R-:W-:-:S03]  /*3710*/  LEA.HI.X.SX32 R8, R10, R2, 0x1, P3 ;  /* 0x000000020a087211 */ /* 0x001fc600018f0eff */
[----:B------:R0:W-:Y:S01]  /*3720*/  STL [R1+0x1054], R9 ;  /* 0x0010540901007387 */ /* 0x0001e20000100800 */
[----:B-1----:R-:W-:-:S03]  /*3730*/  LEA R7, P3, R16, R0, 0x1 ;  /* 0x0000000010077211 */ /* 0x002fc600078608ff */
[----:B0-----:R-:W2:Y:S04]  /*3740*/  LDL.LU R9, [R1+0x14] ;  /* 0x0000140001097983 */ /* 0x001ea80000300800 */
[----:B------:R0:W-:Y:S01]  /*3750*/  STL [R1+0x1048], R8 ;  /* 0x0010480801007387 */ /* 0x0001e20000100800 */
[----:B------:R-:W-:-:S03]  /*3760*/  LEA.HI.X.SX32 R10, R12, R2, 0x1, P0 ;  /* 0x000000020c0a7211 */ /* 0x000fc600000f0eff */
[----:B------:R1:W-:Y:S01]  /*3770*/  STL [R1+0x104c], R7 ;  /* 0x00104c0701007387 */ /* 0x0003e20000100800 */
[----:B0-----:R-:W-:Y:S02]  /*3780*/  LEA.HI.X.SX32 R8, R11, R2, 0x1, P2 ;  /* 0x000000020b087211 */ /* 0x001fe400010f0eff */
[----:B-1----:R-:W-:-:S03]  /*3790*/  LEA R7, P2, R17, R0, 0x1 ;  /* 0x0000000011077211 */ /* 0x002fc600078408ff */
[----:B------:R0:W-:Y:S04]  /*37a0*/  STL [R1+0x1040], R8 ;  /* 0x0010400801007387 */ /* 0x0001e80000100800 */
[----:B0-----:R-:W3:Y:S04]  /*37b0*/  LDL.LU R8, [R1+0x18] ;  /* 0x0000180001087983 */ /* 0x001ee80000300800 */
[----:B------:R0:W-:Y:S04]  /*37c0*/  STL [R1+0x1044], R7 ;  /* 0x0010440701007387 */ /* 0x0001e80000100800 */
[----:B------:R1:W-:Y:S01]  /*37d0*/  STL [R1+0x1038], R10 ;  /* 0x0010380a01007387 */ /* 0x0003e20000100800 */
[----:B0-----:R-:W-:-:S02]  /*37e0*/  LEA R7, P0, R18, R0, 0x1 ;  /* 0x0000000012077211 */ /* 0x001fc400078008ff */
[----:B-1----:R-:W-:-:S03]  /*37f0*/  LEA.HI.X.SX32 R10, R13, R2, 0x1, P1 ;  /* 0x000000020d0a7211 */ /* 0x002fc600008f0eff */
[----:B------:R0:W-:Y:S01]  /*3800*/  STL [R1+0x103c], R7 ;  /* 0x00103c0701007387 */ /* 0x0001e20000100800 */
[----:B------:R-:W-:-:S03]  /*3810*/  LEA R11, P1, R19, R0, 0x1 ;  /* 0x00000000130b7211 */ /* 0x000fc600078208ff */
[----:B------:R1:W-:Y:S01]  /*3820*/  STL [R1+0x1030], R10 ;  /* 0x0010300a01007387 */ /* 0x0003e20000100800 */
[-C--:B------:R-:W-:Y:S02]  /*3830*/  LEA.HI.X.SX32 R5, R5, R2.reuse, 0x1, P5 ;  /* 0x0000000205057211 */ /* 0x080fe400028f0eff */
[----:B0-----:R-:W-:Y:S01]  /*3840*/  LEA.HI.X.SX32 R7, R14, R2, 0x1, P6 ;  /* 0x000000020e077211 */ /* 0x001fe200030f0eff */
[----:B------:R-:W-:Y:S01]  /*3850*/  STL [R1+0x1034], R11 ;  /* 0x0010340b01007387 */ /* 0x000fe20000100800 */
[----:B-1----:R-:W-:-:S03]  /*3860*/  LEA R10, P6, R20, R0, 0x1 ;  /* 0x00000000140a7211 */ /* 0x002fc600078c08ff */
[----:B------:R0:W-:Y:S04]  /*3870*/  STL [R1+0x1028], R7 ;  /* 0x0010280701007387 */ /* 0x0001e80000100800 */
[----:B------:R1:W-:Y:S01]  /*3880*/  STL [R1+0x102c], R10 ;  /* 0x00102c0a01007387 */ /* 0x0003e20000100800 */
[----:B0-----:R-:W-:-:S03]  /*3890*/  LEA R7, P5, R21, R0, 0x1 ;  /* 0x0000000015077211 */ /* 0x001fc600078a08ff */
[----:B------:R-:W-:Y:S01]  /*38a0*/  STL [R1+0x1020], R5 ;  /* 0x0010200501007387 */ /* 0x000fe20000100800 */
[----:B-1----:R-:W-:-:S03]  /*38b0*/  LEA.HI.X.SX32 R10, R15, R2, 0x1, P4 ;  /* 0x000000020f0a7211 */ /* 0x002fc600020f0eff */
[----:B------:R0:W-:Y:S04]  /*38c0*/  STL [R1+0x1024], R7 ;  /* 0x0010240701007387 */ /* 0x0001e80000100800 */
[----:B0-----:R-:W4:Y:S04]  /*38d0*/  LDL.LU R7, [R1+0x20] ;  /* 0x0000200001077983 */ /* 0x001f280000300800 */
[----:B------:R0:W-:Y:S04]  /*38e0*/  STL [R1+0x1018], R10 ;  /* 0x0010180a01007387 */ /* 0x0001e80000100800 */
[----:B------:R-:W5:Y:S01]  /*38f0*/  LDL.LU R28, [R1+0x1c] ;  /* 0x00001c00011c7983 */ /* 0x000f620000300800 */
[----:B------:R-:W-:-:S02]  /*3900*/  IMAD R22, R22, c[0x0][0x190], RZ ;  /* 0x0000640016167a24 */ /* 0x000fc400078e02ff */
[----:B------:R-:W-:-:S03]  /*3910*/  IMAD R23, R23, c[0x0][0x190], RZ ;  /* 0x0000640017177a24 */ /* 0x000fc600078e02ff */
[----:B------:R-:W-:Y:S01]  /*3920*/  LEA R5, P4, R22, R0, 0x1 ;  /* 0x0000000016057211 */ /* 0x000fe200078808ff */
[----:B------:R-:W-:Y:S01]  /*3930*/  IMAD R24, R24, c[0x0][0x190], RZ ;  /* 0x0000640018187a24 */ /* 0x000fe200078e02ff */
[----:B------:R-:W-:Y:S02]  /*3940*/  LEA.HI.X.SX32 R11, R16, R2, 0x1, P3 ;  /* 0x00000002100b7211 */ /* 0x000fe400018f0eff */
[----:B0-----:R-:W-:Y:S01]  /*3950*/  LEA R10, P3, R23, R0, 0x1 ;  /* 0x00000000170a7211 */ /* 0x001fe200078608ff */
[----:B------:R0:W-:Y:S01]  /*3960*/  STL [R1+0x101c], R5 ;  /* 0x00101c0501007387 */ /* 0x0001e20000100800 */
[----:B------:R-:W-:-:S03]  /*3970*/  IMAD R25, R25, c[0x0][0x190], RZ ;  /* 0x0000640019197a24 */ /* 0x000fc600078e02ff */
[----:B------:R1:W-:Y:S01]  /*3980*/  STL [R1+0x1010], R11 ;  /* 0x0010100b01007387 */ /* 0x0003e20000100800 */
[----:B0-----:R-:W-:-:S03]  /*3990*/  LEA.HI.X.SX32 R5, R17, R2, 0x1, P2 ;  /* 0x0000000211057211 */ /* 0x001fc600010f0eff */
[----:B------:R0:W-:Y:S01]  /*39a0*/  STL [R1+0x1014], R10 ;  /* 0x0010140a01007387 */ /* 0x0001e20000100800 */
[----:B------:R-:W-:Y:S01]  /*39b0*/  IMAD R26, R26, c[0x0][0x190], RZ ;  /* 0x000064001a1a7a24 */ /* 0x000fe200078e02ff */
[----:B-1----:R-:W-:Y:S02]  /*39c0*/  LEA R11, P2, R24, R0, 0x1 ;  /* 0x00000000180b7211 */ /* 0x002fe400078408ff */
[----:B------:R1:W-:Y:S01]  /*39d0*/  STL [R1+0x1008], R5 ;  /* 0x0010080501007387 */ /* 0x0003e20000100800 */
[----:B0-----:R-:W-:-:S03]  /*39e0*/  LEA.HI.X.SX32 R10, R18, R2, 0x1, P0 ;  /* 0x00000002120a7211 */ /* 0x001fc600000f0eff */
[----:B------:R0:W-:Y:S01]  /*39f0*/  STL [R1+0x100c], R11 ;  /* 0x00100c0b01007387 */ /* 0x0001e20000100800 */
[----:B-1----:R-:W-:-:S03]  /*3a00*/  LEA R5, P0, R25, R0, 0x1 ;  /* 0x0000000019057211 */ /* 0x002fc600078008ff */
[----:B------:R1:W-:Y:S01]  /*3a10*/  STL [R1+0xfd8], R10 ;  /* 0x000fd80a01007387 */ /* 0x0003e20000100800 */
[----:B------:R-:W-:-:S03]  /*3a20*/  IMAD R27, R27, c[0x0][0x190], RZ ;  /* 0x000064001b1b7a24 */ /* 0x000fc600078e02ff */
[----:B------:R1:W-:Y:S01]  /*3a30*/  STL [R1+0xff4], R5 ;  /* 0x000ff40501007387 */ /* 0x0003e20000100800 */
[----:B0-----:R-:W-:Y:S01]  /*3a40*/  LEA.HI.X.SX32 R11, R19, R2, 0x1, P1 ;  /* 0x00000002130b7211 */ /* 0x001fe200008f0eff */
[----:B------:R-:W-:Y:S01]  /*3a50*/  IMAD R6, R6, c[0x0][0x190], RZ ;  /* 0x0000640006067a24 */ /* 0x000fe200078e02ff */
[----:B-1----:R-:W-:-:S03]  /*3a60*/  LEA R10, P1, R26, R0, 0x1 ;  /* 0x000000001a0a7211 */ /* 0x002fc600078208ff */
[----:B------:R0:W-:Y:S01]  /*3a70*/  STL [R1+0xfdc], R11 ;  /* 0x000fdc0b01007387 */ /* 0x0001e20000100800 */
[----:B------:R-:W-:-:S03]  /*3a80*/  LEA.HI.X.SX32 R5, R20, R2, 0x1, P6 ;  /* 0x0000000214057211 */ /* 0x000fc600030f0eff */
[----:B------:R1:W-:Y:S01]  /*3a90*/  STL [R1+0xff8], R10 ;  /* 0x000ff80a01007387 */ /* 0x0003e20000100800 */
[----:B------:R-:W-:-:S03]  /*3aa0*/  IMAD R4, R4, c[0x0][0x190], RZ ;  /* 0x0000640004047a24 */ /* 0x000fc600078e02ff */
[----:B------:R1:W-:Y:S01]  /*3ab0*/  STL [R1+0xfe0], R5 ;  /* 0x000fe00501007387 */ /* 0x0003e20000100800 */
[----:B0-----:R-:W-:Y:S02]  /*3ac0*/  LEA R11, P6, R27, R0, 0x1 ;  /* 0x000000001b0b7211 */ /* 0x001fe400078c08ff */
[----:B-1----:R-:W-:-:S03]  /*3ad0*/  LEA.HI.X.SX32 R10, R21, R2, 0x1, P5 ;  /* 0x00000002150a7211 */ /* 0x002fc600028f0eff */
[----:B------:R0:W-:Y:S01]  /*3ae0*/  STL [R1+0xffc], R11 ;  /* 0x000ffc0b01007387 */ /* 0x0001e20000100800 */
[----:B------:R-:W-:-:S03]  /*3af0*/  LEA R5, P5, R6, R0, 0x1 ;  /* 0x0000000006057211 */ /* 0x000fc600078a08ff */
[----:B------:R1:W-:Y:S01]  /*3b00*/  STL [R1+0xfe4], R10 ;  /* 0x000fe40a01007387 */ /* 0x0003e20000100800 */
[----:B------:R-:W-:-:S03]  /*3b10*/  IMAD R3, R3, c[0x0][0x190], RZ ;  /* 0x0000640003037a24 */ /* 0x000fc600078e02ff */
[----:B------:R1:W-:Y:S01]  /*3b20*/  STL [R1+0x1000], R5 ;  /* 0x0010000501007387 */ /* 0x0003e20000100800 */
[----:B0-----:R-:W-:Y:S02]  /*3b30*/  LEA.HI.X.SX32 R11, R22, R2, 0x1, P4 ;  /* 0x00000002160b7211 */ /* 0x001fe400020f0eff */
[----:B-1----:R-:W-:-:S03]  /*3b40*/  LEA R10, P4, R4, R0, 0x1 ;  /* 0x00000000040a7211 */ /* 0x002fc600078808ff */
[----:B------:R-:W-:Y:S01]  /*3b50*/  STL [R1+0xfe8], R11 ;  /* 0x000fe80b01007387 */ /* 0x000fe20000100800 */
[----:B------:R-:W-:-:S03]  /*3b60*/  LEA.HI.X.SX32 R5, R23, R2, 0x1, P3 ;  /* 0x0000000217057211 */ /* 0x000fc600018f0eff */
[----:B------:R0:W-:Y:S04]  /*3b70*/  STL [R1+0x1004], R10 ;  /* 0x0010040a01007387 */ /* 0x0001e80000100800 */
[----:B------:R1:W-:Y:S01]  /*3b80*/  STL [R1+0xfec], R5 ;  /* 0x000fec0501007387 */ /* 0x0003e20000100800 */
[----:B0-----:R-:W-:Y:S02]  /*3b90*/  LEA.HI.X.SX32 R10, R24, R2, 0x1, P2 ;  /* 0x00000002180a7211 */ /* 0x001fe400010f0eff */
[----:B-1----:R-:W-:Y:S02]  /*3ba0*/  LEA R5, P2, R3, R0, 0x1 ;  /* 0x0000000003057211 */ /* 0x002fe400078408ff */
[-C--:B------:R-:W-:Y:S01]  /*3bb0*/  LEA.HI.X.SX32 R0, R25, R2.reuse, 0x1, P0 ;  /* 0x0000000219007211 */ /* 0x080fe200000f0eff */
[----:B------:R-:W-:Y:S04]  /*3bc0*/  STL [R1+0xff0], R10 ;  /* 0x000ff00a01007387 */ /* 0x000fe80000100800 */
[----:B------:R0:W-:Y:S04]  /*3bd0*/  STL [R1+0xfd4], R5 ;  /* 0x000fd40501007387 */ /* 0x0001e80000100800 */
[----:B------:R1:W-:Y:S01]  /*3be0*/  STL [R1+0xfc0], R0 ;  /* 0x000fc00001007387 */ /* 0x0003e20000100800 */
[----:B------:R-:W-:Y:S01]  /*3bf0*/  IMAD.MOV.U32 R29, RZ, RZ, c[0x0][0x188] ;  /* 0x00006200ff1d7624 */ /* 0x000fe200078e00ff */
[----:B0-----:R-:W-:-:S02]  /*3c00*/  LEA.HI.X.SX32 R5, R27, R2, 0x1, P6 ;  /* 0x000000021b057211 */ /* 0x001fc400030f0eff */
[----:B-1----:R-:W-:-:S05]  /*3c10*/  LEA.HI.X.SX32 R0, R26, R2, 0x1, P1 ;  /* 0x000000021a007211 */ /* 0x002fca00008f0eff */
[----:B------:R0:W-:Y:S01]  /*3c20*/  STL [R1+0xfc4], R0 ;  /* 0x000fc40001007387 */ /* 0x0001e20000100800 */
[----:B------:R-:W-:-:S03]  /*3c30*/  IMAD R29, R29, 0x3f, RZ ;  /* 0x0000003f1d1d7824 */ /* 0x000fc600078e02ff */
[----:B------:R1:W-:Y:S01]  /*3c40*/  STL [R1+0xfc8], R5 ;  /* 0x000fc80501007387 */ /* 0x0003e20000100800 */
[-C--:B0-----:R-:W-:Y:S02]  /*3c50*/  LEA.HI.X.SX32 R0, R6, R2.reuse, 0x1, P5 ;  /* 0x0000000206007211 */ /* 0x081fe400028f0eff */
[----:B------:R-:W-:Y:S01]  /*3c60*/  LEA.HI.X.SX32 R6, R4, R2, 0x1, P4 ;  /* 0x0000000204067211 */ /* 0x000fe200020f0eff */
[----:B------:R-:W-:Y:S01]  /*3c70*/  IMAD.MOV.U32 R11, RZ, RZ, c[0x0][0x188] ;  /* 0x00006200ff0b7624 */ /* 0x000fe200078e00ff */
[----:B--2---:R-:W-:-:S04]  /*3c80*/  LEA R18, P3, R9, c[0x0][0x160], 0x1 ;  /* 0x0000580009127a11 */ /* 0x004fc800078608ff */
[----:B------:R-:W-:-:S05]  /*3c90*/  LEA.HI.X.SX32 R19, R9, c[0x0][0x164], 0x1, P3 ;  /* 0x0000590009137a11 */ /* 0x000fca00018f0eff */
[----:B------:R-:W-:Y:S04]  /*3ca0*/  STL.64 [R1+0x5e0], R18 ;  /* 0x0005e01201007387 */ /* 0x000fe80000100a00 */
[----:B------:R0:W-:Y:S01]  /*3cb0*/  STL [R1+0xfcc], R0 ;  /* 0x000fcc0001007387 */ /* 0x0001e20000100800 */
[----:B-1----:R-:W-:-:S03]  /*3cc0*/  IMAD.WIDE R4, R29, 0x2, R18 ;  /* 0x000000021d047825 */ /* 0x002fc600078e0212 */
[----:B------:R-:W-:Y:S01]  /*3cd0*/  STL [R1+0xfd0], R6 ;  /* 0x000fd00601007387 */ /* 0x000fe20000100800 */
[----:B0-----:R-:W-:Y:S02]  /*3ce0*/  LEA.HI.X.SX32 R0, R3, R2, 0x1, P2 ;  /* 0x0000000203007211 */ /* 0x001fe400010f0eff */
[----:B---3--:R-:W-:-:S04]  /*3cf0*/  LEA R16, P0, R8, c[0x0][0x160], 0x1 ;  /* 0x0000580008107a11 */ /* 0x008fc800078008ff */
[----:B------:R-:W-:Y:S01]  /*3d00*/  LEA.HI.X.SX32 R17, R8, c[0x0][0x164], 0x1, P0 ;  /* 0x0000590008117a11 */ /* 0x000fe200000f0eff */
[----:B------:R0:W-:Y:S04]  /*3d10*/  STL [R1+0x7dc], R0 ;  /* 0x0007dc0001007387 */ /* 0x0001e80000100800 */
[----:B------:R-:W-:Y:S01]  /*3d20*/  STL [R1+0xfb8], R4 ;  /* 0x000fb80401007387 */ /* 0x000fe20000100800 */
[----:B------:R-:W-:-:S03]  /*3d30*/  IMAD.WIDE R2, R29, 0x2, R16 ;  /* 0x000000021d027825 */ /* 0x000fc600078e0210 */
[----:B------:R1:W-:Y:S01]  /*3d40*/  STL [R1+0x7e0], R5 ;  /* 0x0007e00501007387 */ /* 0x0003e20000100800 */
[----:B0-----:R-:W-:-:S03]  /*3d50*/  IMAD R0, R11, 0x3e, RZ ;  /* 0x0000003e0b007824 */ /* 0x001fc600078e02ff */
[----:B------:R-:W-:Y:S01]  /*3d60*/  STL.64 [R1+0x5e8], R16 ;  /* 0x0005e81001007387 */ /* 0x000fe20000100a00 */
[----:B------:R-:W-:Y:S01]  /*3d70*/  IMAD R8, R11, 0x3d, RZ ;  /* 0x0000003d0b087824 */ /* 0x000fe200078e02ff */
[C---:B----4-:R-:W-:Y:S02]  /*3d80*/  LEA R12, P1, R7.reuse, c[0x0][0x160], 0x1 ;  /* 0x00005800070c7a11 */ /* 0x050fe400078208ff */
[C---:B-----5:R-:W-:Y:S02]  /*3d90*/  LEA R14, P2, R28.reuse, c[0x0][0x160], 0x1 ;  /* 0x000058001c0e7a11 */ /* 0x060fe400078408ff */
[----:B------:R-:W-:Y:S02]  /*3da0*/  LEA.HI.X.SX32 R13, R7, c[0x0][0x164], 0x1, P1 ;  /* 0x00005900070d7a11 */ /* 0x000fe400008f0eff */
[----:B------:R-:W-:-:S03]  /*3db0*/  LEA.HI.X.SX32 R15, R28, c[0x0][0x164], 0x1, P2 ;  /* 0x000059001c0f7a11 */ /* 0x000fc600010f0eff */
[----:B------:R-:W-:Y:S02]  /*3dc0*/  STL.64 [R1+0x5f8], R12 ;  /* 0x0005f80c01007387 */ /* 0x000fe40000100a00 */
[C---:B------:R-:W-:Y:S02]  /*3dd0*/  IMAD.WIDE R6, R29.reuse, 0x2, R14 ;  /* 0x000000021d067825 */ /* 0x040fe400078e020e */
[----:B------:R-:W-:Y:S02]  /*3de0*/  STL.64 [R1+0x5f0], R14 ;  /* 0x0005f00e01007387 */ /* 0x000fe40000100a00 */
[----:B-1----:R-:W-:Y:S02]  /*3df0*/  IMAD.WIDE R4, R29, 0x2, R12 ;  /* 0x000000021d047825 */ /* 0x002fe400078e020c */
[----:B------:R-:W-:Y:S04]  /*3e00*/  STL [R1+0xfbc], R2 ;  /* 0x000fbc0201007387 */ /* 0x000fe80000100800 */
[----:B------:R0:W-:Y:S04]  /*3e10*/  STL [R1+0xfb0], R3 ;  /* 0x000fb00301007387 */ /* 0x0001e80000100800 */
[----:B------:R-:W-:Y:S04]  /*3e20*/  STL [R1+0xfb4], R6 ;  /* 0x000fb40601007387 */ /* 0x000fe80000100800 */
[----:B------:R1:W-:Y:S01]  /*3e30*/  STL [R1+0xf98], R7 ;  /* 0x000f980701007387 */ /* 0x0003e20000100800 */
[----:B0-----:R-:W-:-:S03]  /*3e40*/  IMAD.WIDE R2, R0, 0x2, R18 ;  /* 0x0000000200027825 */ /* 0x001fc600078e0212 */
[----:B------:R-:W-:Y:S04]  /*3e50*/  STL [R1+0xfac], R4 ;  /* 0x000fac0401007387 */ /* 0x000fe80000100800 */
[----:B------:R0:W-:Y:S01]  /*3e60*/  STL [R1+0xfa4], R5 ;  /* 0x000fa40501007387 */ /* 0x0001e20000100800 */
[----:B-1----:R-:W-:-:S03]  /*3e70*/  IMAD.WIDE R6, R0, 0x2, R14 ;  /* 0x0000000200067825 */ /* 0x002fc600078e020e */
[----:B------:R-:W-:Y:S01]  /*3e80*/  STL [R1+0xfa8], R2 ;  /* 0x000fa80201007387 */ /* 0x000fe20000100800 */
[----:B0-----:R-:W-:-:S03]  /*3e90*/  IMAD.WIDE R4, R0, 0x2, R16 ;  /* 0x0000000200047825 */ /* 0x001fc600078e0210 */
[----:B------:R0:W-:Y:S04]  /*3ea0*/  STL [R1+0xf9c], R3 ;  /* 0x000f9c0301007387 */ /* 0x0001e80000100800 */
[----:B------:R-:W-:Y:S04]  /*3eb0*/  STL [R1+0xfa0], R4 ;  /* 0x000fa00401007387 */ /* 0x000fe80000100800 */
[----:B------:R1:W-:Y:S01]  /*3ec0*/  STL [R1+0xf90], R5 ;  /* 0x000f900501007387 */ /* 0x0003e20000100800 */
[----:B0-----:R-:W-:-:S03]  /*3ed0*/  IMAD.WIDE R2, R0, 0x2, R12 ;  /* 0x0000000200027825 */ /* 0x001fc600078e020c */
[----:B------:R-:W-:Y:S04]  /*3ee0*/  STL [R1+0xf94], R6 ;  /* 0x000f940601007387 */ /* 0x000fe80000100800 */
[----:B------:R0:W-:Y:S01]  /*3ef0*/  STL [R1+0xf78], R7 ;  /* 0x000f780701007387 */ /* 0x0001e20000100800 */
[----:B-1----:R-:W-:-:S03]  /*3f00*/  IMAD.WIDE R4, R8, 0x2, R18 ;  /* 0x0000000208047825 */ /* 0x002fc600078e0212 */
[----:B------:R-:W-:Y:S04]  /*3f10*/  STL [R1+0xf8c], R2 ;  /* 0x000f8c0201007387 */ /* 0x000fe80000100800 */
[----:B------:R1:W-:Y:S01]  /*3f20*/  STL [R1+0xf84], R3 ;  /* 0x000f840301007387 */ /* 0x0003e20000100800 */
[----:B0-----:R-:W-:-:S03]  /*3f30*/  IMAD.WIDE R6, R8, 0x2, R14 ;  /* 0x0000000208067825 */ /* 0x001fc600078e020e */
[----:B------:R-:W-:Y:S01]  /*3f40*/  STL [R1+0xf88], R4 ;  /* 0x000f880401007387 */ /* 0x000fe20000100800 */
[----:B------:R-:W-:Y:S02]  /*3f50*/  IMAD R0, R11, 0x3c, RZ ;  /* 0x0000003c0b007824 */ /* 0x000fe400078e02ff */
[C---:B-1----:R-:W-:Y:S01]  /*3f60*/  IMAD.WIDE R2, R8.reuse, 0x2, R16 ;  /* 0x0000000208027825 */ /* 0x042fe200078e0210 */
        /* <DEDUP_REMOVED lines=100> */
[----:B------:R-:W-:Y:S02]  /*45b0*/  IMAD R0, R11, 0x34, RZ ;  /* 0x000000340b007824 */ /* 0x000fe400078e02ff */
[C---:B0-----:R-:W-:Y:S01]  /*45c0*/  IMAD.WIDE R6, R8.reuse, 0x2, R14 ;  /* 0x0000000208067825 */ /* 0x041fe200078e020e */
[----:B------:R-:W-:Y:S03]  /*45d0*/  STL [R1+0xe88], R4 ;  /* 0x000e880401007387 */ /* 0x000fe60000100800 */
        /* <DEDUP_REMOVED lines=10> */
[----:B------:R-:W-:-:S03]  /*4680*/  IMAD R8, R11, 0x33, RZ ;  /* 0x000000330b087824 */ /* 0x000fc600078e02ff */
[----:B------:R-:W-:Y:S01]  /*4690*/  STL [R1+0xe68], R2 ;  /* 0x000e680201007387 */ /* 0x000fe20000100800 */
[----:B0-----:R-:W-:-:S03]  /*46a0*/  IMAD.WIDE R6, R0, 0x2, R12 ;  /* 0x0000000200067825 */ /* 0x001fc600078e020c */
[----:B------:R0:W-:Y:S01]  /*46b0*/  STL [R1+0xe5c], R3 ;  /* 0x000e5c0301007387 */ /* 0x0001e20000100800 */
[----:B-1----:R-:W-:-:S05]  /*46c0*/  IMAD.WIDE R4, R0, 0x2, R16 ;  /* 0x0000000200047825 */ /* 0x002fca00078e0210 */
        /* <DEDUP_REMOVED lines=10> */
[----:B------:R-:W-:-:S03]  /*4770*/  IMAD R0, R11, 0x32, RZ ;  /* 0x000000320b007824 */ /* 0x000fc600078e02ff */
[----:B------:R1:W-:Y:S01]  /*4780*/  STL [R1+0x7f8], R5 ;  /* 0x0007f80501007387 */ /* 0x0003e20000100800 */
[----:B0-----:R-:W-:-:S03]  /*4790*/  IMAD.WIDE R6, R8, 0x2, R12 ;  /* 0x0000000208067825 */ /* 0x001fc600078e020c */
[----:B------:R-:W-:Y:S01]  /*47a0*/  STL [R1+0x804], R2 ;  /* 0x0008040201007387 */ /* 0x000fe20000100800 */
[----:B-1----:R-:W-:-:S03]  /*47b0*/  IMAD.WIDE R4, R8, 0x2, R14 ;  /* 0x0000000208047825 */ /* 0x002fc600078e020e */
[----:B------:R0:W-:Y:S01]  /*47c0*/  STL [R1+0x800], R3 ;  /* 0x0008000301007387 */ /* 0x0001e20000100800 */
[----:B------:R-:W-:-:S03]  /*47d0*/  IMAD.WIDE R8, R0, 0x2, R18 ;  /* 0x0000000200087825 */ /* 0x000fc600078e0212 */
[----:B------:R-:W-:Y:S04]  /*47e0*/  STL [R1+0x80c], R4 ;  /* 0x00080c0401007387 */ /* 0x000fe80000100800 */
[----:B------:R1:W-:Y:S01]  /*47f0*/  STL [R1+0x808], R5 ;  /* 0x0008080501007387 */ /* 0x0003e20000100800 */
[----:B0-----:R-:W-:-:S03]  /*4800*/  IMAD.WIDE R2, R0, 0x2, R16 ;  /* 0x0000000200027825 */ /* 0x001fc600078e0210 */
[----:B------:R-:W-:Y:S01]  /*4810*/  STL [R1+0x814], R6 ;  /* 0x0008140601007387 */ /* 0x000fe20000100800 */
[----:B------:R-:W-:-:S03]  /*4820*/  IMAD R10, R11, 0x31, RZ ;  /* 0x000000310b0a7824 */ /* 0x000fc600078e02ff */
[----:B------:R0:W-:Y:S01]  /*4830*/  STL [R1+0x810], R7 ;  /* 0x0008100701007387 */ /* 0x0001e20000100800 */
[----:B-1----:R-:W-:-:S03]  /*4840*/  IMAD.WIDE R4, R0, 0x2, R14 ;  /* 0x0000000200047825 */ /* 0x002fc600078e020e */
        /* <DEDUP_REMOVED lines=215> */
[----:B------:R-:W-:-:S03]  /*55c0*/  IMAD.SHL.U32 R0, R11, 0x20, RZ ;  /* 0x000000200b007824 */ /* 0x000fc600078e00ff */
        /* <DEDUP_REMOVED lines=394> */
[----:B------:R1:W-:Y:S04]  /*6e70*/  STL [R1+0xdfc], R8 ;  /* 0x000dfc0801007387 */ /* 0x0003e80000100800 */
[----:B------:R-:W-:Y:S01]  /*6e80*/  STL [R1+0xdf8], R9 ;  /* 0x000df80901007387 */ /* 0x000fe20000100800 */
[----:B0-----:R-:W-:-:S03]  /*6e90*/  IMAD.WIDE R6, R10, 0x2, R12 ;  /* 0x000000020a067825 */ /* 0x001fc600078e020c */
[----:B------:R-:W-:Y:S01]  /*6ea0*/  STL [R1+0xe04], R2 ;  /* 0x000e040201007387 */ /* 0x000fe20000100800 */
[----:B-1----:R-:W-:-:S03]  /*6eb0*/  IMAD.SHL.U32 R8, R11, 0x2, RZ ;  /* 0x000000020b087824 */ /* 0x002fc600078e00ff */
        /* <DEDUP_REMOVED lines=11> */
[----:B------:R-:W-:-:S03]  /*6f70*/  IMAD.WIDE R8, R8, 0x2, R12 ;  /* 0x0000000208087825 */ /* 0x000fc600078e020c */
[----:B------:R0:W-:Y:S01]  /*6f80*/  STL [R1+0xe20], R5 ;  /* 0x000e200501007387 */ /* 0x0001e20000100800 */
[----:B-1----:R-:W-:-:S03]  /*6f90*/  IMAD.WIDE R2, R11, 0x2, R18 ;  /* 0x000000020b027825 */ /* 0x002fc600078e0212 */
[----:B------:R-:W-:Y:S04]  /*6fa0*/  STL [R1+0xe2c], R6 ;  /* 0x000e2c0601007387 */ /* 0x000fe80000100800 */
[----:B------:R1:W-:Y:S01]  /*6fb0*/  STL [R1+0xe28], R7 ;  /* 0x000e280701007387 */ /* 0x0003e20000100800 */
[----:B0-----:R-:W-:-:S03]  /*6fc0*/  IMAD.WIDE R4, R11, 0x2, R16 ;  /* 0x000000020b047825 */ /* 0x001fc600078e0210 */
[----:B------:R-:W-:Y:S04]  /*6fd0*/  STL [R1+0xe34], R8 ;  /* 0x000e340801007387 */ /* 0x000fe80000100800 */
[----:B------:R-:W-:Y:S01]  /*6fe0*/  STL [R1+0xe30], R9 ;  /* 0x000e300901007387 */ /* 0x000fe20000100800 */
[----:B-1----:R-:W-:-:S03]  /*6ff0*/  IMAD.WIDE R6, R11, 0x2, R14 ;  /* 0x000000020b067825 */ /* 0x002fc600078e020e */
[----:B------:R-:W-:Y:S04]  /*7000*/  STL [R1+0xe3c], R2 ;  /* 0x000e3c0201007387 */ /* 0x000fe80000100800 */
[----:B------:R0:W-:Y:S04]  /*7010*/  STL [R1+0xe38], R3 ;  /* 0x000e380301007387 */ /* 0x0001e80000100800 */
[----:B------:R1:W-:Y:S04]  /*7020*/  STL [R1+0xe44], R4 ;  /* 0x000e440401007387 */ /* 0x0003e80000100800 */
[----:B------:R-:W-:Y:S01]  /*7030*/  STL [R1+0xe40], R5 ;  /* 0x000e400501007387 */ /* 0x000fe20000100800 */
[----:B0-----:R-:W-:-:S03]  /*7040*/  IMAD.WIDE R2, R11, 0x2, R12 ;  /* 0x000000020b027825 */ /* 0x001fc600078e020c */
[----:B------:R-:W-:Y:S04]  /*7050*/  STL [R1+0xe4c], R6 ;  /* 0x000e4c0601007387 */ /* 0x000fe80000100800 */
[----:B------:R-:W-:Y:S04]  /*7060*/  STL [R1+0xe48], R7 ;  /* 0x000e480701007387 */ /* 0x000fe80000100800 */
[----:B------:R0:W-:Y:S04]  /*7070*/  STL [R1+0xe54], R2 ;  /* 0x000e540201007387 */ /* 0x0001e80000100800 */
[----:B------:R2:W-:Y:S04]  /*7080*/  STL [R1+0xe50], R3 ;  /* 0x000e500301007387 */ /* 0x0005e80000100800 */
        /* <DEDUP_REMOVED lines=189> */
[----:B------:R-:W3:Y:S04]  /*7c60*/  S2R R29, SR_TID.X ;  /* 0x00000000001d7919 */ /* 0x000ee80000002100 */
[----:B------:R-:W-:Y:S04]  /*7c70*/  STL [R1+0x4a0], RZ ;  /* 0x0004a0ff01007387 */ /* 0x000fe80000100800 */
[----:B------:R-:W-:Y:S04]  /*7c80*/  STL [R1+0x4a4], RZ ;  /* 0x0004a4ff01007387 */ /* 0x000fe80000100800 */
[----:B------:R-:W-:Y:S04]  /*7c90*/  STL [R1+0x4a8], RZ ;  /* 0x0004a8ff01007387 */ /* 0x000fe80000100800 */
[----:B------:R-:W-:Y:S04]  /*7ca0*/  STL [R1+0x4ac], RZ ;  /* 0x0004acff01007387 */ /* 0x000fe80000100800 */
[----:B------:R-:W2:Y:S04]  /*7cb0*/  LDL.LU R28, [R1+0x50] ;  /* 0x00005000011c7983 */ /* 0x000ea80000300800 */
[----:B------:R-:W-:Y:S04]  /*7cc0*/  STL [R1+0x640], RZ ;  /* 0x000640ff01007387 */ /* 0x000fe80000100800 */
[----:B------:R-:W-:Y:S04]  /*7cd0*/  STL [R1+0x644], RZ ;  /* 0x000644ff01007387 */ /* 0x000fe80000100800 */
[----:B------:R-:W-:Y:S04]  /*7ce0*/  STL [R1+0x648], RZ ;  /* 0x000648ff01007387 */ /* 0x000fe80000100800 */
[----:B------:R-:W-:Y:S04]  /*7cf0*/  STL [R1+0x64c], RZ ;  /* 0x00064cff01007387 */ /* 0x000fe80000100800 */
[----:B------:R-:W-:Y:S04]  /*7d00*/  STL [R1+0x630], RZ ;  /* 0x000630ff01007387 */ /* 0x000fe80000100800 */
[----:B------:R-:W-:Y:S04]  /*7d10*/  STL [R1+0x634], RZ ;  /* 0x000634ff01007387 */ /* 0x000fe80000100800 */
[----:B------:R-:W-:Y:S01]  /*7d20*/  STL [R1+0x638], RZ ;  /* 0x000638ff01007387 */ /* 0x000fe20000100800 */
[----:B---3--:R-:W-:-:S03]  /*7d30*/  LOP3.LUT R29, R29, 0x7f, RZ, 0xc0, !PT ;  /* 0x0000007f1d1d7812 */ /* 0x008fc600078ec0ff */
[----:B------:R-:W-:Y:S04]  /*7d40*/  STL [R1+0x63c], RZ ;  /* 0x00063cff01007387 */ /* 0x000fe80000100800 */
[----:B------:R-:W-:Y:S04]  /*7d50*/  STL [R1+0x620], RZ ;  /* 0x000620ff01007387 */ /* 0x000fe80000100800 */
[----:B------:R-:W-:Y:S04]  /*7d60*/  STL [R1+0x624], RZ ;  /* 0x000624ff01007387 */ /* 0x000fe80000100800 */
[----:B------:R-:W-:Y:S04]  /*7d70*/  STL [R1+0x628], RZ ;  /* 0x000628ff01007387 */ /* 0x000fe80000100800 */
[----:B------:R-:W-:Y:S01]  /*7d80*/  STL [R1+0x62c], RZ ;  /* 0x00062cff01007387 */ /* 0x000fe20000100800 */
[----:B-1----:R-:W-:-:S03]  /*7d90*/  IMAD.SHL.U32 R4, R29, 0x2, RZ ;  /* 0x000000021d047824 */ /* 0x002fc600078e00ff */
[----:B------:R-:W-:Y:S04]  /*7da0*/  STL [R1+0x610], RZ ;  /* 0x000610ff01007387 */ /* 0x000fe80000100800 */
[----:B------:R-:W-:Y:S04]  /*7db0*/  STL [R1+0x614], RZ ;  /* 0x000614ff01007387 */ /* 0x000fe80000100800 */
[----:B------:R-:W-:Y:S04]  /*7dc0*/  STL [R1+0x618], RZ ;  /* 0x000618ff01007387 */ /* 0x000fe80000100800 */
[----:B------:R-:W-:Y:S04]  /*7dd0*/  STL [R1+0x61c], RZ ;  /* 0x00061cff01007387 */ /* 0x000fe80000100800 */
[----:B------:R-:W3:Y:S04]  /*7de0*/  LDL R29, [R1+0x49c] ;  /* 0x00049c00011d7983 */ /* 0x000ee80000100800 */
        /* <DEDUP_REMOVED lines=9> */
[----:B------:R-:W-:Y:S01]  /*7e80*/  STL [R1+0x4f4], RZ ;  /* 0x0004f4ff01007387 */ /* 0x000fe20000100800 */
[----:B0-----:R-:W-:-:S03]  /*7e90*/  IMAD.SHL.U32 R2, R11, 0x40, RZ ;  /* 0x000000400b027824 */ /* 0x001fc600078e00ff */
[----:B------:R-:W0:Y:S02]  /*7ea0*/  S2R R11, SR_TID.X ;  /* 0x00000000000b7919 */ /* 0x000e240000002100 */
[----:B------:R-:W-:-:S04]  /*7eb0*/  SHF.R.S32.HI R0, RZ, 0x1f, R2 ;  /* 0x0000001fff007819 */ /* 0x000fc80000011402 */
[----:B------:R-:W-:Y:S02]  /*7ec0*/  SHF.L.U64.HI R0, R2, 0x1, R0 ;  /* 0x0000000102007819 */ /* 0x000fe40000010200 */
[C---:B------:R-:W-:Y:S02]  /*7ed0*/  LOP3.LUT R2, R4.reuse, 0x20, RZ, 0x3c, !PT ;  /* 0x0000002004027812 */ /* 0x040fe400078e3cff */
[C---:B------:R-:W-:Y:S02]  /*7ee0*/  LOP3.LUT R2, R4.reuse, 0x40, RZ, 0x3c, !PT ;  /* 0x0000004004027812 */ /* 0x040fe400078e3cff */
[C---:B------:R-:W-:Y:S02]  /*7ef0*/  LOP3.LUT R2, R4.reuse, 0x60, RZ, 0x3c, !PT ;  /* 0x0000006004027812 */ /* 0x040fe400078e3cff */
[----:B------:R-:W-:Y:S01]  /*7f00*/  LOP3.LUT R5, R4, 0x50, RZ, 0x3c, !PT ;  /* 0x0000005004057812 */ /* 0x000fe200078e3cff */
[----:B------:R-:W-:Y:S02]  /*7f10*/  ULDC UR4, c[0x0][0x18c] ;  /* 0x0000630000047ab9 */ /* 0x000fe40000000800 */
[----:B------:R-:W-:Y:S01]  /*7f20*/  USHF.L.U32 UR4, UR4, 0x6, URZ ;  /* 0x0000000604047899 */ /* 0x000fe2000800063f */
[----:B0-----:R-:W-:-:S03]  /*7f30*/  IMAD.SHL.U32 R11, R11, 0x2, RZ ;  /* 0x000000020b0b7824 */ /* 0x001fc600078e00ff */
[----:B------:R-:W-:Y:S02]  /*7f40*/  USHF.R.S32.HI UR5, URZ, 0x1f, UR4 ;  /* 0x0000001f3f057899 */ /* 0x000fe40008011404 */
[----:B------:R-:W-:Y:S02]  /*7f50*/  USHF.L.U32 UR8, UR4, 0x1, URZ ;  /* 0x0000000104087899 */ /* 0x000fe4000800063f */
[----:B------:R-:W-:Y:S01]  /*7f60*/  USHF.L.U64.HI UR5, UR4, 0x1, UR5 ;  /* 0x0000000104057899 */ /* 0x000fe20008010205 */
[----:B--2---:R-:W-:-:S05]  /*7f70*/  SHF.R.S32.HI R3, RZ, 0x6, R28 ;  /* 0x00000006ff037819 */ /* 0x004fca000001141c */
        /* <DEDUP_REMOVED lines=18> */
[----:B---3--:R-:W-:-:S03]  /*80a0*/  IMAD.MOV.U32 R28, RZ, RZ, R29 ;  /* 0x000000ffff1c7224 */ /* 0x008fc600078e001d */
[----:B------:R-:W-:Y:S04]  /*80b0*/  STL [R1+0x6c], RZ ;  /* 0x00006cff01007387 */ /* 0x000fe80000100800 */
[----:B------:R-:W-:Y:S04]  /*80c0*/  STL [R1+0x50], RZ ;  /* 0x000050ff01007387 */ /* 0x000fe80000100800 */
[----:B------:R-:W-:Y:S04]  /*80d0*/  STL [R1+0x54], RZ ;  /* 0x000054ff01007387 */ /* 0x000fe80000100800 */
[----:B------:R-:W-:Y:S04]  /*80e0*/  STL [R1+0x58], RZ ;  /* 0x000058ff01007387 */ /* 0x000fe80000100800 */
[----:B------:R-:W-:Y:S04]  /*80f0*/  STL [R1+0x5c], RZ ;  /* 0x00005cff01007387 */ /* 0x000fe80000100800 */
[----:B------:R-:W1:Y:S04]  /*8100*/  S2R R29, SR_TID.X ;  /* 0x00000000001d7919 */ /* 0x000e680000002100 */
[----:B------:R-:W-:Y:S04]  /*8110*/  STL [R1+0x220], RZ ;  /* 0x000220ff01007387 */ /* 0x000fe80000100800 */
[----:B------:R-:W-:Y:S04]  /*8120*/  STL [R1+0x224], RZ ;  /* 0x000224ff01007387 */ /* 0x000fe80000100800 */
[----:B------:R-:W-:Y:S04]  /*8130*/  STL [R1+0x228], RZ ;  /* 0x000228ff01007387 */ /* 0x000fe80000100800 */
[----:B------:R-:W-:Y:S04]  /*8140*/  STL [R1+0x22c], RZ ;  /* 0x00022cff01007387 */ /* 0x000fe80000100800 */
[----:B------:R-:W-:Y:S04]  /*8150*/  STL [R1+0x330], RZ ;  /* 0x000330ff01007387 */ /* 0x000fe80000100800 */
[----:B------:R-:W-:Y:S01]  /*8160*/  STL [R1+0x334], RZ ;  /* 0x000334ff01007387 */ /* 0x000fe20000100800 */
[----:B0-----:R-:W-:-:S03]  /*8170*/  LOP3.LUT R3, R4, 0x10, RZ, 0x3c, !PT ;  /* 0x0000001004037812 */ /* 0x001fc600078e3cff */
[----:B------:R-:W-:Y:S01]  /*8180*/  STL [R1+0x338], RZ ;  /* 0x000338ff01007387 */ /* 0x000fe20000100800 */
[----:B------:R-:W-:-:S03]  /*8190*/  LOP3.LUT R3, R4, 0x30, RZ, 0x3c, !PT ;  /* 0x0000003004037812 */ /* 0x000fc600078e3cff */
[----:B------:R-:W-:Y:S01]  /*81a0*/  STL [R1+0x33c], RZ ;  /* 0x00033cff01007387 */ /* 0x000fe20000100800 */
[----:B------:R-:W-:-:S03]  /*81b0*/  LOP3.LUT R3, R4, 0x70, RZ, 0x3c, !PT ;  /* 0x0000007004037812 */ /* 0x000fc600078e3cff */
[----:B------:R-:W-:Y:S01]  /*81c0*/  STL [R1+0x450], RZ ;  /* 0x000450ff01007387 */ /* 0x000fe20000100800 */
[----:B------:R-:W-:-:S03]  /*81d0*/  LOP3.LUT R2, R28, 0x20, RZ, 0x3c, !PT ;  /* 0x000000201c027812 */ /* 0x000fc600078e3cff */
[----:B------:R-:W-:Y:S01]  /*81e0*/  STL [R1+0x454], RZ ;  /* 0x000454ff01007387 */ /* 0x000fe20000100800 */
[----:B------:R-:W-:-:S03]  /*81f0*/  LOP3.LUT R4, R28, 0x40, RZ, 0x3c, !PT ;  /* 0x000000401c047812 */ /* 0x000fc600078e3cff */
[----:B------:R-:W-:Y:S04]  /*8200*/  STL [R1+0x458], RZ ;  /* 0x000458ff01007387 */ /* 0x000fe80000100800 */
[----:B------:R-:W-:Y:S04]  /*8210*/  STL [R1+0x45c], RZ ;  /* 0x00045cff01007387 */ /* 0x000fe80000100800 */
[----:B------:R-:W-:Y:S04]  /*8220*/  STL [R1+0x460], RZ ;  /* 0x000460ff01007387 */ /* 0x000fe80000100800 */
[----:B------:R-:W-:Y:S04]  /*8230*/  STL [R1+0x464], RZ ;  /* 0x000464ff01007387 */ /* 0x000fe80000100800 */
[----:B------:R-:W-:Y:S04]  /*8240*/  STL [R1+0x468], RZ ;  /* 0x000468ff01007387 */ /* 0x000fe80000100800 */
[----:B------:R-:W-:Y:S04]  /*8250*/  STL [R1+0x46c], RZ ;  /* 0x00046cff01007387 */ /* 0x000fe80000100800 */
[----:B------:R0:W-:Y:S04]  /*8260*/  STL [R1+0x10f4], R2 ;  /* 0x0010f40201007387 */ /* 0x0001e80000100800 */
[----:B------:R2:W-:Y:S01]  /*8270*/  STL [R1+0x10f0], R4 ;  /* 0x0010f00401007387 */ /* 0x0005e20000100800 */
[----:B-1----:R-:W-:-:S05]  /*8280*/  LOP3.LUT R29, R29, 0x7, RZ, 0xc0, !PT ;  /* 0x000000071d1d7812 */ /* 0x002fca00078ec0ff */
[----:B------:R-:W-:Y:S01]  /*8290*/  IMAD R29, R29, 0x90, RZ ;  /* 0x000000901d1d7824 */ /* 0x000fe200078e02ff */
[----:B------:R-:W-:-:S04]  /*82a0*/  LOP3.LUT R3, R28, 0x60, RZ, 0x3c, !PT ;  /* 0x000000601c037812 */ /* 0x000fc800078e3cff */
[----:B------:R-:W-:-:S04]  /*82b0*/  LOP3.LUT R29, R29, 0x30, R11, 0x78, !PT ;  /* 0x000000301d1d7812 */ /* 0x000fc800078e780b */
[----:B0-2---:R-:W-:Y:S02]  /*82c0*/  LOP3.LUT R2, R29, 0x40, RZ, 0x3c, !PT ;  /* 0x000000401d027812 */ /* 0x005fe400078e3cff */
.L_x_2:
[----:B------:R-:W2:Y:S01]  /*82d0*/  LDL.64 R4, [R1+0x5f8] ;  /* 0x0005f80001047983 */ /* 0x000ea20000100a00 */
[----:B0-----:R-:W-:-:S03]  /*82e0*/  IMAD.MOV.U32 R2, RZ, RZ, c[0x0][0x180] ;  /* 0x00006000ff027624 */ /* 0x001fc600078e00ff */
[----:B--2---:R0:W-:Y:S04]  /*82f0*/  STL [R1+0x25d0], R5 ;  /* 0x0025d00501007387 */ /* 0x0041e80000100800 */
[----:B0-----:R-:W2:Y:S04]  /*8300*/  LDL R5, [R1+0x7d0] ;  /* 0x0007d00001057983 */ /* 0x001ea80000100800 */
[----:B-----5:R-:W-:Y:S04]  /*8310*/  STL [R1+0x22e0], R15 ;  /* 0x0022e00f01007387 */ /* 0x020fe80000100800 */
[----:B------:R-:W-:Y:S04]  /*8320*/  STL [R1+0x22e8], R15 ;  /* 0x0022e80f01007387 */ /* 0x000fe80000100800 */
        /* <DEDUP_REMOVED lines=72> */
[----:B------:R-:W-:Y:S01]  /*87b0*/  STL [R1+0x2530], R15 ;  /* 0x0025300f01007387 */ /* 0x000fe20000100800 */
[----:B--2---:R-:W-:-:S03]  /*87c0*/  IMAD R2, R5, -0x40, R2 ;  /* 0xffffffc005027824 */ /* 0x004fc600078e0202 */
        /* <DEDUP_REMOVED lines=113> */
[----:B------:R0:W-:Y:S04]  /*8ee0*/  STL [R1+0x25cc], R14 ;  /* 0x0025cc0e01007387 */ /* 0x0001e80000100800 */
        /* <DEDUP_REMOVED lines=24> */
[----:B------:R-:W2:Y:S01]  /*9070*/  LDL.LU R5, [R1+0x25d0] ;  /* 0x0025d00001057983 */ /* 0x000ea20000300800 */
[----:B------:R-:W-:-:S02]  /*9080*/  ISETP.GT.AND P0, PT, R2, RZ, PT ;  /* 0x000000ff0200720c */ /* 0x000fc40003f04270 */
[----:B0-----:R-:W-:Y:S02]  /*9090*/  PRMT R14, RZ, 0x7610, R14 ;  /* 0x00007610ff0e7816 */ /* 0x001fe4000000000e */
[----:B------:R-:W-:Y:S02]  /*90a0*/  PRMT R15, RZ, 0x7610, R15 ;  /* 0x00007610ff0f7816 */ /* 0x000fe4000000000f */
[----:B------:R-:W-:-:S07]  /*90b0*/  ISETP.GT.AND P1, PT, R2, 0x1, PT ;  /* 0x000000010200780c */ /* 0x000fce0003f24270 */
[----:B--2---:R-:W2:Y:S04]  /*90c0*/  @P0 LDG.E.U16 R14, [R4.64] ;  /* 0x00000006040e0981 */ /* 0x004ea8000c1e1500 */
[----:B--2---:R0:W-:Y:S04]  /*90d0*/  STL [R1+0x7bc], R14 ;  /* 0x0007bc0e01007387 */ /* 0x0041e80000100800 */
[----:B0-----:R-:W2:Y:S04]  /*90e0*/  LDL.LU R14, [R1+0x25cc] ;  /* 0x0025cc00010e7983 */ /* 0x001ea80000300800 */
[----:B------:R-:W3:Y:S01]  /*90f0*/  LDL.64 R4, [R1+0x5f0] ;  /* 0x0005f00001047983 */ /* 0x000ee20000100a00 */
[----:B--2---:R-:W-:-:S03]  /*9100*/  PRMT R14, RZ, 0x7610, R14 ;  /* 0x00007610ff0e7816 */ /* 0x004fc6000000000e */
[----:B---3--:R-:W2:Y:S04]  /*9110*/  @P0 LDG.E.U16 R15, [R4.64] ;  /* 0x00000006040f0981 */ /* 0x008ea8000c1e1500 */
        /* <DEDUP_REMOVED lines=12> */
[----:B------:R-:W3:Y:S04]  /*91e0*/  LDL R4, [R1+0xe50] ;  /* 0x000e500001047983 */ /* 0x000ee80000100800 */
[----:B------:R-:W3:Y:S01]  /*91f0*/  LDL R5, [R1+0xe54] ;  /* 0x000e540001057983 */ /* 0x000ee20000100800 */
[----:B------:R-:W-:-:S02]  /*9200*/  ISETP.GT.AND P0, PT, R2, 0x2, PT ;  /* 0x000000020200780c */ /* 0x000fc40003f04270 */
[----:B--2---:R-:W-:Y:S02]  /*9210*/  PRMT R15, RZ, 0x7610, R15 ;  /* 0x00007610ff0f7816 */ /* 0x004fe4000000000f */
[----:B---3--:R-:W-:-:S04]  /*9220*/  @P1 LOP3.LUT R5, R5, R4, RZ, 0x3c, !PT ;  /* 0x0000000405051212 */ /* 0x008fc800078e3cff */
[----:B------:R-:W-:-:S04]  /*9230*/  @P1 LOP3.LUT R4, R5, R4, RZ, 0x3c, !PT ;  /* 0x0000000405041212 */ /* 0x000fc800078e3cff */
[----:B------:R-:W-:-:S05]  /*9240*/  @P1 LOP3.LUT R5, R5, R4, RZ, 0x3c, !PT ;  /* 0x0000000405051212 */ /* 0x000fca00078e3cff */
[----:B------:R-:W2:Y:S04]  /*9250*/  @P1 LDG.E.U16 R14, [R4.64] ;  /* 0x00000006040e1981 */ /* 0x000ea8000c1e1500 */
[----:B--2---:R0:W-:Y:S04]  /*9260*/  STL [R1+0x7ac], R14 ;  /* 0x0007ac0e01007387 */ /* 0x0041e80000100800 */
[----:B0-----:R-:W2:Y:S04]  /*9270*/  LDL.LU R14, [R1+0x25bc] ;  /* 0x0025bc00010e7983 */ /* 0x001ea80000300800 */
[----:B------:R-:W3:Y:S04]  /*9280*/  LDL R4, [R1+0xe48] ;  /* 0x000e480001047983 */ /* 0x000ee80000100800 */
[----:B------:R-:W3:Y:S01]  /*9290*/  LDL R5, [R1+0xe4c] ;  /* 0x000e4c0001057983 */ /* 0x000ee20000100800 */
[----:B--2---:R-:W-:-:S02]  /*92a0*/  PRMT R14, RZ, 0x7610, R14 ;  /* 0x00007610ff0e7816 */ /* 0x004fc4000000000e */
        /* <DEDUP_REMOVED lines=1402> */
[----:B0-----:R-:W2:Y:S01]  /*ea50*/  LDL.LU R14, [R1+0x235c] ;  /* 0x00235c00010e7983 */ /* 0x001ea20000300800 */
[----:B------:R-:W3:Y:S02]  /*ea60*/  LDL R4, [R1+0x988] ;  /* 0x0009880001047983 */ /* 0x000ee40000100800 */
[----:B------:R-:W3:Y:S01]  /*ea70*/  LDL R5, [R1+0x98c] ;  /* 0x00098c0001057983 */ /* 0x000ee20000100800 */
[----:B--2---:R-:W-:-:S02]  /*ea80*/  PRMT R14, RZ, 0x7610, R14 ;  /* 0x00007610ff0e7816 */ /* 0x004fc4000000000e */
        /* <DEDUP_REMOVED lines=276> */
[----:B------:R-:W-:-:S02]  /*fbd0*/  PRMT R29, RZ, 0x7610, R29 ;  /* 0x00007610ff1d7816 */ /* 0x000fc4000000001d */
[----:B------:R-:W-:Y:S02]  /*fbe0*/  PRMT R28, RZ, 0x7610, R28 ;  /* 0x00007610ff1c7816 */ /* 0x000fe4000000001c */
[----:B------:R-:W-:Y:S02]  /*fbf0*/  ISETP.GT.AND P1, PT, R2, 0x30, PT ;  /* 0x000000300200780c */ /* 0x000fe40003f24270 */
        /* <DEDUP_REMOVED lines=8> */
[----:B------:R-:W3:Y:S02]  /*fc80*/  LDL R5, [R1+0x894] ;  /* 0x0008940001057983 */ /* 0x000ee40000100800 */
[----:B---3--:R-:W-:-:S04]  /*fc90*/  @P0 LOP3.LUT R5, R5, R4, RZ, 0x3c, !PT ;  /* 0x0000000405050212 */ /* 0x008fc800078e3cff */
[----:B------:R-:W-:-:S04]  /*fca0*/  @P0 LOP3.LUT R4, R5, R4, RZ, 0x3c, !PT ;  /* 0x0000000405040212 */ /* 0x000fc800078e3cff */
[----:B------:R-:W-:-:S05]  /*fcb0*/  @P0 LOP3.LUT R5, R5, R4, RZ, 0x3c, !PT ;  /* 0x0000000405050212 */ /* 0x000fca00078e3cff */
[----:B------:R-:W3:Y:S04]  /*fcc0*/  @P0 LDG.E.U16 R14, [R4.64] ;  /* 0x00000006040e0981 */ /* 0x000ee8000c1e1500 */
[----:B---3--:R0:W-:Y:S04]  /*fcd0*/  STL [R1+0x194], R14 ;  /* 0x0001940e01007387 */ /* 0x0081e80000100800 */
[----:B0-----:R-:W3:Y:S01]  /*fce0*/  LDL.LU R14, [R1+0x22dc] ;  /* 0x0022dc00010e7983 */ /* 0x001ee20000300800 */
[----:B------:R-:W4:Y:S02]  /*fcf0*/  LDL R4, [R1+0x888] ;  /* 0x0008880001047983 */ /* 0x000f240000100800 */
[----:B------:R-:W4:Y:S02]  /*fd00*/  LDL R5, [R1+0x88c] ;  /* 0x00088c0001057983 */ /* 0x000f240000100800 */
[----:B----4-:R-:W-:-:S04]  /*fd10*/  @P0 LOP3.LUT R5, R5, R4, RZ, 0x3c, !PT ;  /* 0x0000000405050212 */ /* 0x010fc800078e3cff */
[----:B------:R-:W-:-:S04]  /*fd20*/  @P0 LOP3.LUT R4, R5, R4, RZ, 0x3c, !PT ;  /* 0x0000000405040212 */ /* 0x000fc800078e3cff */
[----:B------:R-:W-:-:S05]  /*fd30*/  @P0 LOP3.LUT R5, R5, R4, RZ, 0x3c, !PT ;  /* 0x0000000405050212 */ /* 0x000fca00078e3cff */
[----:B------:R-:W4:Y:S04]  /*fd40*/  @P0 LDG.E.U16 R29, [R4.64] ;  /* 0x00000006041d0981 */ /* 0x000f28000c1e1500 */
[----:B----4-:R0:W-:Y:S04]  /*fd50*/  STL [R1+0x18c], R29 ;  /* 0x00018c1d01007387 */ /* 0x0101e80000100800 */
[----:B0-----:R-:W4:Y:S01]  /*fd60*/  LDL.LU R29, [R1+0x22d8] ;  /* 0x0022d800011d7983 */ /* 0x001f220000300800 */
[----:B------:R-:W2:Y:S02]  /*fd70*/  LDL R4, [R1+0x880] ;  /* 0x0008800001047983 */ /* 0x000ea40000100800 */
[----:B------:R-:W2:Y:S01]  /*fd80*/  LDL R5, [R1+0x884] ;  /* 0x0008840001057983 */ /* 0x000ea20000100800 */
[----:B------:R-:W-:-:S02]  /*fd90*/  PRMT R27, RZ, 0x7610, R27 ;  /* 0x00007610ff1b7816 */ /* 0x000fc4000000001b */
[----:B--2---:R-:W-:-:S04]  /*fda0*/  @P0 LOP3.LUT R5, R5, R4, RZ, 0x3c, !PT ;  /* 0x0000000405050212 */ /* 0x004fc800078e3cff */
[----:B------:R-:W-:-:S04]  /*fdb0*/  @P0 LOP3.LUT R4, R5, R4, RZ, 0x3c, !PT ;  /* 0x0000000405040212 */ /* 0x000fc800078e3cff */
[----:B------:R-:W-:-:S05]  /*fdc0*/  @P0 LOP3.LUT R5, R5, R4, RZ, 0x3c, !PT ;  /* 0x0000000405050212 */ /* 0x000fca00078e3cff */
[----:B------:R-:W2:Y:S04]  /*fdd0*/  @P0 LDG.E.U16 R28, [R4.64] ;  /* 0x00000006041c0981 */ /* 0x000ea8000c1e1500 */
[----:B--2---:R0:W-:Y:S04]  /*fde0*/  STL [R1+0x184], R28 ;  /* 0x0001841c01007387 */ /* 0x0041e80000100800 */
[----:B0-----:R-:W2:Y:S01]  /*fdf0*/  LDL.LU R28, [R1+0x22d4] ;  /* 0x0022d400011c7983 */ /* 0x001ea20000300800 */
        /* <DEDUP_REMOVED lines=19> */
[----:B------:R-:W2:Y:S02]  /*ff30*/  LDL R5, [R1+0x864] ;  /* 0x0008640001057983 */ /* 0x000ea40000100800 */
        /* <DEDUP_REMOVED lines=9> */
[----:B------:R-:W-:Y:S02]  /*ffd0*/  ISETP.GT.AND P2, PT, R2, 0x31, PT ;  /* 0x000000310200780c */ /* 0x000fe40003f44270 */
        /* <DEDUP_REMOVED lines=49> */
[----:B------:R0:W2:Y:S04]  /*102f0*/  @P1 LDG.E.U16 R15, [R4.64] ;  /* 0x00000006040f1981 */ /* 0x0000a8000c1e1500 */
[----:B0-----:R-:W3:Y:S04]  /*10300*/  LDL R4, [R1+0x828] ;  /* 0x0008280001047983 */ /* 0x001ee80000100800 */
[----:B------:R-:W3:Y:S01]  /*10310*/  LDL R5, [R1+0x82c] ;  /* 0x00082c0001057983 */ /* 0x000ee20000100800 */
[----:B------:R-:W-:-:S03]  /*10320*/  PRMT R17, RZ, 0x7610, R17 ;  /* 0x00007610ff117816 */ /* 0x000fc60000000011 */
[----:B--2---:R0:W-:Y:S04]  /*10330*/  STL [R1+0x7c], R15 ;  /* 0x00007c0f01007387 */ /* 0x0041e80000100800 */
[----:B0-----:R-:W2:Y:S01]  /*10340*/  LDL R15, [R1+0x804] ;  /* 0x00080400010f7983 */ /* 0x001ea20000100800 */
[----:B---3--:R-:W-:-:S04]  /*10350*/  @P1 LOP3.LUT R5, R5, R4, RZ, 0x3c, !PT ;  /* 0x0000000405051212 */ /* 0x008fc800078e3cff */
[----:B------:R-:W-:-:S04]  /*10360*/  @P1 LOP3.LUT R4, R5, R4, RZ, 0x3c, !PT ;  /* 0x0000000405041212 */ /* 0x000fc800078e3cff */
[----:B------:R-:W-:-:S05]  /*10370*/  @P1 LOP3.LUT R5, R5, R4, RZ, 0x3c, !PT ;  /* 0x0000000405051212 */ /* 0x000fca00078e3cff */
[----:B------:R-:W3:Y:S04]  /*10380*/  @P1 LDG.E.U16 R17, [R4.64] ;  /* 0x0000000604111981 */ /* 0x000ee8000c1e1500 */
[----:B---3--:R0:W-:Y:S04]  /*10390*/  STL [R1+0x74], R17 ;  /* 0x0000741101007387 */ /* 0x0081e80000100800 */
[----:B0-----:R-:W3:Y:S01]  /*103a0*/  LDL.LU R17, [R1+0x22b0] ;  /* 0x0022b00001117983 */ /* 0x001ee20000300800 */
        /* <DEDUP_REMOVED lines=34> */
[----:B------:R-:W2:Y:S01]  /*105d0*/  @P2 LDG.E.U16 R12, [R4.64] ;  /* 0x00000006040c2981 */ /* 0x000ea2000c1e1500 */
[----:B------:R-:W-:-:S03]  /*105e0*/  PRMT R11, RZ, 0x7610, R11 ;  /* 0x00007610ff0b7816 */ /* 0x000fc6000000000b */
[----:B--2---:R0:W-:Y:S04]  /*105f0*/  STL [R1+0x34], R12 ;  /* 0x0000340c01007387 */ /* 0x0041e80000100800 */
[----:B0-----:R-:W2:Y:S01]  /*10600*/  LDL.LU R12, [R1+0x22a0] ;  /* 0x0022a000010c7983 */ /* 0x001ea20000300800 */
[----:B------:R-:W2:Y:S02]  /*10610*/  LDL R5, [R1+0x800] ;  /* 0x0008000001057983 */ /* 0x000ea40000100800 */
[----:B------:R-:W-:Y:S02]  /*10620*/  @P2 IMAD.MOV.U32 R4, RZ, RZ, R15 ;  /* 0x000000ffff042224 */ /* 0x000fe400078e000f */
[----:B------:R-:W3:Y:S04]  /*10630*/  LDL R15, [R1+0xe68] ;  /* 0x000e6800010f7983 */ /* 0x000ee80000100800 */
[----:B--2---:R-:W2:Y:S04]  /*10640*/  @P2 LDG.E.U16 R11, [R4.64] ;  /* 0x00000006040b2981 */ /* 0x004ea8000c1e1500 */
        /* <DEDUP_REMOVED lines=41> */
[----:B---3--:R-:W-:Y:S01]  /*108e0*/  @P1 IMAD.MOV.U32 R4, RZ, RZ, R15 ;  /* 0x000000ffff041224 */ /* 0x008fe200078e000f */
[----:B------:R-:W-:Y:S02]  /*108f0*/  ISETP.GT.AND P2, PT, R2, 0x38, PT ;  /* 0x000000380200780c */ /* 0x000fe40003f44270 */
[----:B------:R-:W-:Y:S01]  /*10900*/  PRMT R7, RZ, 0x7610, R7 ;  /* 0x00007610ff077816 */ /* 0x000fe20000000007 */
[----:B------:R-:W3:Y:S04]  /*10910*/  LDL R15, [R1+0xe64] ;  /* 0x000e6400010f7983 */ /* 0x000ee80000100800 */
[----:B--2---:R0:W2:Y:S04]  /*10920*/  @P1 LDG.E.U16 R14, [R4.64] ;  /* 0x00000006040e1981 */ /* 0x0040a8000c1e1500 */
[----:B0-----:R-:W2:Y:S04]  /*10930*/  LDL R4, [R1+0xec4] ;  /* 0x000ec40001047983 */ /* 0x001ea80000100800 */
[----:B------:R-:W2:Y:S02]  /*10940*/  LDL R5, [R1+0xecc] ;  /* 0x000ecc0001057983 */ /* 0x000ea40000100800 */
[----:B--2---:R-:W-:-:S04]  /*10950*/  @P2 LOP3.LUT R5, R5, R4, RZ, 0x3c, !PT ;  /* 0x0000000405052212 */ /* 0x004fc800078e3cff */
[----:B------:R-:W-:-:S04]  /*10960*/  @P2 LOP3.LUT R4, R5, R4, RZ, 0x3c, !PT ;  /* 0x0000000405042212 */ /* 0x000fc800078e3cff */
[----:B------:R-:W-:-:S05]  /*10970*/  @P2 LOP3.LUT R5, R5, R4, RZ, 0x3c, !PT ;  /* 0x0000000405052212 */ /* 0x000fca00078e3cff */
[----:B------:R-:W2:Y:S04]  /*10980*/  @P2 LDG.E.U16 R7, [R4.64] ;  /* 0x0000000604072981 */ /* 0x000ea8000c1e1500 */
[----:B------:R0:W-:Y:S04]  /*10990*/  STL [R1+0xc], R14 ;  /* 0x00000c0e01007387 */ /* 0x0001e80000100800 */
[----:B0-----:R-:W3:Y:S04]  /*109a0*/  LDL R14, [R1+0xe6c] ;  /* 0x000e6c00010e7983 */ /* 0x001ee80000100800 */
        /* <DEDUP_REMOVED lines=18> */
[----:B--2---:R0:W-:Y:S04]  /*10ad0*/  STL [R1], R3 ;  /* 0x0000000301007387 */ /* 0x0041e80000100800 */
[----:B0-----:R-:W2:Y:S01]  /*10ae0*/  LDL.LU R3, [R1+0x2280] ;  /* 0x0022800001037983 */ /* 0x001ea20000300800 */
[----:B------:R-:W2:Y:S02]  /*10af0*/  LDL R4, [R1+0xedc] ;  /* 0x000edc0001047983 */ /* 0x000ea40000100800 */
[----:B------:R-:W2:Y:S01]  /*10b00*/  LDL R5, [R1+0xee8] ;  /* 0x000ee80001057983 */ /* 0x000ea20000100800 */
[----:B----4-:R-:W-:-:S02]  /*10b10*/  PRMT R29, RZ, 0x7610, R29 ;  /* 0x00007610ff1d7816 */ /* 0x010fc4000000001d */
[----:B------:R-:W-:Y:S02]  /*10b20*/  ISETP.GT.AND P1, PT, R2, 0x35, PT ;  /* 0x000000350200780c */ /* 0x000fe40003f24270 */
[----:B--2---:R-:W-:-:S04]  /*10b30*/  @P2 LOP3.LUT R5, R5, R4, RZ, 0x3c, !PT ;  /* 0x0000000405052212 */ /* 0x004fc800078e3cff */
[----:B------:R-:W-:-:S04]  /*10b40*/  @P2 LOP3.LUT R4, R5, R4, RZ, 0x3c, !PT ;  /* 0x0000000405042212 */ /* 0x000fc800078e3cff */
[----:B------:R-:W-:-:S05]  /*10b50*/  @P2 LOP3.LUT R5, R5, R4, RZ, 0x3c, !PT ;  /* 0x0000000405052212 */ /* 0x000fca00078e3cff */
[----:B------:R3:W2:Y:S01]  /*10b60*/  @P2 LDG.E.U16 R29, [R4.64] ;  /* 0x00000006041d2981 */ /* 0x0006a2000c1e1500 */
[----:B------:R-:W-:Y:S01]  /*10b70*/  PRMT R28, RZ, 0x7610, R28 ;  /* 0x00007610ff1c7816 */ /* 0x000fe2000000001c */
[----:B---3--:R-:W-:Y:S02]  /*10b80*/  @P1 IMAD.MOV.U32 R4, RZ, RZ, R14 ;  /* 0x000000ffff041224 */ /* 0x008fe400078e000e */
[----:B------:R-:W-:-:S05]  /*10b90*/  @P1 IMAD.MOV.U32 R5, RZ, RZ, R15 ;  /* 0x000000ffff051224 */ /* 0x000fca00078e000f */
[----:B------:R0:W3:Y:S04]  /*10ba0*/  @P1 LDG.E.U16 R28, [R4.64] ;  /* 0x00000006041c1981 */ /* 0x0000e8000c1e1500 */
[----:B--2---:R1:W-:Y:S01]  /*10bb0*/  STL [R1+0x2270], R29 ;  /* 0x0022701d01007387 */ /* 0x0043e20000100800 */
[----:B0-----:R-:W2:Y:S02]  /*10bc0*/  LDL R4, [R1+0xee4] ;  /* 0x000ee40001047983 */ /* 0x001ea40000100800 */
[----:B------:R-:W2:Y:S01]  /*10bd0*/  LDL R5, [R1+0xeec] ;  /* 0x000eec0001057983 */ /* 0x000ea20000100800 */
[----:B------:R-:W-:Y:S02]  /*10be0*/  ISETP.GT.AND P2, PT, R2, 0x39, PT ;  /* 0x000000390200780c */ /* 0x000fe40003f44270 */
[----:B------:R-:W-:Y:S01]  /*10bf0*/  PRMT R27, RZ, 0x7610, R27 ;  /* 0x00007610ff1b7816 */ /* 0x000fe2000000001b */
[----:B------:R-:W4:Y:S04]  /*10c00*/  LDL R15, [R1+0xefc] ;  /* 0x000efc00010f7983 */ /* 0x000f280000100800 */
[----:B------:R-:W4:Y:S04]  /*10c10*/  LDL R14, [R1+0xf08] ;  /* 0x000f0800010e7983 */ /* 0x000f280000100800 */
[----:B-1----:R-:W4:Y:S04]  /*10c20*/  LDL R29, [R1+0xf00] ;  /* 0x000f0000011d7983 */ /* 0x002f280000100800 */
[----:B---3--:R0:W-:Y:S04]  /*10c30*/  STL [R1+0x21cc], R28 ;  /* 0x0021cc1c01007387 */ /* 0x0081e80000100800 */
[----:B0-----:R-:W3:Y:S01]  /*10c40*/  LDL R28, [R1+0xef0] ;  /* 0x000ef000011c7983 */ /* 0x001ee20000100800 */
[----:B--2---:R-:W-:-:S04]  /*10c50*/  @P2 LOP3.LUT R5, R5, R4, RZ, 0x3c, !PT ;  /* 0x0000000405052212 */ /* 0x004fc800078e3cff */
[----:B------:R-:W-:-:S04]  /*10c60*/  @P2 LOP3.LUT R4, R5, R4, RZ, 0x3c, !PT ;  /* 0x0000000405042212 */ /* 0x000fc800078e3cff */
[----:B------:R-:W-:-:S05]  /*10c70*/  @P2 LOP3.LUT R5, R5, R4, RZ, 0x3c, !PT ;  /* 0x0000000405052212 */ /* 0x000fca00078e3cff */
[----:B------:R0:W2:Y:S04]  /*10c80*/  @P2 LDG.E.U16 R27, [R4.64] ;  /* 0x00000006041b2981 */ /* 0x0000a8000c1e1500 */
[----:B0-----:R-:W2:Y:S04]  /*10c90*/  LDL R4, [R1+0xed8] ;  /* 0x000ed80001047983 */ /* 0x001ea80000100800 */
[----:B------:R-:W2:Y:S01]  /*10ca0*/  LDL R5, [R1+0xef4] ;  /* 0x000ef40001057983 */ /* 0x000ea20000100800 */
[----:B------:R-:W-:Y:S02]  /*10cb0*/  PRMT R23, RZ, 0x7610, R23 ;  /* 0x00007610ff177816 */ /* 0x000fe40000000017 */
[----:B------:R-:W-:-:S02]  /*10cc0*/  PRMT R22, RZ, 0x7610, R22 ;  /* 0x00007610ff167816 */ /* 0x000fc40000000016 */
[----:B--2---:R-:W-:-:S04]  /*10cd0*/  @P2 LOP3.LUT R5, R5, R4, RZ, 0x3c, !PT ;  /* 0x0000000405052212 */ /* 0x004fc800078e3cff */
[----:B------:R-:W-:-:S04]  /*10ce0*/  @P2 LOP3.LUT R4, R5, R4, RZ, 0x3c, !PT ;  /* 0x0000000405042212 */ /* 0x000fc800078e3cff */
[----:B------:R-:W-:-:S05]  /*10cf0*/  @P2 LOP3.LUT R5, R5, R4, RZ, 0x3c, !PT ;  /* 0x0000000405052212 */ /* 0x000fca00078e3cff */
[----:B------:R4:W2:Y:S02]  /*10d00*/  @P2 LDG.E.U16 R23, [R4.64] ;  /* 0x0000000604172981 */ /* 0x0008a4000c1e1500 */
[----:B----4-:R-:W-:Y:S02]  /*10d10*/  @P2 IMAD.MOV.U32 R4, RZ, RZ, R29 ;  /* 0x000000ffff042224 */ /* 0x010fe400078e001d */
[----:B---3--:R-:W-:-:S05]  /*10d20*/  @P2 IMAD.MOV.U32 R5, RZ, RZ, R28 ;  /* 0x000000ffff052224 */ /* 0x008fca00078e001c */
[----:B------:R0:W3:Y:S01]  /*10d30*/  @P2 LDG.E.U16 R22, [R4.64] ;  /* 0x0000000604162981 */ /* 0x0000e2000c1e1500 */
[----:B------:R-:W-:-:S03]  /*10d40*/  PRMT R21, RZ, 0x7610, R21 ;  /* 0x00007610ff157816 */ /* 0x000fc60000000015 */
[----:B------:R1:W-:Y:S01]  /*10d50*/  STL [R1+0x2260], R27 ;  /* 0x0022601b01007387 */ /* 0x0003e20000100800 */
[----:B0-----:R-:W-:Y:S02]  /*10d60*/  @P2 IMAD.MOV.U32 R4, RZ, RZ, R14 ;  /* 0x000000ffff042224 */ /* 0x001fe400078e000e */
[----:B------:R-:W-:Y:S01]  /*10d70*/  @P2 IMAD.MOV.U32 R5, RZ, RZ, R15 ;  /* 0x000000ffff052224 */ /* 0x000fe200078e000f */
[----:B-1----:R-:W4:Y:S04]  /*10d80*/  LDL R27, [R1+0xe74] ;  /* 0x000e7400011b7983 */ /* 0x002f280000100800 */
[----:B------:R0:W4:Y:S04]  /*10d90*/  @P2 LDG.E.U16 R21, [R4.64] ;  /* 0x0000000604152981 */ /* 0x000128000c1e1500 */
[----:B--2---:R-:W-:Y:S04]  /*10da0*/  STL [R1+0x2264], R23 ;  /* 0x0022641701007387 */ /* 0x004fe80000100800 */
[----:B---3--:R-:W-:Y:S01]  /*10db0*/  STL [R1+0x2268], R22 ;  /* 0x0022681601007387 */ /* 0x008fe20000100800 */
[----:B0-----:R-:W2:Y:S01]  /*10dc0*/  LDL R5, [R1+0x7e4] ;  /* 0x0007e40001057983 */ /* 0x001ea20000100800 */
[----:B------:R-:W-:Y:S01]  /*10dd0*/  PRMT R26, RZ, 0x7610, R26 ;  /* 0x00007610ff1a7816 */ /* 0x000fe2000000001a */
[----:B------:R-:W3:Y:S01]  /*10de0*/  LDL R15, [R1+0xef8] ;  /* 0x000ef800010f7983 */ /* 0x000ee20000100800 */
[----:B------:R-:W3:Y:S04]  /*10df0*/  LDL R14, [R1+0xf14] ;  /* 0x000f1400010e7983 */ /* 0x000ee80000100800 */
[----:B------:R-:W3:Y:S04]  /*10e00*/  LDL R29, [R1+0xf10] ;  /* 0x000f1000011d7983 */ /* 0x000ee80000100800 */
[----:B------:R-:W3:Y:S01]  /*10e10*/  LDL R28, [R1+0xf20] ;  /* 0x000f2000011c7983 */ /* 0x000ee20000100800 */
[----:B----4-:R-:W-:-:S03]  /*10e20*/  @P1 IMAD.MOV.U32 R4, RZ, RZ, R27 ;  /* 0x000000ffff041224 */ /* 0x010fc600078e001b */
[----:B------:R0:W-:Y:S01]  /*10e30*/  STL [R1+0x226c], R21 ;  /* 0x00226c1501007387 */ /* 0x0001e20000100800 */
[----:B------:R-:W-:Y:S02]  /*10e40*/  ISETP.GT.AND P2, PT, R2, 0x3a, PT ;  /* 0x0000003a0200780c */ /* 0x000fe40003f44270 */
[----:B------:R-:W-:Y:S01]  /*10e50*/  PRMT R20, RZ, 0x7610, R20 ;  /* 0x00007610ff147816 */ /* 0x000fe20000000014 */
[----:B------:R-:W4:Y:S01]  /*10e60*/  LDL R27, [R1+0xf1c] ;  /* 0x000f1c00011b7983 */ /* 0x000f220000100800 */
[----:B0-----:R-:W3:Y:S04]  /*10e70*/  LDL R21, [R1+0xf28] ;  /* 0x000f280001157983 */ /* 0x001ee80000100800 */
[----:B--2---:R0:W2:Y:S04]  /*10e80*/  @P1 LDG.E.U16 R26, [R4.64] ;  /* 0x00000006041a1981 */ /* 0x0040a8000c1e1500 */
[----:B0-----:R-:W2:Y:S04]  /*10e90*/  LDL R4, [R1+0xf04] ;  /* 0x000f040001047983 */ /* 0x001ea80000100800 */
[----:B------:R-:W2:Y:S02]  /*10ea0*/  LDL R5, [R1+0xf0c] ;  /* 0x000f0c0001057983 */ /* 0x000ea40000100800 */
[----:B--2---:R-:W-:-:S04]  /*10eb0*/  @P2 LOP3.LUT R5, R5, R4, RZ, 0x3c, !PT ;  /* 0x0000000405052212 */ /* 0x004fc800078e3cff */
[----:B------:R-:W-:-:S04]  /*10ec0*/  @P2 LOP3.LUT R4, R5, R4, RZ, 0x3c, !PT ;  /* 0x0000000405042212 */ /* 0x000fc800078e3cff */
[----:B------:R-:W-:-:S05]  /*10ed0*/  @P2 LOP3.LUT R5, R5, R4, RZ, 0x3c, !PT ;  /* 0x0000000405052212 */ /* 0x000fca00078e3cff */
[----:B------:R3:W2:Y:S01]  /*10ee0*/  @P2 LDG.E.U16 R20, [R4.64] ;  /* 0x0000000604142981 */ /* 0x0006a2000c1e1500 */
[----:B------:R-:W-:Y:S02]  /*10ef0*/  PRMT R19, RZ, 0x7610, R19 ;  /* 0x00007610ff137816 */ /* 0x000fe40000000013 */
[----:B------:R-:W-:Y:S01]  /*10f00*/  PRMT R18, RZ, 0x7610, R18 ;  /* 0x00007610ff127816 */ /* 0x000fe20000000012 */
[----:B---3--:R-:W-:Y:S02]  /*10f10*/  @P2 IMAD.MOV.U32 R4, RZ, RZ, R14 ;  /* 0x000000ffff042224 */ /* 0x008fe400078e000e */
[----:B------:R-:W-:-:S05]  /*10f20*/  @P2 IMAD.MOV.U32 R5, RZ, RZ, R15 ;  /* 0x000000ffff052224 */ /* 0x000fca00078e000f */
[----:B------:R0:W3:Y:S04]  /*10f30*/  @P2 LDG.E.U16 R19, [R4.64] ;  /* 0x0000000604132981 */ /* 0x0000e8000c1e1500 */
[----:B------:R1:W-:Y:S01]  /*10f40*/  STL [R1+0x21d0], R26 ;  /* 0x0021d01a01007387 */ /* 0x0003e20000100800 */
[----:B------:R-:W-:Y:S01]  /*10f50*/  PRMT R17, RZ, 0x7610, R17 ;  /* 0x00007610ff117816 */ /* 0x000fe20000000011 */
[----:B0-----:R-:W-:Y:S02]  /*10f60*/  @P2 IMAD.MOV.U32 R4, RZ, RZ, R28 ;  /* 0x000000ffff042224 */ /* 0x001fe400078e001c */
[----:B------:R-:W-:-:S05]  /*10f70*/  @P2 IMAD.MOV.U32 R5, RZ, RZ, R29 ;  /* 0x000000ffff052224 */ /* 0x000fca00078e001d */
[----:B------:R0:W3:Y:S02]  /*10f80*/  @P2 LDG.E.U16 R18, [R4.64] ;  /* 0x0000000604122981 */ /* 0x0000e4000c1e1500 */
[----:B0-----:R-:W-:Y:S02]  /*10f90*/  @P2 IMAD.MOV.U32 R4, RZ, RZ, R21 ;  /* 0x000000ffff042224 */ /* 0x001fe400078e0015 */
[----:B----4-:R-:W-:-:S05]  /*10fa0*/  @P2 IMAD.MOV.U32 R5, RZ, RZ, R27 ;  /* 0x000000ffff052224 */ /* 0x010fca00078e001b */
[----:B------:R-:W4:Y:S04]  /*10fb0*/  @P2 LDG.E.U16 R17, [R4.64] ;  /* 0x0000000604112981 */ /* 0x000f28000c1e1500 */
[----:B--2---:R-:W-:Y:S01]  /*10fc0*/  STL [R1+0x2248], R20 ;  /* 0x0022481401007387 */ /* 0x004fe20000100800 */
[----:B------:R-:W2:Y:S02]  /*10fd0*/  LDL R15, [R1+0xe70] ;  /* 0x000e7000010f7983 */ /* 0x000ea40000100800 */
[----:B------:R-:W2:Y:S01]  /*10fe0*/  LDL R14, [R1+0xe80] ;  /* 0x000e8000010e7983 */ /* 0x000ea20000100800 */
[----:B------:R-:W-:Y:S01]  /*10ff0*/  PRMT R25, RZ, 0x7610, R25 ;  /* 0x00007610ff197816 */ /* 0x000fe20000000019 */
[----:B---3--:R-:W-:Y:S01]  /*11000*/  STL [R1+0x224c], R19 ;  /* 0x00224c1301007387 */ /* 0x008fe20000100800 */
[----:B------:R-:W3:Y:S03]  /*11010*/  LDL R29, [R1+0xf2c] ;  /* 0x000f2c00011d7983 */ /* 0x000ee60000100800 */
[----:B------:R-:W-:Y:S01]  /*11020*/  STL [R1+0x2250], R18 ;  /* 0x0022501201007387 */ /* 0x000fe20000100800 */
[----:B------:R-:W3:Y:S02]  /*11030*/  LDL R28, [R1+0xf18] ;  /* 0x000f1800011c7983 */ /* 0x000ee40000100800 */
[----:B------:R-:W3:Y:S02]  /*11040*/  LDL R27, [R1+0xf34] ;  /* 0x000f3400011b7983 */ /* 0x000ee40000100800 */
[----:B-1----:R-:W3:Y:S01]  /*11050*/  LDL R26, [R1+0xf30] ;  /* 0x000f3000011a7983 */ /* 0x002ee20000100800 */
[----:B------:R-:W3:Y:S04]  /*11060*/  LDL R21, [R1+0xf40] ;  /* 0x000f400001157983 */ /* 0x000ee80000100800 */
[----:B----4-:R-:W-:Y:S01]  /*11070*/  STL [R1+0x2254], R17 ;  /* 0x0022541101007387 */ /* 0x010fe20000100800 */
[----:B--2---:R-:W-:-:S02]  /*11080*/  @P1 IMAD.MOV.U32 R5, RZ, RZ, R15 ;  /* 0x000000ffff051224 */ /* 0x004fc400078e000f */
[----:B------:R-:W-:Y:S01]  /*11090*/  @P1 IMAD.MOV.U32 R4, RZ, RZ, R14 ;  /* 0x000000ffff041224 */ /* 0x000fe200078e000e */
[----:B------:R-:W-:Y:S02]  /*110a0*/  ISETP.GT.AND P2, PT, R2, 0x3b, PT ;  /* 0x0000003b0200780c */ /* 0x000fe40003f44270 */
[----:B------:R-:W-:Y:S02]  /*110b0*/  PRMT R16, RZ, 0x7610, R16 ;  /* 0x00007610ff107816 */ /* 0x000fe40000000010 */
[----:B------:R-:W-:Y:S02]  /*110c0*/  PRMT R13, RZ, 0x7610, R13 ;  /* 0x00007610ff0d7816 */ /* 0x000fe4000000000d */
[----:B------:R-:W-:Y:S01]  /*110d0*/  PRMT R12, RZ, 0x7610, R12 ;  /* 0x00007610ff0c7816 */ /* 0x000fe2000000000c */
[----:B------:R0:W2:Y:S04]  /*110e0*/  @P1 LDG.E.U16 R25, [R4.64] ;  /* 0x0000000604191981 */ /* 0x0000a8000c1e1500 */
[----:B------:R-:W4:Y:S04]  /*110f0*/  LDL R15, [R1+0xf3c] ;  /* 0x000f3c00010f7983 */ /* 0x000f280000100800 */
[----:B------:R-:W2:Y:S04]  /*11100*/  LDL R14, [R1+0xf48] ;  /* 0x000f4800010e7983 */ /* 0x000ea80000100800 */
[----:B0-----:R-:W2:Y:S01]  /*11110*/  LDL R5, [R1+0xf24] ;  /* 0x000f240001057983 */ /* 0x001ea20000100800 */
[----:B---3--:R-:W-:-:S05]  /*11120*/  @P2 IMAD.MOV.U32 R4, RZ, RZ, R29 ;  /* 0x000000ffff042224 */ /* 0x008fca00078e001d */
[----:B--2---:R0:W2:Y:S02]  /*11130*/  @P2 LDG.E.U16 R16, [R4.64] ;  /* 0x0000000604102981 */ /* 0x0040a4000c1e1500 */
[----:B0-----:R-:W-:Y:S02]  /*11140*/  @P2 IMAD.MOV.U32 R4, RZ, RZ, R27 ;  /* 0x000000ffff042224 */ /* 0x001fe400078e001b */
[----:B------:R-:W-:-:S05]  /*11150*/  @P2 IMAD.MOV.U32 R5, RZ, RZ, R28 ;  /* 0x000000ffff052224 */ /* 0x000fca00078e001c */
[----:B------:R0:W3:Y:S02]  /*11160*/  @P2 LDG.E.U16 R13, [R4.64] ;  /* 0x00000006040d2981 */ /* 0x0000e4000c1e1500 */
[----:B0-----:R-:W-:Y:S02]  /*11170*/  @P2 IMAD.MOV.U32 R4, RZ, RZ, R21 ;  /* 0x000000ffff042224 */ /* 0x001fe400078e0015 */
[----:B------:R-:W-:-:S05]  /*11180*/  @P2 IMAD.MOV.U32 R5, RZ, RZ, R26 ;  /* 0x000000ffff052224 */ /* 0x000fca00078e001a */
[----:B------:R4:W3:Y:S04]  /*11190*/  @P2 LDG.E.U16 R12, [R4.64] ;  /* 0x00000006040c2981 */ /* 0x0008e8000c1e1500 */
[----:B------:R0:W-:Y:S01]  /*111a0*/  STL [R1+0x21d4], R25 ;  /* 0x0021d41901007387 */ /* 0x0001e20000100800 */
[----:B----4-:R-:W-:-:S03]  /*111b0*/  @P2 IMAD.MOV.U32 R5, RZ, RZ, R15 ;  /* 0x000000ffff052224 */ /* 0x010fc600078e000f */
[----:B--2---:R-:W-:Y:S01]  /*111c0*/  STL [R1+0x222c], R16 ;  /* 0x00222c1001007387 */ /* 0x004fe20000100800 */
[----:B------:R-:W2:Y:S02]  /*111d0*/  LDL R28, [R1+0xe7c] ;  /* 0x000e7c00011c7983 */ /* 0x000ea40000100800 */
[----:B------:R-:W4:Y:S01]  /*111e0*/  LDL R27, [R1+0xe88] ;  /* 0x000e8800011b7983 */ /* 0x000f220000100800 */
[----:B---3--:R-:W-:Y:S01]  /*111f0*/  STL [R1+0x2230], R13 ;  /* 0x0022300d01007387 */ /* 0x008fe20000100800 */
[----:B0-----:R-:W3:Y:S02]  /*11200*/  LDL R25, [R1+0xf44] ;  /* 0x000f440001197983 */ /* 0x001ee40000100800 */
[----:B------:R-:W3:Y:S01]  /*11210*/  LDL R21, [R1+0xf4c] ;  /* 0x000f4c0001157983 */ /* 0x000ee20000100800 */
[----:B------:R0:W-:Y:S01]  /*11220*/  STL [R1+0x2234], R12 ;  /* 0x0022340c01007387 */ /* 0x0001e20000100800 */
[----:B------:R-:W3:Y:S02]  /*11230*/  LDL R26, [R1+0xf38] ;  /* 0x000f3800011a7983 */ /* 0x000ee40000100800 */
[----:B------:R-:W3:Y:S01]  /*11240*/  LDL R15, [R1+0xf54] ;  /* 0x000f5400010f7983 */ /* 0x000ee20000100800 */
[----:B------:R-:W-:Y:S01]  /*11250*/  PRMT R11, RZ, 0x7610, R11 ;  /* 0x00007610ff0b7816 */ /* 0x000fe2000000000b */
[----:B------:R-:W-:Y:S01]  /*11260*/  @P2 IMAD.MOV.U32 R4, RZ, RZ, R14 ;  /* 0x000000ffff042224 */ /* 0x000fe200078e000e */
[----:B------:R-:W-:-:S02]  /*11270*/  PRMT R24, RZ, 0x7610, R24 ;  /* 0x00007610ff187816 */ /* 0x000fc40000000018 */
[----:B------:R-:W-:Y:S02]  /*11280*/  PRMT R10, RZ, 0x7610, R10 ;  /* 0x00007610ff0a7816 */ /* 0x000fe4000000000a */
[----:B------:R-:W-:Y:S01]  /*11290*/  PRMT R9, RZ, 0x7610, R9 ;  /* 0x00007610ff097816 */ /* 0x000fe20000000009 */
[----:B------:R-:W3:Y:S04]  /*112a0*/  LDL R14, [R1+0xf50] ;  /* 0x000f5000010e7983 */ /* 0x000ee80000100800 */
[----:B------:R2:W3:Y:S01]  /*112b0*/  @P2 LDG.E.U16 R11, [R4.64] ;  /* 0x00000006040b2981 */ /* 0x0004e2000c1e1500 */
[----:B------:R-:W-:-:S03]  /*112c0*/  ISETP.GT.AND P2, PT, R2, 0x3c, PT ;  /* 0x0000003c0200780c */ /* 0x000fc60003f44270 */
[----:B0-----:R-:W3:Y:S01]  /*112d0*/  LDL R12, [R1+0xf60] ;  /* 0x000f6000010c7983 */ /* 0x001ee20000100800 */
[----:B--2---:R-:W-:Y:S02]  /*112e0*/  @P1 IMAD.MOV.U32 R5, RZ, RZ, R28 ;  /* 0x000000ffff051224 */ /* 0x004fe400078e001c */
[----:B----4-:R-:W-:-:S05]  /*112f0*/  @P1 IMAD.MOV.U32 R4, RZ, RZ, R27 ;  /* 0x000000ffff041224 */ /* 0x010fca00078e001b */
[----:B------:R3:W2:Y:S02]  /*11300*/  @P1 LDG.E.U16 R24, [R4.64] ;  /* 0x0000000604181981 */ /* 0x0006a4000c1e1500 */
[----:B---3--:R-:W-:Y:S02]  /*11310*/  @P2 IMAD.MOV.U32 R5, RZ, RZ, R25 ;  /* 0x000000ffff052224 */ /* 0x008fe400078e0019 */
[----:B------:R-:W-:-:S05]  /*11320*/  @P2 IMAD.MOV.U32 R4, RZ, RZ, R21 ;  /* 0x000000ffff042224 */ /* 0x000fca00078e0015 */
[----:B------:R0:W3:Y:S02]  /*11330*/  @P2 LDG.E.U16 R10, [R4.64] ;  /* 0x00000006040a2981 */ /* 0x0000e4000c1e1500 */
[----:B0-----:R-:W-:Y:S02]  /*11340*/  @P2 IMAD.MOV.U32 R5, RZ, RZ, R26 ;  /* 0x000000ffff052224 */ /* 0x001fe400078e001a */
[----:B------:R-:W-:-:S05]  /*11350*/  @P2 IMAD.MOV.U32 R4, RZ, RZ, R15 ;  /* 0x000000ffff042224 */ /* 0x000fca00078e000f */
[----:B------:R0:W4:Y:S04]  /*11360*/  @P2 LDG.E.U16 R9, [R4.64] ;  /* 0x0000000604092981 */ /* 0x000128000c1e1500 */
[----:B------:R-:W-:Y:S01]  /*11370*/  STL [R1+0x2238], R11 ;  /* 0x0022380b01007387 */ /* 0x000fe20000100800 */
[----:B0-----:R-:W-:-:S03]  /*11380*/  @P2 IMAD.MOV.U32 R5, RZ, RZ, R14 ;  /* 0x000000ffff052224 */ /* 0x001fc600078e000e */
[----:B--2---:R-:W-:Y:S01]  /*11390*/  STL [R1+0x21d8], R24 ;  /* 0x0021d81801007387 */ /* 0x004fe20000100800 */
[----:B------:R-:W2:Y:S02]  /*113a0*/  LDL R25, [R1+0xf5c] ;  /* 0x000f5c0001197983 */ /* 0x000ea40000100800 */
[----:B------:R-:W2:Y:S01]  /*113b0*/  LDL R21, [R1+0xf68] ;  /* 0x000f680001157983 */ /* 0x000ea20000100800 */
[----:B---3--:R-:W-:Y:S01]  /*113c0*/  STL [R1+0x2210], R10 ;  /* 0x0022100a01007387 */ /* 0x008fe20000100800 */
[----:B------:R-:W3:Y:S02]  /*113d0*/  LDL R28, [R1+0xf64] ;  /* 0x000f6400011c7983 */ /* 0x000ee40000100800 */
[----:B------:R-:W3:Y:S01]  /*113e0*/  LDL R27, [R1+0xf6c] ;  /* 0x000f6c00011b7983 */ /* 0x000ee20000100800 */
[----:B----4-:R-:W-:Y:S01]  /*113f0*/  STL [R1+0x2214], R9 ;  /* 0x0022140901007387 */ /* 0x010fe20000100800 */
[----:B------:R-:W4:Y:S02]  /*11400*/  LDL R15, [R1+0xf58] ;  /* 0x000f5800010f7983 */ /* 0x000f240000100800 */
[----:B------:R-:W4:Y:S01]  /*11410*/  LDL R14, [R1+0xf74] ;  /* 0x000f7400010e7983 */ /* 0x000f220000100800 */
[----:B------:R-:W-:-:S02]  /*11420*/  PRMT R8, RZ, 0x7610, R8 ;  /* 0x00007610ff087816 */ /* 0x000fc40000000008 */
[----:B------:R-:W-:Y:S01]  /*11430*/  ISETP.GT.AND P1, PT, R2, 0x3d, PT ;  /* 0x0000003d0200780c */ /* 0x000fe20003f24270 */
[----:B------:R-:W-:Y:S01]  /*11440*/  @P2 IMAD.MOV.U32 R4, RZ, RZ, R12 ;  /* 0x000000ffff042224 */ /* 0x000fe200078e000c */
[----:B------:R-:W4:Y:S04]  /*11450*/  LDL R26, [R1+0xf70] ;  /* 0x000f7000011a7983 */ /* 0x000f280000100800 */
[----:B------:R-:W4:Y:S04]  /*11460*/  LDL R12, [R1+0xf80] ;  /* 0x000f8000010c7983 */ /* 0x000f280000100800 */
[----:B------:R2:W4:Y:S01]  /*11470*/  @P2 LDG.E.U16 R8, [R4.64] ;  /* 0x0000000604082981 */ /* 0x000522000c1e1500 */
[----:B------:R-:W-:-:S02]  /*11480*/  PRMT R7, RZ, 0x7610, R7 ;  /* 0x00007610ff077816 */ /* 0x000fc40000000007 */
[----:B------:R-:W-:Y:S01]  /*11490*/  PRMT R6, RZ, 0x7610, R6 ;  /* 0x00007610ff067816 */ /* 0x000fe20000000006 */
[----:B--2---:R-:W-:Y:S02]  /*114a0*/  @P2 IMAD.MOV.U32 R5, RZ, RZ, R25 ;  /* 0x000000ffff052224 */ /* 0x004fe400078e0019 */
[----:B------:R-:W-:-:S05]  /*114b0*/  @P2 IMAD.MOV.U32 R4, RZ, RZ, R21 ;  /* 0x000000ffff042224 */ /* 0x000fca00078e0015 */
[----:B------:R3:W2:Y:S02]  /*114c0*/  @P2 LDG.E.U16 R7, [R4.64] ;  /* 0x0000000604072981 */ /* 0x0006a4000c1e1500 */
[----:B---3--:R-:W-:Y:S02]  /*114d0*/  @P1 IMAD.MOV.U32 R5, RZ, RZ, R28 ;  /* 0x000000ffff051224 */ /* 0x008fe400078e001c */
[----:B------:R-:W-:-:S05]  /*114e0*/  @P1 IMAD.MOV.U32 R4, RZ, RZ, R27 ;  /* 0x000000ffff041224 */ /* 0x000fca00078e001b */
[----:B------:R0:W3:Y:S02]  /*114f0*/  @P1 LDG.E.U16 R6, [R4.64] ;  /* 0x0000000604061981 */ /* 0x0000e4000c1e1500 */
[----:B0-----:R-:W-:-:S06]  /*11500*/  PRMT R5, RZ, 0x7610, R5 ;  /* 0x00007610ff057816 */ /* 0x001fcc0000000005 */
[----:B----4-:R0:W4:Y:S01]  /*11510*/  @P1 LDG.E.U16 R5, [R14.64] ;  /* 0x000000060e051981 */ /* 0x010122000c1e1500 */
[----:B------:R-:W-:-:S03]  /*11520*/  PRMT R4, RZ, 0x7610, R4 ;  /* 0x00007610ff047816 */ /* 0x000fc60000000004 */
[----:B------:R-:W-:Y:S01]  /*11530*/  STL [R1+0x2218], R8 ;  /* 0x0022180801007387 */ /* 0x000fe20000100800 */
[----:B------:R-:W4:Y:S02]  /*11540*/  LDL R25, [R1+0xf7c] ;  /* 0x000f7c0001197983 */ /* 0x000f240000100800 */
[----:B------:R-:W4:Y:S02]  /*11550*/  LDL R21, [R1+0xf88] ;  /* 0x000f880001157983 */ /* 0x000f240000100800 */
[----:B0-----:R-:W-:Y:S02]  /*11560*/  @P1 IMAD.MOV.U32 R14, RZ, RZ, R12 ;  /* 0x000000ffff0e1224 */ /* 0x001fe400078e000c */
[----:B------:R-:W-:-:S05]  /*11570*/  @P1 IMAD.MOV.U32 R15, RZ, RZ, R26 ;  /* 0x000000ffff0f1224 */ /* 0x000fca00078e001a */
[----:B------:R0:W4:Y:S04]  /*11580*/  @P1 LDG.E.U16 R4, [R14.64] ;  /* 0x000000060e041981 */ /* 0x000128000c1e1500 */
[----:B--2---:R1:W-:Y:S04]  /*11590*/  STL [R1+0x221c], R7 ;  /* 0x00221c0701007387 */ /* 0x0043e80000100800 */
[----:B---3--:R-:W-:Y:S01]  /*115a0*/  STL [R1+0x21dc], R6 ;  /* 0x0021dc0601007387 */ /* 0x008fe20000100800 */
[----:B------:R-:W2:Y:S02]  /*115b0*/  LDL R29, [R1+0x878] ;  /* 0x00087800011d7983 */ /* 0x000ea40000100800 */
[----:B------:R-:W3:Y:S01]  /*115c0*/  LDL R28, [R1+0x87c] ;  /* 0x00087c00011c7983 */ /* 0x000ee20000100800 */
[----:B----4-:R-:W-:Y:S01]  /*115d0*/  STL [R1+0x21e0], R5 ;  /* 0x0021e00501007387 */ /* 0x010fe20000100800 */
[----:B------:R-:W4:Y:S02]  /*115e0*/  LDL R27, [R1+0xe84] ;  /* 0x000e8400011b7983 */ /* 0x000f240000100800 */
[----:B------:R-:W4:Y:S01]  /*115f0*/  LDL R12, [R1+0xe8c] ;  /* 0x000e8c00010c7983 */ /* 0x000f220000100800 */
[----:B------:R-:W-:Y:S01]  /*11600*/  PRMT R3, RZ, 0x7610, R3 ;  /* 0x00007610ff037816 */ /* 0x000fe20000000003 */
[----:B0-----:R-:W-:-:S02]  /*11610*/  @P1 IMAD.MOV.U32 R14, RZ, RZ, R21 ;  /* 0x000000ffff0e1224 */ /* 0x001fc400078e0015 */
[----:B------:R-:W-:-:S05]  /*11620*/  @P1 IMAD.MOV.U32 R15, RZ, RZ, R25 ;  /* 0x000000ffff0f1224 */ /* 0x000fca00078e0019 */
[----:B------:R2:W4:Y:S01]  /*11630*/  @P1 LDG.E.U16 R3, [R14.64] ;  /* 0x000000060e031981 */ /* 0x000522000c1e1500 */
[----:B------:R-:W-:-:S03]  /*11640*/  ISETP.GT.AND P1, PT, R2, 0x36, PT ;  /* 0x000000360200780c */ /* 0x000fc60003f24270 */
[----:B------:R0:W-:Y:S01]  /*11650*/  STL [R1+0x21e4], R4 ;  /* 0x0021e40401007387 */ /* 0x0001e20000100800 */
[----:B------:R-:W4:Y:S02]  /*11660*/  LDL R26, [R1+0xe78] ;  /* 0x000e7800011a7983 */ /* 0x000f240000100800 */
[----:B-1----:R-:W4:Y:S02]  /*11670*/  LDL R7, [R1+0xe94] ;  /* 0x000e940001077983 */ /* 0x002f240000100800 */
[----:B------:R-:W4:Y:S01]  /*11680*/  LDL R25, [R1+0xe90] ;  /* 0x000e900001197983 */ /* 0x000f220000100800 */
[----:B------:R-:W4:Y:S01]  /*11690*/  LDL R21, [R1+0xea0] ;  /* 0x000ea00001157983 */ /* 0x000f220000100800 */
[----:B0-----:R-:W-:Y:S02]  /*116a0*/  PRMT R4, RZ, 0x7610, R4 ;  /* 0x00007610ff047816 */ /* 0x001fe40000000004 */
[----:B------:R-:W-:Y:S01]  /*116b0*/  PRMT R10, RZ, 0x7610, R10 ;  /* 0x00007610ff0a7816 */ /* 0x000fe2000000000a */
[----:B--2---:R-:W-:-:S02]  /*116c0*/  @P0 IMAD.MOV.U32 R15, RZ, RZ, R29 ;  /* 0x000000ffff0f0224 */ /* 0x004fc400078e001d */
[----:B---3--:R-:W-:-:S05]  /*116d0*/  @P0 IMAD.MOV.U32 R14, RZ, RZ, R28 ;  /* 0x000000ffff0e0224 */ /* 0x008fca00078e001c */
[----:B------:R4:W2:Y:S02]  /*116e0*/  @P0 LDG.E.U16 R4, [R14.64] ;  /* 0x000000060e040981 */ /* 0x0008a4000c1e1500 */
[----:B----4-:R-:W-:Y:S02]  /*116f0*/  @P1 IMAD.MOV.U32 R15, RZ, RZ, R27 ;  /* 0x000000ffff0f1224 */ /* 0x010fe400078e001b */
[----:B------:R-:W-:-:S05]  /*11700*/  @P1 IMAD.MOV.U32 R14, RZ, RZ, R12 ;  /* 0x000000ffff0e1224 */ /* 0x000fca00078e000c */
[----:B------:R0:W3:Y:S01]  /*11710*/  @P1 LDG.E.U16 R10, [R14.64] ;  /* 0x000000060e0a1981 */ /* 0x0000e2000c1e1500 */
[----:B------:R-:W-:Y:S02]  /*11720*/  PRMT R6, RZ, 0x7610, R6 ;  /* 0x00007610ff067816 */ /* 0x000fe40000000006 */
[----:B------:R-:W-:Y:S01]  /*11730*/  PRMT R18, RZ, 0x7610, R18 ;  /* 0x00007610ff127816 */ /* 0x000fe20000000012 */
[----:B0-----:R-:W-:Y:S02]  /*11740*/  @P1 IMAD.MOV.U32 R15, RZ, RZ, R26 ;  /* 0x000000ffff0f1224 */ /* 0x001fe400078e001a */
[----:B------:R-:W-:-:S05]  /*11750*/  @P1 IMAD.MOV.U32 R14, RZ, RZ, R7 ;  /* 0x000000ffff0e1224 */ /* 0x000fca00078e0007 */
[----:B------:R0:W4:Y:S04]  /*11760*/  @P1 LDG.E.U16 R6, [R14.64] ;  /* 0x000000060e061981 */ /* 0x000128000c1e1500 */
[----:B------:R-:W-:Y:S01]  /*11770*/  STL [R1+0x21e8], R3 ;  /* 0x0021e80301007387 */ /* 0x000fe20000100800 */
[----:B------:R-:W4:Y:S02]  /*11780*/  LDL R5, [R1+0xe9c] ;  /* 0x000e9c0001057983 */ /* 0x000f240000100800 */
[----:B0-----:R-:W-:Y:S02]  /*11790*/  @P1 IMAD.MOV.U32 R14, RZ, RZ, R21 ;  /* 0x000000ffff0e1224 */ /* 0x001fe400078e0015 */
[----:B------:R-:W-:-:S05]  /*117a0*/  @P1 IMAD.MOV.U32 R15, RZ, RZ, R25 ;  /* 0x000000ffff0f1224 */ /* 0x000fca00078e0019 */
[----:B------:R-:W4:Y:S04]  /*117b0*/  @P1 LDG.E.U16 R18, [R14.64] ;  /* 0x000000060e121981 */ /* 0x000f28000c1e1500 */
[----:B--2---:R0:W-:Y:S01]  /*117c0*/  STL [R1+0xb8], R4 ;  /* 0x0000b80401007387 */ /* 0x0041e20000100800 */
[----:B------:R-:W2:Y:S03]  /*117d0*/  LDL R12, [R1+0xea4] ;  /* 0x000ea400010c7983 */ /* 0x000ea60000100800 */
[----:B0-----:R-:W2:Y:S04]  /*117e0*/  LDL R4, [R1+0xea8] ;  /* 0x000ea80001047983 */ /* 0x001ea80000100800 */
[----:B---3--:R0:W-:Y:S01]  /*117f0*/  STL [R1+0xac], R10 ;  /* 0x0000ac0a01007387 */ /* 0x0081e20000100800 */
[----:B------:R-:W3:Y:S03]  /*11800*/  LDL R7, [R1+0xe98] ;  /* 0x000e980001077983 */ /* 0x000ee60000100800 */
[----:B0-----:R-:W3:Y:S01]  /*11810*/  LDL R10, [R1+0xeac] ;  /* 0x000eac00010a7983 */ /* 0x001ee20000100800 */
[----:B------:R-:W-:-:S03]  /*11820*/  ISETP.GT.AND P0, PT, R2, 0x37, PT ;  /* 0x000000370200780c */ /* 0x000fc60003f04270 */
[----:B----4-:R0:W-:Y:S01]  /*11830*/  STL [R1+0xa8], R6 ;  /* 0x0000a80601007387 */ /* 0x0101e20000100800 */
[----:B------:R-:W4:Y:S03]  /*11840*/  LDL R21, [R1+0xeb0] ;  /* 0x000eb00001157983 */ /* 0x000f260000100800 */
[----:B0-----:R-:W4:Y:S01]  /*11850*/  LDL R6, [R1+0xeb4] ;  /* 0x000eb40001067983 */ /* 0x001f220000100800 */
[----:B------:R-:W-:-:S03]  /*11860*/  PRMT R24, RZ, 0x7610, R24 ;  /* 0x00007610ff187816 */ /* 0x000fc60000000018 */
[----:B------:R0:W-:Y:S01]  /*11870*/  STL [R1+0xa0], R18 ;  /* 0x0000a01201007387 */ /* 0x0001e20000100800 */
[----:B------:R-:W-:Y:S02]  /*11880*/  @P1 IMAD.MOV.U32 R15, RZ, RZ, R5 ;  /* 0x000000ffff0f1224 */ /* 0x000fe400078e0005 */
[----:B------:R-:W4:Y:S01]  /*11890*/  LDL R5, [R1+0xebc] ;  /* 0x000ebc0001057983 */ /* 0x000f220000100800 */
[----:B0-----:R-:W4:Y:S01]  /*118a0*/  LDL R18, [R1+0xec0] ;  /* 0x000ec00001127983 */ /* 0x001f220000100800 */
[----:B--2---:R-:W-:-:S03]  /*118b0*/  @P1 IMAD.MOV.U32 R14, RZ, RZ, R4 ;  /* 0x000000ffff0e1224 */ /* 0x004fc600078e0004 */
[----:B------:R-:W2:Y:S04]  /*118c0*/  LDL R4, [R1+0xec8] ;  /* 0x000ec80001047983 */ /* 0x000ea80000100800 */
[----:B------:R0:W2:Y:S02]  /*118d0*/  @P1 LDG.E.U16 R24, [R14.64] ;  /* 0x000000060e181981 */ /* 0x0000a4000c1e1500 */
[----:B0-----:R-:W-:Y:S02]  /*118e0*/  @P0 IMAD.MOV.U32 R15, RZ, RZ, R12 ;  /* 0x000000ffff0f0224 */ /* 0x001fe400078e000c */
[----:B------:R-:W2:Y:S01]  /*118f0*/  LDL R12, [R1+0xf84] ;  /* 0x000f8400010c7983 */ /* 0x000ea20000100800 */
[----:B---3--:R-:W-:-:S03]  /*11900*/  @P0 IMAD.MOV.U32 R14, RZ, RZ, R10 ;  /* 0x000000ffff0e0224 */ /* 0x008fc600078e000a */
[----:B------:R-:W3:Y:S01]  /*11910*/  LDL R10, [R1+0xf8c] ;  /* 0x000f8c00010a7983 */ /* 0x000ee20000100800 */
[----:B------:R-:W-:Y:S02]  /*11920*/  PRMT R23, RZ, 0x7610, R23 ;  /* 0x00007610ff177816 */ /* 0x000fe40000000017 */
[----:B------:R-:W-:-:S04]  /*11930*/  PRMT R22, RZ, 0x7610, R22 ;  /* 0x00007610ff167816 */ /* 0x000fc80000000016 */
[----:B------:R4:W3:Y:S01]  /*11940*/  @P0 LDG.E.U16 R23, [R14.64] ;  /* 0x000000060e170981 */ /* 0x0008e2000c1e1500 */
[----:B------:R-:W-:Y:S02]  /*11950*/  PRMT R17, RZ, 0x7610, R17 ;  /* 0x00007610ff117816 */ /* 0x000fe40000000011 */
[----:B------:R-:W-:Y:S01]  /*11960*/  ISETP.GT.AND P1, PT, R2, 0x3e, PT ;  /* 0x0000003e0200780c */ /* 0x000fe20003f24270 */
[----:B----4-:R-:W-:Y:S02]  /*11970*/  @P0 IMAD.MOV.U32 R14, RZ, RZ, R6 ;  /* 0x000000ffff0e0224 */ /* 0x010fe400078e0006 */
[----:B------:R-:W-:Y:S01]  /*11980*/  @P0 IMAD.MOV.U32 R15, RZ, RZ, R7 ;  /* 0x000000ffff0f0224 */ /* 0x000fe200078e0007 */
[----:B------:R-:W-:Y:S02]  /*11990*/  PRMT R13, RZ, 0x7610, R13 ;  /* 0x00007610ff0d7816 */ /* 0x000fe4000000000d */
[----:B------:R-:W-:Y:S01]  /*119a0*/  PRMT R9, RZ, 0x7610, R9 ;  /* 0x00007610ff097816 */ /* 0x000fe20000000009 */
[----:B------:R-:W4:Y:S04]  /*119b0*/  LDL R7, [R1+0xf78] ;  /* 0x000f780001077983 */ /* 0x000f280000100800 */
[----:B------:R0:W4:Y:S04]  /*119c0*/  @P0 LDG.E.U16 R22, [R14.64] ;  /* 0x000000060e160981 */ /* 0x000128000c1e1500 */
[----:B------:R-:W4:Y:S01]  /*119d0*/  LDL R6, [R1+0xf94] ;  /* 0x000f940001067983 */ /* 0x000f220000100800 */
[----:B0-----:R-:W-:-:S02]  /*119e0*/  @P0 IMAD.MOV.U32 R14, RZ, RZ, R18 ;  /* 0x000000ffff0e0224 */ /* 0x001fc400078e0012 */
[----:B------:R-:W-:Y:S01]  /*119f0*/  @P0 IMAD.MOV.U32 R15, RZ, RZ, R21 ;  /* 0x000000ffff0f0224 */ /* 0x000fe200078e0015 */
[----:B------:R-:W4:Y:S04]  /*11a00*/  LDL R18, [R1+0xf9c] ;  /* 0x000f9c0001127983 */ /* 0x000f280000100800 */
[----:B------:R0:W4:Y:S02]  /*11a10*/  @P0 LDG.E.U16 R17, [R14.64] ;  /* 0x000000060e110981 */ /* 0x000124000c1e1500 */
[----:B0-----:R-:W-:Y:S02]  /*11a20*/  @P0 IMAD.MOV.U32 R15, RZ, RZ, R5 ;  /* 0x000000ffff0f0224 */ /* 0x001fe400078e0005 */
[----:B------:R-:W4:Y:S01]  /*11a30*/  LDL R5, [R1+0xf90] ;  /* 0x000f900001057983 */ /* 0x000f220000100800 */
[----:B--2---:R-:W-:-:S03]  /*11a40*/  @P0 IMAD.MOV.U32 R14, RZ, RZ, R4 ;  /* 0x000000ffff0e0224 */ /* 0x004fc600078e0004 */
[----:B------:R-:W2:Y:S04]  /*11a50*/  LDL R4, [R1+0xfa0] ;  /* 0x000fa00001047983 */ /* 0x000ea80000100800 */
[----:B------:R0:W2:Y:S02]  /*11a60*/  @P0 LDG.E.U16 R13, [R14.64] ;  /* 0x000000060e0d0981 */ /* 0x0000a4000c1e1500 */
[----:B0-----:R-:W-:Y:S02]  /*11a70*/  @P1 IMAD.MOV.U32 R15, RZ, RZ, R12 ;  /* 0x000000ffff0f1224 */ /* 0x001fe400078e000c */
[----:B---3--:R-:W-:-:S05]  /*11a80*/  @P1 IMAD.MOV.U32 R14, RZ, RZ, R10 ;  /* 0x000000ffff0e1224 */ /* 0x008fca00078e000a */
[----:B------:R0:W3:Y:S04]  /*11a90*/  @P1 LDG.E.U16 R9, [R14.64] ;  /* 0x000000060e091981 */ /* 0x0000e8000c1e1500 */
[----:B----4-:R1:W-:Y:S04]  /*11aa0*/  STL [R1+0x80], R17 ;  /* 0x0000801101007387 */ /* 0x0103e80000100800 */
[----:B-1----:R-:W4:Y:S01]  /*11ab0*/  LDL R17, [R1+0xfa8] ;  /* 0x000fa80001117983 */ /* 0x002f220000100800 */
[----:B0-----:R-:W-:Y:S02]  /*11ac0*/  @P1 IMAD.MOV.U32 R14, RZ, RZ, R6 ;  /* 0x000000ffff0e1224 */ /* 0x001fe400078e0006 */
[----:B------:R-:W-:Y:S01]  /*11ad0*/  @P1 IMAD.MOV.U32 R15, RZ, RZ, R7 ;  /* 0x000000ffff0f1224 */ /* 0x000fe200078e0007 */
[----:B--2---:R0:W-:Y:S01]  /*11ae0*/  STL [R1+0x78], R13 ;  /* 0x0000780d01007387 */ /* 0x0041e20000100800 */
[----:B------:R-:W2:Y:S02]  /*11af0*/  LDL R12, [R1+0xfac] ;  /* 0x000fac00010c7983 */ /* 0x000ea40000100800 */
[----:B------:R-:W2:Y:S01]  /*11b00*/  LDL R10, [R1+0xf98] ;  /* 0x000f9800010a7983 */ /* 0x000ea20000100800 */
[----:B0-----:R-:W2:Y:S01]  /*11b10*/  LDL R13, [R1+0xfa4] ;  /* 0x000fa400010d7983 */ /* 0x001ea20000100800 */
[----:B------:R-:W-:Y:S03]  /*11b20*/  STL [R1+0x98], R24 ;  /* 0x0000981801007387 */ /* 0x000fe60000100800 */
[----:B---3--:R0:W-:Y:S01]  /*11b30*/  STL [R1+0x70], R9 ;  /* 0x0000700901007387 */ /* 0x0081e20000100800 */
[----:B------:R-:W3:Y:S02]  /*11b40*/  LDL R7, [R1+0xfb0] ;  /* 0x000fb00001077983 */ /* 0x000ee40000100800 */
[----:B------:R-:W3:Y:S01]  /*11b50*/  LDL R6, [R1+0xfbc] ;  /* 0x000fbc0001067983 */ /* 0x000ee20000100800 */
[----:B0-----:R-:W3:Y:S01]  /*11b60*/  LDL R9, [R1+0xfb4] ;  /* 0x000fb40001097983 */ /* 0x001ee20000100800 */
[----:B------:R-:W-:-:S02]  /*11b70*/  PRMT R20, RZ, 0x7610, R20 ;  /* 0x00007610ff147816 */ /* 0x000fc40000000014 */
[----:B------:R-:W-:Y:S02]  /*11b80*/  PRMT R19, RZ, 0x7610, R19 ;  /* 0x00007610ff137816 */ /* 0x000fe40000000013 */
[----:B------:R-:W-:Y:S02]  /*11b90*/  ISETP.GT.AND P0, PT, R2, 0x3f, PT ;  /* 0x0000003f0200780c */ /* 0x000fe40003f04270 */
[----:B------:R0:W3:Y:S01]  /*11ba0*/  @P1 LDG.E.U16 R20, [R14.64] ;  /* 0x000000060e141981 */ /* 0x0000e2000c1e1500 */
[----:B------:R-:W-:Y:S01]  /*11bb0*/  PRMT R16, RZ, 0x7610, R16 ;  /* 0x00007610ff107816 */ /* 0x000fe20000000010 */
[----:B0-----:R-:W-:Y:S02]  /*11bc0*/  @P1 IMAD.MOV.U32 R14, RZ, RZ, R4 ;  /* 0x000000ffff0e1224 */ /* 0x001fe400078e0004 */
[----:B------:R-:W-:-:S05]  /*11bd0*/  @P1 IMAD.MOV.U32 R15, RZ, RZ, R5 ;  /* 0x000000ffff0f1224 */ /* 0x000fca00078e0005 */
[----:B------:R4:W3:Y:S01]  /*11be0*/  @P1 LDG.E.U16 R19, [R14.64] ;  /* 0x000000060e131981 */ /* 0x0008e2000c1e1500 */
[----:B------:R-:W-:Y:S01]  /*11bf0*/  PRMT R11, RZ, 0x7610, R11 ;  /* 0x00007610ff0b7816 */ /* 0x000fe2000000000b */
[----:B----4-:R-:W-:Y:S02]  /*11c00*/  @P1 IMAD.MOV.U32 R14, RZ, RZ, R17 ;  /* 0x000000ffff0e1224 */ /* 0x010fe400078e0011 */
[----:B------:R-:W-:-:S05]  /*11c10*/  @P1 IMAD.MOV.U32 R15, RZ, RZ, R18 ;  /* 0x000000ffff0f1224 */ /* 0x000fca00078e0012 */
[----:B------:R2:W4:Y:S01]  /*11c20*/  @P1 LDG.E.U16 R16, [R14.64] ;  /* 0x000000060e101981 */ /* 0x000522000c1e1500 */
[----:B------:R-:W-:Y:S02]  /*11c30*/  PRMT R8, RZ, 0x7610, R8 ;  /* 0x00007610ff087816 */ /* 0x000fe40000000008 */
[----:B------:R-:W-:Y:S01]  /*11c40*/  PRMT R0, RZ, 0x7610, R0 ;  /* 0x00007610ff007816 */ /* 0x000fe20000000000 */
[----:B--2---:R-:W-:Y:S02]  /*11c50*/  @P0 IMAD.MOV.U32 R14, RZ, RZ, R12 ;  /* 0x000000ffff0e0224 */ /* 0x004fe400078e000c */
[----:B------:R-:W-:-:S05]  /*11c60*/  @P0 IMAD.MOV.U32 R15, RZ, RZ, R13 ;  /* 0x000000ffff0f0224 */ /* 0x000fca00078e000d */
[----:B------:R0:W2:Y:S02]  /*11c70*/  @P0 LDG.E.U16 R11, [R14.64] ;  /* 0x000000060e0b0981 */ /* 0x0000a4000c1e1500 */
[----:B0-----:R-:W-:Y:S02]  /*11c80*/  @P0 IMAD.MOV.U32 R15, RZ, RZ, R10 ;  /* 0x000000ffff0f0224 */ /* 0x001fe400078e000a */
[----:B---3--:R-:W-:-:S05]  /*11c90*/  @P0 IMAD.MOV.U32 R14, RZ, RZ, R9 ;  /* 0x000000ffff0e0224 */ /* 0x008fca00078e0009 */
[----:B------:R0:W3:Y:S02]  /*11ca0*/  @P0 LDG.E.U16 R8, [R14.64] ;  /* 0x000000060e080981 */ /* 0x0000e4000c1e1500 */
[----:B0-----:R-:W-:Y:S02]  /*11cb0*/  @P0 IMAD.MOV.U32 R14, RZ, RZ, R6 ;  /* 0x000000ffff0e0224 */ /* 0x001fe400078e0006 */
[----:B------:R-:W-:-:S05]  /*11cc0*/  @P0 IMAD.MOV.U32 R15, RZ, RZ, R7 ;  /* 0x000000ffff0f0224 */ /* 0x000fca00078e0007 */
[----:B------:R-:W2:Y:S04]  /*11cd0*/  @P0 LDG.E.U16 R0, [R14.64] ;  /* 0x000000060e000981 */ /* 0x000ea8000c1e1500 */
[----:B------:R-:W-:Y:S01]  /*11ce0*/  STL [R1+0x90], R23 ;  /* 0x0000901701007387 */ /* 0x000fe20000100800 */
[----:B------:R-:W3:Y:S02]  /*11cf0*/  LDL R5, [R1+0x7e0] ;  /* 0x0007e00001057983 */ /* 0x000ee40000100800 */
[----:B------:R-:W3:Y:S02]  /*11d00*/  LDL R4, [R1+0xfb8] ;  /* 0x000fb80001047983 */ /* 0x000ee40000100800 */
[----:B------:R-:W-:Y:S01]  /*11d10*/  STL [R1+0x88], R22 ;  /* 0x0000881601007387 */ /* 0x000fe20000100800 */
[----:B--2---:R-:W-:Y:S01]  /*11d20*/  STL [R1+0x20], R0 ;  /* 0x0000200001007387 */ /* 0x004fe20000100800 */
[----:B------:R-:W2:Y:S03]  /*11d30*/  LDL.LU R29, [R1+0x7b0] ;  /* 0x0007b000011d7983 */ /* 0x000ea60000300800 */
[----:B--2---:R0:W-:Y:S04]  /*11d40*/  STL [R1+0x2274], R29 ;  /* 0x0022741d01007387 */ /* 0x0041e80000100800 */
[----:B0-----:R-:W2:Y:S01]  /*11d50*/  LDL.LU R29, [R1+0x7b4] ;  /* 0x0007b400011d7983 */ /* 0x001ea20000300800 */
[----:B------:R-:W-:Y:S01]  /*11d60*/  PRMT R3, RZ, 0x7610, R3 ;  /* 0x00007610ff037816 */ /* 0x000fe20000000003 */
[----:B---3--:R-:W-:-:S02]  /*11d70*/  @P0 IMAD.MOV.U32 R14, RZ, RZ, R4 ;  /* 0x000000ffff0e0224 */ /* 0x008fc400078e0004 */
[----:B------:R-:W-:-:S05]  /*11d80*/  @P0 IMAD.MOV.U32 R15, RZ, RZ, R5 ;  /* 0x000000ffff0f0224 */ /* 0x000fca00078e0005 */
[----:B------:R-:W3:Y:S04]  /*11d90*/  @P0 LDG.E.U16 R3, [R14.64] ;  /* 0x000000060e030981 */ /* 0x000ee8000c1e1500 */
[----:B------:R-:W0:Y:S01]  /*11da0*/  S2R R28, SR_TID.X ;  /* 0x00000000001c7919 */ /* 0x000e220000002100 */
[----:B------:R-:W-:Y:S06]  /*11db0*/  BAR.SYNC.DEFER_BLOCKING 0x0 ;  /* 0x0000000000007b1d */ /* 0x000fec0000010000 */
[----:B--2---:R1:W-:Y:S04]  /*11dc0*/  STL [R1+0x2278], R29 ;  /* 0x0022781d01007387 */ /* 0x0043e80000100800 */
[----:B-1----:R-:W2:Y:S01]  /*11dd0*/  LDL.LU R29, [R1+0x7b8] ;  /* 0x0007b800011d7983 */ /* 0x002ea20000300800 */
[----:B0-----:R-:W-:-:S02]  /*11de0*/  LOP3.LUT R0, R28, 0x3f, RZ, 0xc0, !PT ;  /* 0x0000003f1c007812 */ /* 0x001fc400078ec0ff */
[----:B------:R-:W-:Y:S02]  /*11df0*/  LOP3.LUT R25, R28, 0x7f, RZ, 0xc0, !PT ;  /* 0x0000007f1c197812 */ /* 0x000fe400078ec0ff */
[----:B------:R-:W-:Y:S01]  /*11e00*/  ISETP.GE.AND P0, PT, R0, R2, PT ;  /* 0x000000020000720c */ /* 0x000fe20003f06270 */
[----:B--2---:R0:W-:Y:S04]  /*11e10*/  STL [R1+0x227c], R29 ;  /* 0x00227c1d01007387 */ /* 0x0041e80000100800 */
[----:B0-----:R-:W2:Y:S01]  /*11e20*/  LDL.LU R29, [R1+0x7bc] ;  /* 0x0007bc00011d7983 */ /* 0x001ea20000300800 */
[----:B------:R-:W-:Y:S02]  /*11e30*/  STL [R1+0x48], R20 ;  /* 0x0000481401007387 */ /* 0x000fe40000100800 */
[----:B------:R-:W2:Y:S02]  /*11e40*/  LDL.LU R4, [R1+0x310] ;  /* 0x0003100001047983 */ /* 0x000ea40000300800 */
[----:B------:R-:W2:Y:S01]  /*11e50*/  LDL.LU R5, [R1+0x30c] ;  /* 0x00030c0001057983 */ /* 0x000ea20000300800 */
[----:B------:R-:W2:Y:S01]  /*11e60*/  LDL.LU R6, [R1+0x298] ;  /* 0x0002980001067983 */ /* 0x000ea20000300800 */
[----:B------:R-:W2:Y:S02]  /*11e70*/  LDL.LU R7, [R1+0x294] ;  /* 0x0002940001077983 */ /* 0x000ea40000300800 */
[----:B------:R0:W-:Y:S02]  /*11e80*/  STL [R1+0x28], R8 ;  /* 0x0000280801007387 */ /* 0x0001e40000100800 */
[----:B------:R-:W-:Y:S01]  /*11e90*/  STL [R1+0x40], R19 ;  /* 0x0000401301007387 */ /* 0x000fe20000100800 */
[----:B0-----:R-:W2:Y:S01]  /*11ea0*/  LDL.LU R8, [R1+0x290] ;  /* 0x0002900001087983 */ /* 0x001ea20000300800 */
[----:B------:R-:W2:Y:S02]  /*11eb0*/  LDL.LU R9, [R1+0x28c] ;  /* 0x00028c0001097983 */ /* 0x000ea40000300800 */
[----:B------:R-:W2:Y:S02]  /*11ec0*/  LDL.LU R10, [R1+0x1d8] ;  /* 0x0001d800010a7983 */ /* 0x000ea40000300800 */
[----:B------:R-:W2:Y:S01]  /*11ed0*/  LDL.LU R24, [R1+0x1d4] ;  /* 0x0001d40001187983 */ /* 0x000ea20000300800 */
[----:B----4-:R-:W-:Y:S01]  /*11ee0*/  STL [R1+0x38], R16 ;  /* 0x0000381001007387 */ /* 0x010fe20000100800 */
[----:B------:R0:W-:Y:S03]  /*11ef0*/  STL [R1+0x30], R11 ;  /* 0x0000300b01007387 */ /* 0x0001e60000100800 */
[----:B0-----:R-:W4:Y:S01]  /*11f00*/  LDL.LU R11, [R1+0x1d0] ;  /* 0x0001d000010b7983 */ /* 0x001f220000300800 */
[----:B------:R-:W4:Y:S02]  /*11f10*/  LDL.LU R12, [R1+0x1cc] ;  /* 0x0001cc00010c7983 */ /* 0x000f240000300800 */
[----:B------:R-:W4:Y:S02]  /*11f20*/  LDL.LU R13, [R1+0x15c] ;  /* 0x00015c00010d7983 */ /* 0x000f240000300800 */
[----:B------:R-:W4:Y:S01]  /*11f30*/  LDL.LU R16, [R1+0x158] ;  /* 0x0001580001107983 */ /* 0x000f220000300800 */
[----:B------:R-:W4:Y:S01]  /*11f40*/  LDL.LU R17, [R1+0x154] ;  /* 0x0001540001117983 */ /* 0x000f220000300800 */
[----:B------:R-:W4:Y:S02]  /*11f50*/  LDL.LU R18, [R1+0x150] ;  /* 0x0001500001127983 */ /* 0x000f240000300800 */
[----:B------:R-:W4:Y:S02]  /*11f60*/  LDL.LU R19, [R1+0xbc] ;  /* 0x0000bc0001137983 */ /* 0x000f240000300800 */
[----:B------:R-:W4:Y:S01]  /*11f70*/  LDL.LU R20, [R1+0xb4] ;  /* 0x0000b40001147983 */ /* 0x000f220000300800 */
[----:B------:R-:W4:Y:S01]  /*11f80*/  LDL.LU R26, [R1+0xb0] ;  /* 0x0000b000011a7983 */ /* 0x000f220000300800 */
[----:B------:R-:W4:Y:S02]  /*11f90*/  LDL.LU R21, [R1+0xa4] ;  /* 0x0000a40001157983 */ /* 0x000f240000300800 */
[----:B------:R-:W4:Y:S02]  /*11fa0*/  LDL.LU R22, [R1+0x8] ;  /* 0x0000080001167983 */ /* 0x000f240000300800 */
[----:B------:R-:W4:Y:S01]  /*11fb0*/  LDL.LU R23, [R1+0x4] ;  /* 0x0000040001177983 */ /* 0x000f220000300800 */
[----:B------:R-:W4:Y:S01]  /*11fc0*/  LDL.LU R27, [R1] ;  /* 0x00000000011b7983 */ /* 0x000f220000300800 */
[----:B------:R0:W-:Y:S03]  /*11fd0*/  STL [R1+0x2258], R28 ;  /* 0x0022581c01007387 */ /* 0x0001e60000100800 */
[----:B0-----:R-:W4:Y:S01]  /*11fe0*/  LDL.LU R28, [R1+0x314] ;  /* 0x00031400011c7983 */ /* 0x001f220000300800 */
[----:B---3--:R-:W-:Y:S02]  /*11ff0*/  STL [R1+0x18], R3 ;  /* 0x0000180301007387 */ /* 0x008fe40000100800 */
[----:B------:R0:W-:Y:S02]  /*12000*/  STL [R1+0x21c8], R14 ;  /* 0x0021c80e01007387 */ /* 0x0001e40000100800 */
[----:B0-----:R-:W3:Y:S01]  /*12010*/  LDL.LU R14, [R1+0x318] ;  /* 0x00031800010e7983 */ /* 0x001ee20000300800 */
[----:B------:R0:W-:Y:S02]  /*12020*/  STL [R1+0x21c4], R15 ;  /* 0x0021c40f01007387 */ /* 0x0001e40000100800 */
[----:B------:R-:W-:Y:S01]  /*12030*/  IMAD.SHL.U32 R3, R25, 0x2, RZ ;  /* 0x0000000219037824 */ /* 0x000fe200078e00ff */
[----:B0-----:R-:W3:Y:S01]  /*12040*/  LDL.LU R15, [R1+0x3dc] ;  /* 0x0003dc00010f7983 */ /* 0x001ee20000300800 */
[----:B------:R-:W3:Y:S02]  /*12050*/  LDL.LU R2, [R1+0x3e0] ;  /* 0x0003e00001027983 */ /* 0x000ee40000300800 */
[----:B------:R0:W-:Y:S02]  /*12060*/  STL [R1+0x223c], R25 ;  /* 0x00223c1901007387 */ /* 0x0001e40000100800 */
[----:B0-----:R-:W3:Y:S01]  /*12070*/  LDL.LU R25, [R1+0x3e4] ;  /* 0x0003e40001197983 */ /* 0x001ee20000300800 */
[----:B------:R-:W-:Y:S02]  /*12080*/  STL [R1+0x2150], R0 ;  /* 0x0021500001007387 */ /* 0x000fe40000100800 */
[----:B------:R0:W-:Y:S02]  /*12090*/  STL [R1+0x21ec], R0 ;  /* 0x0021ec0001007387 */ /* 0x0001e40000100800 */
[----:B0-----:R-:W3:Y:S04]  /*120a0*/  LDL.LU R0, [R1+0x3e8] ;  /* 0x0003e80001007983 */ /* 0x001ee80000300800 */
[----:B--2---:R0:W-:Y:S04]  /*120b0*/  STS.U16 [R3], R29 ;  /* 0x0000001d03007388 */ /* 0x0041e80000000400 */
[----:B0-----:R-:W2:Y:S04]  /*120c0*/  LDL.LU R29, [R1+0x227c] ;  /* 0x00227c00011d7983 */ /* 0x001ea80000300800 */
[----:B--2---:R0:W-:Y:S04]  /*120d0*/  STS.U16 [R3+0x100], R29 ;  /* 0x0001001d03007388 */ /* 0x0041e80000000400 */
[----:B0-----:R-:W2:Y:S04]  /*120e0*/  LDL.LU R29, [R1+0x2278] ;  /* 0x00227800011d7983 */ /* 0x001ea80000300800 */
[----:B--2---:R0:W-:Y:S04]  /*120f0*/  STS.U16 [R3+0x200], R29 ;  /* 0x0002001d03007388 */ /* 0x0041e80000000400 */
[----:B0-----:R-:W2:Y:S04]  /*12100*/  LDL.LU R29, [R1+0x2274] ;  /* 0x00227400011d7983 */ /* 0x001ea80000300800 */
[----:B--2---:R0:W-:Y:S04]  /*12110*/  STS.U16 [R3+0x300], R29 ;  /* 0x0003001d03007388 */ /* 0x0041e80000000400 */
[----:B0-----:R-:W2:Y:S01]  /*12120*/  LDL.LU R29, [R1+0x2270] ;  /* 0x00227000011d7983 */ /* 0x001ea20000300800 */
[----:B---3--:R-:W-:Y:S02]  /*12130*/  STS.U16 [R3+0x2000], R0 ;  /* 0x0020000003007388 */ /* 0x008fe40000000400 */
[----:B------:R-:W-:Y:S02]  /*12140*/  STS.U16 [R3+0x2100], R25 ;  /* 0x0021001903007388 */ /* 0x000fe40000000400 */
[----:B------:R-:W-:Y:S01]  /*12150*/  STS.U16 [R3+0x2200], R2 ;  /* 0x0022000203007388 */ /* 0x000fe20000000400 */
[----:B------:R-:W-:Y:S01]  /*12160*/  STS.U16 [R3+0x2300], R15 ;  /* 0x0023000f03007388 */ /* 0x000fe20000000400 */
[----:B------:R-:W-:Y:S02]  /*12170*/  STS.U16 [R3+0x4000], R14 ;  /* 0x0040000e03007388 */ /* 0x000fe40000000400 */
[----:B----4-:R-:W-:Y:S02]  /*12180*/  STS.U16 [R3+0x4100], R28 ;  /* 0x0041001c03007388 */ /* 0x010fe40000000400 */
[----:B------:R-:W-:Y:S01]  /*12190*/  STS.U16 [R3+0x4200], R4 ;  /* 0x0042000403007388 */ /* 0x000fe20000000400 */
[----:B------:R-:W-:Y:S01]  /*121a0*/  STS.U16 [R3+0x4300], R5 ;  /* 0x0043000503007388 */ /* 0x000fe20000000400 */
[----:B------:R-:W-:Y:S02]  /*121b0*/  STS.U16 [R3+0x6000], R6 ;  /* 0x0060000603007388 */ /* 0x000fe40000000400 */
[----:B------:R-:W-:Y:S02]  /*121c0*/  STS.U16 [R3+0x6100], R7 ;  /* 0x0061000703007388 */ /* 0x000fe40000000400 */
        /* <DEDUP_REMOVED lines=12> */
[----:B------:R0:W-:Y:S01]  /*12290*/  STS.U16 [R3+0xc200], R26 ;  /* 0x00c2001a03007388 */ /* 0x0001e20000000400 */
[----:B------:R1:W-:Y:S01]  /*122a0*/  STS.U16 [R3+0xc300], R21 ;  /* 0x00c3001503007388 */ /* 0x0003e20000000400 */
[----:B------:R3:W-:Y:S02]  /*122b0*/  STS.U16 [R3+0xe000], R22 ;  /* 0x00e0001603007388 */ /* 0x0007e40000000400 */
[----:B------:R4:W-:Y:S01]  /*122c0*/  STS.U16 [R3+0xe100], R23 ;  /* 0x00e1001703007388 */ /* 0x0009e20000000400 */
[----:B0-----:R-:W0:Y:S04]  /*122d0*/  S2R R26, SR_TID.X ;  /* 0x00000000001a7919 */ /* 0x001e280000002100 */
[----:B-1----:R-:W2:Y:S01]  /*122e0*/  LDL.LU R21, [R1+0x7ac] ;  /* 0x0007ac0001157983 */ /* 0x002ea20000300800 */
[----:B---3--:R-:W3:Y:S02]  /*122f0*/  LDL.LU R22, [R1+0x7a8] ;  /* 0x0007a80001167983 */ /* 0x008ee40000300800 */
[----:B------:R1:W-:Y:S02]  /*12300*/  STS.U16 [R3+0xe200], R27 ;  /* 0x00e2001b03007388 */ /* 0x0003e40000000400 */
[----:B----4-:R-:W4:Y:S01]  /*12310*/  LDL.LU R23, [R1+0x7a4] ;  /* 0x0007a40001177983 */ /* 0x010f220000300800 */
[----:B-1----:R-:W4:Y:S01]  /*12320*/  LDL.LU R27, [R1+0x7a0] ;  /* 0x0007a000011b7983 */ /* 0x002f220000300800 */
        /* <DEDUP_REMOVED lines=16> */
[----:B0-----:R-:W-:Y:S01]  /*12430*/  LOP3.LUT R26, R26, 0x7f, RZ, 0xc0, !PT ;  /* 0x0000007f1a1a7812 */ /* 0x001fe200078ec0ff */
[----:B------:R-:W4:Y:S02]  /*12440*/  LDL.LU R16, [R1+0x104] ;  /* 0x0001040001107983 */ /* 0x000f240000300800 */
[----:B------:R-:W4:Y:S01]  /*12450*/  LDL.LU R17, [R1+0x100] ;  /* 0x0001000001117983 */ /* 0x000f220000300800 */
[----:B------:R-:W4:Y:S01]  /*12460*/  LDL.LU R18, [R1+0x9c] ;  /* 0x00009c0001127983 */ /* 0x000f220000300800 */
[----:B------:R-:W4:Y:S02]  /*12470*/  LDL.LU R19, [R1+0x94] ;  /* 0x0000940001137983 */ /* 0x000f240000300800 */
[----:B------:R-:W-:-:S02]  /*12480*/  IMAD.SHL.U32 R0, R26, 0x2, RZ ;  /* 0x000000021a007824 */ /* 0x000fc400078e00ff */
[----:B------:R-:W4:Y:S01]  /*12490*/  LDL.LU R20, [R1+0x8c] ;  /* 0x00008c0001147983 */ /* 0x000f220000300800 */
[----:B------:R-:W4:Y:S01]  /*124a0*/  LDL.LU R26, [R1+0x84] ;  /* 0x00008400011a7983 */ /* 0x000f220000300800 */
[----:B------:R-:W-:Y:S03]  /*124b0*/  STL [R1+0x2240], R3 ;  /* 0x0022400301007387 */ /* 0x000fe60000100800 */
[----:B--2---:R0:W-:Y:S04]  /*124c0*/  STS.U16 [R3+0xe300], R29 ;  /* 0x00e3001d03007388 */ /* 0x0041e80000000400 */
[----:B0-----:R-:W2:Y:S01]  /*124d0*/  LDL.LU R3, [R1+0x3d4] ;  /* 0x0003d40001037983 */ /* 0x001ea20000300800 */
[----:B------:R0:W-:Y:S03]  /*124e0*/  STL [R1+0x21f0], R29 ;  /* 0x0021f01d01007387 */ /* 0x0001e60000100800 */
[----:B0-----:R-:W2:Y:S01]  /*124f0*/  LDL.LU R29, [R1+0x3d8] ;  /* 0x0003d800011d7983 */ /* 0x001ea20000300800 */
[----:B------:R-:W-:-:S05]  /*12500*/  LOP3.LUT R0, R0, 0x10, RZ, 0x3c, !PT ;  /* 0x0000001000007812 */ /* 0x000fca00078e3cff */
[----:B------:R0:W-:Y:S01]  /*12510*/  STS.U16 [R0+0x400], R21 ;  /* 0x0004001500007388 */ /* 0x0001e20000000400 */
[----:B---3--:R1:W-:Y:S02]  /*12520*/  STS.U16 [R0+0x500], R22 ;  /* 0x0005001600007388 */ /* 0x0083e40000000400 */
[----:B----4-:R3:W-:Y:S01]  /*12530*/  STS.U16 [R0+0x600], R23 ;  /* 0x0006001700007388 */ /* 0x0107e20000000400 */
[----:B0-----:R-:W4:Y:S04]  /*12540*/  LDL.LU R21, [R1+0x226c] ;  /* 0x00226c0001157983 */ /* 0x001f280000300800 */
[----:B------:R0:W-:Y:S01]  /*12550*/  STS.U16 [R0+0x700], R27 ;  /* 0x0007001b00007388 */ /* 0x0001e20000000400 */
[----:B-1----:R-:W4:Y:S03]  /*12560*/  LDL.LU R22, [R1+0x2268] ;  /* 0x0022680001167983 */ /* 0x002f260000300800 */
[----:B---3--:R-:W3:Y:S04]  /*12570*/  LDL.LU R23, [R1+0x2264] ;  /* 0x0022640001177983 */ /* 0x008ee80000300800 */
[----:B0-----:R-:W3:Y:S04]  /*12580*/  LDL.LU R27, [R1+0x2260] ;  /* 0x00226000011b7983 */ /* 0x001ee80000300800 */
[----:B--2---:R-:W-:Y:S01]  /*12590*/  STS.U16 [R0+0x2400], R29 ;  /* 0x0024001d00007388 */ /* 0x004fe20000000400 */
[----:B------:R-:W-:Y:S02]  /*125a0*/  STS.U16 [R0+0x2500], R3 ;  /* 0x0025000300007388 */ /* 0x000fe40000000400 */
[----:B------:R-:W-:Y:S02]  /*125b0*/  STS.U16 [R0+0x2600], R25 ;  /* 0x0026001900007388 */ /* 0x000fe40000000400 */
[----:B------:R-:W-:Y:S01]  /*125c0*/  STS.U16 [R0+0x2700], R2 ;  /* 0x0027000200007388 */ /* 0x000fe20000000400 */
[----:B------:R-:W-:Y:S01]  /*125d0*/  STS.U16 [R0+0x4400], R15 ;  /* 0x0044000f00007388 */ /* 0x000fe20000000400 */
[----:B------:R-:W-:Y:S02]  /*125e0*/  STS.U16 [R0+0x4500], R14 ;  /* 0x0045000e00007388 */ /* 0x000fe40000000400 */
[----:B------:R0:W-:Y:S02]  /*125f0*/  STS.U16 [R0+0x4600], R28 ;  /* 0x0046001c00007388 */ /* 0x0001e40000000400 */
[----:B0-----:R-:W2:Y:S01]  /*12600*/  LDL.LU R28, [R1+0x79c] ;  /* 0x00079c00011c7983 */ /* 0x001ea20000300800 */
        /* <DEDUP_REMOVED lines=16> */
[----:B------:R0:W-:Y:S03]  /*12710*/  STS.U16 [R0+0xc700], R26 ;  /* 0x00c7001a00007388 */ /* 0x0001e60000000400 */
[----:B0-----:R-:W0:Y:S02]  /*12720*/  S2R R26, SR_TID.X ;  /* 0x00000000001a7919 */ /* 0x001e240000002100 */
[----:B0-----:R-:W-:-:S05]  /*12730*/  LOP3.LUT R26, R26, 0x7f, RZ, 0xc0, !PT ;  /* 0x0000007f1a1a7812 */ /* 0x001fca00078ec0ff */
[----:B------:R-:W-:Y:S01]  /*12740*/  IMAD.SHL.U32 R0, R26, 0x2, RZ ;  /* 0x000000021a007824 */ /* 0x000fe200078e00ff */
[----:B--2---:R0:W-:Y:S01]  /*12750*/  STL [R1+0x225c], R28 ;  /* 0x00225c1c01007387 */ /* 0x0041e20000100800 */
[----:B------:R-:W2:Y:S02]  /*12760*/  LDL.LU R17, [R1+0x798] ;  /* 0x0007980001117983 */ /* 0x000ea40000300800 */
[----:B------:R-:W2:Y:S02]  /*12770*/  LDL.LU R18, [R1+0x794] ;  /* 0x0007940001127983 */ /* 0x000ea40000300800 */
[----:B------:R-:W2:Y:S01]  /*12780*/  LDL.LU R19, [R1+0x790] ;  /* 0x0007900001137983 */ /* 0x000ea20000300800 */
[----:B------:R-:W2:Y:S01]  /*12790*/  LDL.LU R20, [R1+0x3c8] ;  /* 0x0003c80001147983 */ /* 0x000ea20000300800 */
        /* <DEDUP_REMOVED lines=15> */
[C---:B0-----:R-:W-:Y:S01]  /*12890*/  LOP3.LUT R28, R0.reuse, 0x10, RZ, 0x3c, !PT ;  /* 0x00000010001c7812 */ /* 0x041fe200078e3cff */
[----:B------:R-:W2:Y:S01]  /*128a0*/  LDL.LU R12, [R1+0x7c] ;  /* 0x00007c00010c7983 */ /* 0x000ea20000300800 */
[----:B------:R-:W2:Y:S02]  /*128b0*/  LDL.LU R13, [R1+0x74] ;  /* 0x00007400010d7983 */ /* 0x000ea40000300800 */
[----:B------:R-:W2:Y:S02]  /*128c0*/  LDL.LU R16, [R1+0x4c] ;  /* 0x00004c0001107983 */ /* 0x000ea40000300800 */
[----:B------:R-:W2:Y:S01]  /*128d0*/  LDL.LU R26, [R1+0x44] ;  /* 0x00004400011a7983 */ /* 0x000ea20000300800 */
[----:B---3--:R-:W-:Y:S04]  /*128e0*/  STS.U16 [R28+0xe400], R27 ;  /* 0x00e4001b1c007388 */ /* 0x008fe80000000400 */
[----:B------:R0:W-:Y:S01]  /*128f0*/  STL [R1+0x21f4], R27 ;  /* 0x0021f41b01007387 */ /* 0x0001e20000100800 */
[----:B------:R-:W-:Y:S02]  /*12900*/  STS.U16 [R28+0xe500], R23 ;  /* 0x00e500171c007388 */ /* 0x000fe40000000400 */
[----:B----4-:R-:W-:Y:S02]  /*12910*/  STS.U16 [R28+0xe600], R22 ;  /* 0x00e600161c007388 */ /* 0x010fe40000000400 */
[----:B------:R-:W-:Y:S01]  /*12920*/  STS.U16 [R28+0xe700], R21 ;  /* 0x00e700151c007388 */ /* 0x000fe20000000400 */
[----:B0-----:R-:W3:Y:S01]  /*12930*/  LDL.LU R27, [R1+0x2f8] ;  /* 0x0002f800011b7983 */ /* 0x001ee20000300800 */
[----:B------:R0:W-:Y:S03]  /*12940*/  STL [R1+0x21f8], R23 ;  /* 0x0021f81701007387 */ /* 0x0001e60000100800 */
[----:B0-----:R-:W4:Y:S01]  /*12950*/  LDL.LU R23, [R1+0x3b0] ;  /* 0x0003b00001177983 */ /* 0x001f220000300800 */
[----:B------:R0:W-:Y:S03]  /*12960*/  STL [R1+0x21fc], R22 ;  /* 0x0021fc1601007387 */ /* 0x0001e60000100800 */
[----:B0-----:R-:W2:Y:S01]  /*12970*/  LDL.LU R22, [R1+0x3b8] ;  /* 0x0003b80001167983 */ /* 0x001ea20000300800 */
[----:B------:R-:W2:Y:S02]  /*12980*/  LDL.LU R28, [R1+0x225c] ;  /* 0x00225c00011c7983 */ /* 0x000ea40000300800 */
[----:B------:R0:W-:Y:S02]  /*12990*/  STL [R1+0x2200], R21 ;  /* 0x0022001501007387 */ /* 0x0001e40000100800 */
[----:B0-----:R-:W3:Y:S01]  /*129a0*/  LDL.LU R21, [R1+0x3c0] ;  /* 0x0003c00001157983 */ /* 0x001ee20000300800 */
[----:B------:R-:W-:-:S05]  /*129b0*/  LOP3.LUT R0, R0, 0x20, RZ, 0x3c, !PT ;  /* 0x0000002000007812 */ /* 0x000fca00078e3cff */
[----:B--2---:R0:W-:Y:S01]  /*129c0*/  STS.U16 [R0+0x800], R28 ;  /* 0x0008001c00007388 */ /* 0x0041e20000000400 */
[----:B------:R1:W-:Y:S02]  /*129d0*/  STS.U16 [R0+0x900], R17 ;  /* 0x0009001100007388 */ /* 0x0003e40000000400 */
[----:B------:R4:W-:Y:S02]  /*129e0*/  STS.U16 [R0+0xa00], R18 ;  /* 0x000a001200007388 */ /* 0x0009e40000000400 */
[----:B------:R1:W-:Y:S01]  /*129f0*/  STS.U16 [R0+0xb00], R19 ;  /* 0x000b001300007388 */ /* 0x0003e20000000400 */
[----:B------:R4:W-:Y:S04]  /*12a00*/  STS.U16 [R0+0x2800], R20 ;  /* 0x0028001400007388 */ /* 0x0009e80000000400 */
[----:B0-----:R-:W2:Y:S04]  /*12a10*/  LDL.LU R28, [R1+0x2258] ;  /* 0x00225800011c7983 */ /* 0x001ea80000300800 */
[----:B---3--:R-:W-:Y:S01]  /*12a20*/  STS.U16 [R0+0x2900], R21 ;  /* 0x0029001500007388 */ /* 0x008fe20000000400 */
[----:B------:R-:W-:Y:S02]  /*12a30*/  STS.U16 [R0+0x2a00], R22 ;  /* 0x002a001600007388 */ /* 0x000fe40000000400 */
[----:B-1----:R-:W3:Y:S02]  /*12a40*/  LDL.LU R17, [R1+0x2254] ;  /* 0x0022540001117983 */ /* 0x002ee40000300800 */
[----:B----4-:R-:W-:Y:S01]  /*12a50*/  STS.U16 [R0+0x2b00], R23 ;  /* 0x002b001700007388 */ /* 0x010fe20000000400 */
[----:B------:R-:W4:Y:S04]  /*12a60*/  LDL.LU R18, [R1+0x2250] ;  /* 0x0022500001127983 */ /* 0x000f280000300800 */
[----:B------:R-:W-:Y:S01]  /*12a70*/  STS.U16 [R0+0x4800], R27 ;  /* 0x0048001b00007388 */ /* 0x000fe20000000400 */
[----:B------:R-:W3:Y:S02]  /*12a80*/  LDL.LU R19, [R1+0x224c] ;  /* 0x00224c0001137983 */ /* 0x000ee40000300800 */
[----:B------:R-:W-:Y:S02]  /*12a90*/  STS.U16 [R0+0x4900], R29 ;  /* 0x0049001d00007388 */ /* 0x000fe40000000400 */
[----:B------:R-:W3:Y:S01]  /*12aa0*/  LDL.LU R20, [R1+0x2248] ;  /* 0x0022480001147983 */ /* 0x000ee20000300800 */
[----:B------:R0:W-:Y:S04]  /*12ab0*/  STS.U16 [R0+0x4a00], R3 ;  /* 0x004a000300007388 */ /* 0x0001e80000000400 */
[----:B0-----:R-:W3:Y:S01]  /*12ac0*/  LDL.LU R3, [R1+0x78c] ;  /* 0x00078c0001037983 */ /* 0x001ee20000300800 */
        /* <DEDUP_REMOVED lines=16> */
[----:B------:R0:W-:Y:S01]  /*12bd0*/  STS.U16 [R0+0xcb00], R26 ;  /* 0x00cb001a00007388 */ /* 0x0001e20000000400 */
[----:B--2---:R-:W-:-:S05]  /*12be0*/  LOP3.LUT R28, R28, 0x7f, RZ, 0xc0, !PT ;  /* 0x0000007f1c1c7812 */ /* 0x004fca00078ec0ff */
[----:B0-----:R-:W-:Y:S01]  /*12bf0*/  IMAD.SHL.U32 R0, R28, 0x2, RZ ;  /* 0x000000021c007824 */ /* 0x001fe200078e00ff */
[----:B---3--:R0:W-:Y:S01]  /*12c00*/  STL [R1+0x2244], R3 ;  /* 0x0022440301007387 */ /* 0x0081e20000100800 */
[----:B------:R-:W2:Y:S02]  /*12c10*/  LDL.LU R25, [R1+0x784] ;  /* 0x0007840001197983 */ /* 0x000ea40000300800 */
[----:B------:R-:W3:Y:S02]  /*12c20*/  LDL.LU R11, [R1+0x448] ;  /* 0x00044800010b7983 */ /* 0x000ee40000300800 */
        /* <DEDUP_REMOVED lines=22> */
[----:B------:R-:W-:Y:S04]  /*12d90*/  STS.U16 [R3+0xe800], R20 ;  /* 0x00e8001403007388 */ /* 0x000fe80000000400 */
[----:B------:R0:W-:Y:S01]  /*12da0*/  STL [R1+0x2204], R20 ;  /* 0x0022041401007387 */ /* 0x0001e20000100800 */
[----:B------:R-:W-:Y:S02]  /*12db0*/  STS.U16 [R3+0xe900], R19 ;  /* 0x00e9001303007388 */ /* 0x000fe40000000400 */
[----:B----4-:R-:W-:Y:S02]  /*12dc0*/  STS.U16 [R3+0xea00], R18 ;  /* 0x00ea001203007388 */ /* 0x010fe40000000400 */
[----:B------:R-:W-:Y:S01]  /*12dd0*/  STS.U16 [R3+0xeb00], R17 ;  /* 0x00eb001103007388 */ /* 0x000fe20000000400 */
[----:B0-----:R-:W3:Y:S01]  /*12de0*/  LDL.LU R20, [R1+0x2d0] ;  /* 0x0002d00001147983 */ /* 0x001ee20000300800 */
[----:B------:R0:W-:Y:S03]  /*12df0*/  STL [R1+0x2208], R19 ;  /* 0x0022081301007387 */ /* 0x0001e60000100800 */
[----:B0-----:R-:W2:Y:S01]  /*12e00*/  LDL.LU R19, [R1+0x2d8] ;  /* 0x0002d80001137983 */ /* 0x001ea20000300800 */
        /* <DEDUP_REMOVED lines=8> */
[----:B---3--:R2:W-:Y:S01]  /*12e90*/  STS.U16 [R0+0xe00], R11 ;  /* 0x000e000b00007388 */ /* 0x0085e20000000400 */
[----:B------:R3:W-:Y:S04]  /*12ea0*/  STS.U16 [R0+0xf00], R12 ;  /* 0x000f000c00007388 */ /* 0x0007e80000000400 */
[----:B------:R3:W-:Y:S01]  /*12eb0*/  STS.U16 [R0+0x2c00], R13 ;  /* 0x002c000d00007388 */ /* 0x0007e20000000400 */
[----:B------:R3:W-:Y:S03]  /*12ec0*/  STS.U16 [R0+0x2d00], R16 ;  /* 0x002d001000007388 */ /* 0x0007e60000000400 */
[----:B0-----:R-:W4:Y:S01]  /*12ed0*/  LDL.LU R3, [R1+0x2240] ;  /* 0x0022400001037983 */ /* 0x001f220000300800 */
[----:B-1----:R-:W4:Y:S03]  /*12ee0*/  LDL.LU R25, [R1+0x223c] ;  /* 0x00223c0001197983 */ /* 0x002f260000300800 */
[----:B--2---:R-:W2:Y:S01]  /*12ef0*/  LDL.LU R11, [R1+0x2238] ;  /* 0x00223800010b7983 */ /* 0x004ea20000300800 */
[----:B---3--:R-:W3:Y:S03]  /*12f00*/  LDL.LU R12, [R1+0x2234] ;  /* 0x00223400010c7983 */ /* 0x008ee60000300800 */
[----:B------:R-:W2:Y:S01]  /*12f10*/  LDL.LU R13, [R1+0x2230] ;  /* 0x00223000010d7983 */ /* 0x000ea20000300800 */
[----:B------:R-:W2:Y:S03]  /*12f20*/  LDL.LU R16, [R1+0x222c] ;  /* 0x00222c0001107983 */ /* 0x000ea60000300800 */
[----:B------:R0:W-:Y:S04]  /*12f30*/  STS.U16 [R0+0x2e00], R17 ;  /* 0x002e001100007388 */ /* 0x0001e80000000400 */
        /* <DEDUP_REMOVED lines=8> */
[----:B------:R-:W-:Y:S04]  /*12fc0*/  STS.U16 [R0+0x6e00], R29 ;  /* 0x006e001d00007388 */ /* 0x000fe80000000400 */
[----:B--2---:R0:W-:Y:S04]  /*12fd0*/  STL [R1+0x2224], R17 ;  /* 0x0022241101007387 */ /* 0x0041e80000100800 */
[----:B0-----:R-:W2:Y:S01]  /*12fe0*/  LDL.LU R17, [R1+0x438] ;  /* 0x0004380001117983 */ /* 0x001ea20000300800 */
        /* <DEDUP_REMOVED lines=9> */
[----:B------:R-:W-:Y:S02]  /*13080*/  STS.U16 [R0+0xcc00], R10 ;  /* 0x00cc000a00007388 */ /* 0x000fe40000000400 */
[----:B------:R-:W-:Y:S01]  /*13090*/  STS.U16 [R0+0xcd00], R24 ;  /* 0x00cd001800007388 */ /* 0x000fe20000000400 */
[----:B------:R0:W-:Y:S01]  /*130a0*/  STS.U16 [R0+0xce00], R26 ;  /* 0x00ce001a00007388 */ /* 0x0001e20000000400 */
[----:B------:R0:W-:Y:S02]  /*130b0*/  STS.U16 [R0+0xcf00], R28 ;  /* 0x00cf001c00007388 */ /* 0x0001e40000000400 */
[----:B----4-:R-:W-:Y:S01]  /*130c0*/  IMAD.SHL.U32 R25, R25, 0x2, RZ ;  /* 0x0000000219197824 */ /* 0x010fe200078e00ff */
[----:B--2---:R2:W-:Y:S01]  /*130d0*/  STL [R1+0x2228], R17 ;  /* 0x0022281101007387 */ /* 0x0045e20000100800 */
[----:B0-----:R-:W4:Y:S02]  /*130e0*/  LDL.LU R7, [R1+0x430] ;  /* 0x0004300001077983 */ /* 0x001f240000300800 */
[----:B-1----:R-:W4:Y:S02]  /*130f0*/  LDL.LU R8, [R1+0x42c] ;  /* 0x00042c0001087983 */ /* 0x002f240000300800 */
        /* <DEDUP_REMOVED lines=14> */
[----:B--2---:R-:W-:Y:S01]  /*131e0*/  LOP3.LUT R17, R25, 0x30, RZ, 0x3c, !PT ;  /* 0x0000003019117812 */ /* 0x004fe200078e3cff */
[----:B------:R-:W4:Y:S02]  /*131f0*/  LDL.LU R15, [R1+0xdc] ;  /* 0x0000dc00010f7983 */ /* 0x000f240000300800 */
[----:B------:R-:W4:Y:S01]  /*13200*/  LDL.LU R14, [R1+0xd8] ;  /* 0x0000d800010e7983 */ /* 0x000f220000300800 */
[----:B------:R-:W4:Y:S01]  /*13210*/  LDL.LU R4, [R1+0xd4] ;  /* 0x0000d40001047983 */ /* 0x000f220000300800 */
[----:B------:R-:W4:Y:S02]  /*13220*/  LDL.LU R5, [R1+0xd0] ;  /* 0x0000d00001057983 */ /* 0x000f240000300800 */
[----:B------:R-:W4:Y:S01]  /*13230*/  LDL.LU R6, [R1+0x1c] ;  /* 0x00001c0001067983 */ /* 0x000f220000300800 */
[----:B------:R-:W-:Y:S01]  /*13240*/  STS.U16 [R17+0xec00], R16 ;  /* 0x00ec001011007388 */ /* 0x000fe20000000400 */
[----:B------:R-:W4:Y:S02]  /*13250*/  LDL.LU R25, [R1+0x14] ;  /* 0x0000140001197983 */ /* 0x000f240000300800 */
[----:B------:R0:W-:Y:S02]  /*13260*/  STS.U16 [R17+0xed00], R13 ;  /* 0x00ed000d11007388 */ /* 0x0001e40000000400 */
[----:B---3--:R1:W-:Y:S01]  /*13270*/  STS.U16 [R17+0xee00], R12 ;  /* 0x00ee000c11007388 */ /* 0x0083e20000000400 */
[----:B------:R3:W-:Y:S04]  /*13280*/  STS.U16 [R17+0xef00], R11 ;  /* 0x00ef000b11007388 */ /* 0x0007e80000000400 */
[----:B0-----:R-:W4:Y:S01]  /*13290*/  LDL.LU R13, [R1+0x2b4] ;  /* 0x0002b400010d7983 */ /* 0x001f220000300800 */
[----:B-1----:R-:W4:Y:S02]  /*132a0*/  LDL.LU R12, [R1+0x2b8] ;  /* 0x0002b800010c7983 */ /* 0x002f240000300800 */
[----:B---3--:R-:W3:Y:S01]  /*132b0*/  LDL.LU R17, [R1+0x2228] ;  /* 0x0022280001117983 */ /* 0x008ee20000300800 */
[----:B------:R-:W-:-:S05]  /*132c0*/  LOP3.LUT R24, R3, 0x40, RZ, 0x3c, !PT ;  /* 0x0000004003187812 */ /* 0x000fca00078e3cff */
[----:B---3--:R0:W-:Y:S04]  /*132d0*/  STS.U16 [R24+0x1000], R17 ;  /* 0x0010001118007388 */ /* 0x0081e80000000400 */
[----:B0-----:R-:W3:Y:S04]  /*132e0*/  LDL.LU R17, [R1+0x2224] ;  /* 0x0022240001117983 */ /* 0x001ee80000300800 */
[----:B---3--:R0:W-:Y:S01]  /*132f0*/  STS.U16 [R24+0x1100], R17 ;  /* 0x0011001118007388 */ /* 0x0081e20000000400 */
[----:B----4-:R1:W-:Y:S02]  /*13300*/  STS.U16 [R24+0x1200], R7 ;  /* 0x0012000718007388 */ /* 0x0103e40000000400 */
[----:B------:R3:W-:Y:S02]  /*13310*/  STS.U16 [R24+0x1300], R8 ;  /* 0x0013000818007388 */ /* 0x0007e40000000400 */
[----:B------:R4:W-:Y:S01]  /*13320*/  STS.U16 [R24+0x3000], R9 ;  /* 0x0030000918007388 */ /* 0x0009e20000000400 */
[----:B------:R4:W-:Y:S01]  /*13330*/  STS.U16 [R24+0x3100], R26 ;  /* 0x0031001a18007388 */ /* 0x0009e20000000400 */
[----:B------:R4:W-:Y:S03]  /*13340*/  STS.U16 [R24+0x3200], R28 ;  /* 0x0032001c18007388 */ /* 0x0009e60000000400 */
[----:B0-----:R-:W2:Y:S01]  /*13350*/  LDL.LU R17, [R1+0x2220] ;  /* 0x0022200001117983 */ /* 0x001ea20000300800 */
[----:B-1----:R-:W2:Y:S02]  /*13360*/  LDL.LU R7, [R1+0x221c] ;  /* 0x00221c0001077983 */ /* 0x002ea40000300800 */
[----:B---3--:R-:W3:Y:S02]  /*13370*/  LDL.LU R8, [R1+0x2218] ;  /* 0x0022180001087983 */ /* 0x008ee40000300800 */
[----:B----4-:R-:W4:Y:S01]  /*13380*/  LDL.LU R9, [R1+0x2214] ;  /* 0x0022140001097983 */ /* 0x010f220000300800 */
[----:B------:R-:W2:Y:S01]  /*13390*/  LDL.LU R26, [R1+0x10] ;  /* 0x00001000011a7983 */ /* 0x000ea20000300800 */
[----:B------:R-:W3:Y:S03]  /*133a0*/  LDL.LU R28, [R1+0xc] ;  /* 0x00000c00011c7983 */ /* 0x000ee60000300800 */
[----:B------:R0:W-:Y:S04]  /*133b0*/  STS.U16 [R24+0x3300], R10 ;  /* 0x0033000a18007388 */ /* 0x0001e80000000400 */
[----:B0-----:R-:W4:Y:S01]  /*133c0*/  LDL.LU R10, [R1+0x2210] ;  /* 0x00221000010a7983 */ /* 0x001f220000300800 */
[----:B------:R-:W-:Y:S02]  /*133d0*/  STS.U16 [R24+0x5000], R12 ;  /* 0x0050000c18007388 */ /* 0x000fe40000000400 */
[----:B------:R-:W-:Y:S02]  /*133e0*/  STS.U16 [R24+0x5100], R13 ;  /* 0x0051000d18007388 */ /* 0x000fe40000000400 */
[----:B------:R0:W-:Y:S01]  /*133f0*/  STS.U16 [R24+0x5200], R18 ;  /* 0x0052001218007388 */ /* 0x0001e20000000400 */
[----:B------:R1:W-:Y:S01]  /*13400*/  STS.U16 [R24+0x5300], R19 ;  /* 0x0053001318007388 */ /* 0x0003e20000000400 */
[----:B------:R1:W-:Y:S02]  /*13410*/  STS.U16 [R24+0x7000], R20 ;  /* 0x0070001418007388 */ /* 0x0003e40000000400 */
[----:B------:R1:W-:Y:S02]  /*13420*/  STS.U16 [R24+0x7100], R21 ;  /* 0x0071001518007388 */ /* 0x0003e40000000400 */
[----:B------:R1:W-:Y:S01]  /*13430*/  STS.U16 [R24+0x7200], R22 ;  /* 0x0072001618007388 */ /* 0x0003e20000000400 */
[----:B------:R1:W-:Y:S01]  /*13440*/  STS.U16 [R24+0x7300], R23 ;  /* 0x0073001718007388 */ /* 0x0003e20000000400 */
[----:B------:R1:W-:Y:S02]  /*13450*/  STS.U16 [R24+0x9000], R27 ;  /* 0x0090001b18007388 */ /* 0x0003e40000000400 */
[----:B------:R1:W-:Y:S02]  /*13460*/  STS.U16 [R24+0x9100], R29 ;  /* 0x0091001d18007388 */ /* 0x0003e40000000400 */
[----:B------:R-:W-:Y:S01]  /*13470*/  STS.U16 [R24+0x9200], R0 ;  /* 0x0092000018007388 */ /* 0x000fe20000000400 */
[----:B------:R1:W-:Y:S04]  /*13480*/  STS.U16 [R24+0x9300], R2 ;  /* 0x0093000218007388 */ /* 0x0003e80000000400 */
[----:B0-----:R-:W4:Y:S01]  /*13490*/  LDL.LU R18, [R1+0x428] ;  /* 0x0004280001127983 */ /* 0x001f220000300800 */
[----:B------:R0:W-:Y:S02]  /*134a0*/  STS.U16 [R24+0xb000], R15 ;  /* 0x00b0000f18007388 */ /* 0x0001e40000000400 */
[----:B-1----:R-:W4:Y:S01]  /*134b0*/  LDL.LU R19, [R1+0x424] ;  /* 0x0004240001137983 */ /* 0x002f220000300800 */
[----:B------:R1:W-:Y:S04]  /*134c0*/  STS.U16 [R24+0xb100], R14 ;  /* 0x00b1000e18007388 */ /* 0x0003e80000000400 */
[----:B------:R-:W4:Y:S04]  /*134d0*/  LDL.LU R20, [R1+0x420] ;  /* 0x0004200001147983 */ /* 0x000f280000300800 */
[----:B------:R-:W-:Y:S01]  /*134e0*/  STS.U16 [R24+0xb200], R4 ;  /* 0x00b2000418007388 */ /* 0x000fe20000000400 */
[----:B------:R-:W4:Y:S02]  /*134f0*/  LDL.LU R21, [R1+0x41c] ;  /* 0x00041c0001157983 */ /* 0x000f240000300800 */
[----:B------:R-:W-:Y:S02]  /*13500*/  STS.U16 [R24+0xb300], R5 ;  /* 0x00b3000518007388 */ /* 0x000fe40000000400 */
[----:B------:R-:W4:Y:S01]  /*13510*/  LDL.LU R22, [R1+0x378] ;  /* 0x0003780001167983 */ /* 0x000f220000300800 */
[----:B------:R-:W-:Y:S04]  /*13520*/  STS.U16 [R24+0xd000], R6 ;  /* 0x00d0000618007388 */ /* 0x000fe80000000400 */
[----:B------:R-:W4:Y:S01]  /*13530*/  LDL.LU R23, [R1+0x374] ;  /* 0x0003740001177983 */ /* 0x000f220000300800 */
[----:B------:R-:W-:Y:S02]  /*13540*/  STS.U16 [R24+0xd100], R25 ;  /* 0x00d1001918007388 */ /* 0x000fe40000000400 */
[----:B------:R-:W4:Y:S02]  /*13550*/  LDL.LU R27, [R1+0x370] ;  /* 0x00037000011b7983 */ /* 0x000f240000300800 */
[----:B------:R-:W4:Y:S01]  /*13560*/  LDL.LU R29, [R1+0x32c] ;  /* 0x00032c00011d7983 */ /* 0x000f220000300800 */
[----:B------:R-:W4:Y:S01]  /*13570*/  LDL.LU R2, [R1+0x2a4] ;  /* 0x0002a40001027983 */ /* 0x000f220000300800 */
[----:B0-----:R-:W4:Y:S01]  /*13580*/  LDL.LU R15, [R1+0x29c] ;  /* 0x00029c00010f7983 */ /* 0x001f220000300800 */
[----:B-1----:R-:W-:-:S02]  /*13590*/  LOP3.LUT R14, R3, 0x50, RZ, 0x3c, !PT ;  /* 0x00000050030e7812 */ /* 0x002fc400078e3cff */
[----:B--2---:R-:W-:Y:S01]  /*135a0*/  STS.U16 [R24+0xd200], R26 ;  /* 0x00d2001a18007388 */ /* 0x004fe20000000400 */
[----:B---3--:R-:W-:Y:S03]  /*135b0*/  STS.U16 [R24+0xd300], R28 ;  /* 0x00d3001c18007388 */ /* 0x008fe60000000400 */
[----:B----4-:R0:W-:Y:S01]  /*135c0*/  STS.U16 [R24+0xf000], R10 ;  /* 0x00f0000a18007388 */ /* 0x0101e20000000400 */
[----:B------:R-:W-:Y:S02]  /*135d0*/  STS.U16 [R24+0xf100], R9 ;  /* 0x00f1000918007388 */ /* 0x000fe40000000400 */
[----:B------:R1:W-:Y:S01]  /*135e0*/  STS.U16 [R24+0xf200], R8 ;  /* 0x00f2000818007388 */ /* 0x0003e20000000400 */
[----:B0-----:R-:W2:Y:S01]  /*135f0*/  LDL.LU R10, [R1+0x2a0] ;  /* 0x0002a000010a7983 */ /* 0x001ea20000300800 */
[----:B------:R-:W3:Y:S02]  /*13600*/  LDL.LU R12, [R1+0x1e8] ;  /* 0x0001e800010c7983 */ /* 0x000ee40000300800 */
[----:B------:R-:W4:Y:S02]  /*13610*/  LDL.LU R13, [R1+0x1e4] ;  /* 0x0001e400010d7983 */ /* 0x000f240000300800 */
[----:B------:R-:W2:Y:S01]  /*13620*/  LDL.LU R0, [R1+0x1e0] ;  /* 0x0001e00001007983 */ /* 0x000ea20000300800 */
[----:B------:R-:W2:Y:S01]  /*13630*/  LDL.LU R3, [R1+0x1dc] ;  /* 0x0001dc0001037983 */ /* 0x000ea20000300800 */
[----:B------:R-:W2:Y:S02]  /*13640*/  LDL.LU R4, [R1+0x16c] ;  /* 0x00016c0001047983 */ /* 0x000ea40000300800 */
[----:B------:R-:W2:Y:S02]  /*13650*/  LDL.LU R5, [R1+0x168] ;  /* 0x0001680001057983 */ /* 0x000ea40000300800 */
[----:B------:R-:W2:Y:S01]  /*13660*/  LDL.LU R6, [R1+0x164] ;  /* 0x0001640001067983 */ /* 0x000ea20000300800 */
[----:B-1----:R-:W2:Y:S04]  /*13670*/  LDL.LU R8, [R1+0x2a8] ;  /* 0x0002a80001087983 */ /* 0x002ea80000300800 */
[----:B------:R0:W-:Y:S04]  /*13680*/  STS.U16 [R24+0xf300], R7 ;  /* 0x00f3000718007388 */ /* 0x0001e80000000400 */
[----:B0-----:R-:W4:Y:S01]  /*13690*/  LDL.LU R7, [R1+0x160] ;  /* 0x0001600001077983 */ /* 0x001f220000300800 */
[----:B------:R-:W4:Y:S02]  /*136a0*/  LDL.LU R24, [R1+0xcc] ;  /* 0x0000cc0001187983 */ /* 0x000f240000300800 */
[----:B------:R-:W4:Y:S02]  /*136b0*/  LDL.LU R25, [R1+0xc8] ;  /* 0x0000c80001197983 */ /* 0x000f240000300800 */
[----:B------:R-:W4:Y:S01]  /*136c0*/  LDL.LU R26, [R1+0xc4] ;  /* 0x0000c400011a7983 */ /* 0x000f220000300800 */
[----:B------:R-:W4:Y:S04]  /*136d0*/  LDL.LU R28, [R1+0xc0] ;  /* 0x0000c000011c7983 */ /* 0x000f280000300800 */
[----:B------:R0:W-:Y:S01]  /*136e0*/  STS.U16 [R14+0x1400], R18 ;  /* 0x001400120e007388 */ /* 0x0001e20000000400 */
[----:B------:R1:W-:Y:S02]  /*136f0*/  STS.U16 [R14+0x1500], R19 ;  /* 0x001500130e007388 */ /* 0x0003e40000000400 */
[----:B------:R1:W-:Y:S02]  /*13700*/  STS.U16 [R14+0x1600], R20 ;  /* 0x001600140e007388 */ /* 0x0003e40000000400 */
[----:B------:R1:W-:Y:S01]  /*13710*/  STS.U16 [R14+0x1700], R21 ;  /* 0x001700150e007388 */ /* 0x0003e20000000400 */
[----:B------:R1:W-:Y:S01]  /*13720*/  STS.U16 [R14+0x3400], R22 ;  /* 0x003400160e007388 */ /* 0x0003e20000000400 */
[----:B------:R1:W-:Y:S02]  /*13730*/  STS.U16 [R14+0x3500], R23 ;  /* 0x003500170e007388 */ /* 0x0003e40000000400 */
[----:B------:R1:W-:Y:S01]  /*13740*/  STS.U16 [R14+0x3600], R27 ;  /* 0x0036001b0e007388 */ /* 0x0003e20000000400 */
[----:B0-----:R-:W4:Y:S01]  /*13750*/  LDL.LU R18, [R1+0x220c] ;  /* 0x00220c0001127983 */ /* 0x001f220000300800 */
[----:B-1----:R-:W4:Y:S03]  /*13760*/  LDL.LU R19, [R1+0x2208] ;  /* 0x0022080001137983 */ /* 0x002f260000300800 */
[----:B------:R-:W4:Y:S01]  /*13770*/  LDL.LU R20, [R1+0x2204] ;  /* 0x0022040001147983 */ /* 0x000f220000300800 */
[----:B------:R-:W4:Y:S03]  /*13780*/  LDL.LU R21, [R1+0x2200] ;  /* 0x0022000001157983 */ /* 0x000f260000300800 */
[----:B------:R-:W4:Y:S04]  /*13790*/  LDL.LU R22, [R1+0x21fc] ;  /* 0x0021fc0001167983 */ /* 0x000f280000300800 */
[----:B------:R0:W-:Y:S01]  /*137a0*/  STS.U16 [R14+0x3700], R29 ;  /* 0x0037001d0e007388 */ /* 0x0001e20000000400 */
[----:B------:R-:W4:Y:S02]  /*137b0*/  LDL.LU R23, [R1+0x21f8] ;  /* 0x0021f80001177983 */ /* 0x000f240000300800 */
[----:B------:R-:W4:Y:S01]  /*137c0*/  LDL.LU R27, [R1+0x21f4] ;  /* 0x0021f400011b7983 */ /* 0x000f220000300800 */
[----:B0-----:R-:W4:Y:S04]  /*137d0*/  LDL.LU R29, [R1+0x21f0] ;  /* 0x0021f000011d7983 */ /* 0x001f280000300800 */
[----:B--2---:R-:W-:Y:S01]  /*137e0*/  STS.U16 [R14+0x5400], R8 ;  /* 0x005400080e007388 */ /* 0x004fe20000000400 */
[----:B------:R0:W-:Y:S02]  /*137f0*/  STS.U16 [R14+0x5500], R2 ;  /* 0x005500020e007388 */ /* 0x0001e40000000400 */
[----:B------:R-:W-:Y:S02]  /*13800*/  STS.U16 [R14+0x5600], R10 ;  /* 0x0056000a0e007388 */ /* 0x000fe40000000400 */
[----:B------:R1:W-:Y:S01]  /*13810*/  STS.U16 [R14+0x5700], R15 ;  /* 0x0057000f0e007388 */ /* 0x0003e20000000400 */
[----:B---3--:R2:W-:Y:S01]  /*13820*/  STS.U16 [R14+0x7400], R12 ;  /* 0x0074000c0e007388 */ /* 0x0085e20000000400 */
[----:B----4-:R3:W-:Y:S03]  /*13830*/  STS.U16 [R14+0x7500], R13 ;  /* 0x0075000d0e007388 */ /* 0x0107e60000000400 */
[----:B------:R3:W-:Y:S04]  /*13840*/  STS.U16 [R14+0x7600], R0 ;  /* 0x007600000e007388 */ /* 0x0007e80000000400 */
[----:B0-----:R-:W4:Y:S01]  /*13850*/  LDL.LU R2, [R1+0x418] ;  /* 0x0004180001027983 */ /* 0x001f220000300800 */
[----:B-1----:R-:W4:Y:S02]  /*13860*/  LDL.LU R15, [R1+0x414] ;  /* 0x00041400010f7983 */ /* 0x002f240000300800 */
[----:B------:R-:W4:Y:S02]  /*13870*/  LDL.LU R8, [R1+0x328] ;  /* 0x0003280001087983 */ /* 0x000f240000300800 */
[----:B------:R-:W4:Y:S01]  /*13880*/  LDL.LU R10, [R1+0x324] ;  /* 0x00032400010a7983 */ /* 0x000f220000300800 */
[----:B--2---:R-:W2:Y:S04]  /*13890*/  LDL.LU R12, [R1+0x320] ;  /* 0x00032000010c7983 */ /* 0x004ea80000300800 */
[----:B---3--:R-:W3:Y:S04]  /*138a0*/  LDL.LU R13, [R1+0x31c] ;  /* 0x00031c00010d7983 */ /* 0x008ee80000300800 */
[----:B------:R0:W-:Y:S01]  /*138b0*/  STS.U16 [R14+0x7700], R3 ;  /* 0x007700030e007388 */ /* 0x0001e20000000400 */
[----:B------:R-:W2:Y:S02]  /*138c0*/  LDL.LU R0, [R1+0x21ec] ;  /* 0x0021ec0001007983 */ /* 0x000ea40000300800 */
[----:B------:R1:W-:Y:S02]  /*138d0*/  STS.U16 [R14+0x9400], R4 ;  /* 0x009400040e007388 */ /* 0x0003e40000000400 */
[----:B------:R1:W-:Y:S01]  /*138e0*/  STS.U16 [R14+0x9500], R5 ;  /* 0x009500050e007388 */ /* 0x0003e20000000400 */
[----:B------:R1:W-:Y:S01]  /*138f0*/  STS.U16 [R14+0x9600], R6 ;  /* 0x009600060e007388 */ /* 0x0003e20000000400 */
[----:B------:R-:W-:Y:S02]  /*13900*/  STS.U16 [R14+0x9700], R7 ;  /* 0x009700070e007388 */ /* 0x000fe40000000400 */
[----:B------:R1:W-:Y:S01]  /*13910*/  STS.U16 [R14+0xb400], R24 ;  /* 0x00b400180e007388 */ /* 0x0003e20000000400 */
[----:B0-----:R-:W2:Y:S01]  /*13920*/  LDL.LU R3, [R1+0x21e8] ;  /* 0x0021e80001037983 */ /* 0x001ea20000300800 */
[----:B-1----:R-:W2:Y:S03]  /*13930*/  LDL.LU R4, [R1+0x21e4] ;  /* 0x0021e40001047983 */ /* 0x002ea60000300800 */
[----:B------:R-:W2:Y:S01]  /*13940*/  LDL.LU R5, [R1+0x21e0] ;  /* 0x0021e00001057983 */ /* 0x000ea20000300800 */
[----:B------:R0:W-:Y:S03]  /*13950*/  STS.U16 [R14+0xb500], R25 ;  /* 0x00b500190e007388 */ /* 0x0001e60000000400 */
[----:B------:R-:W2:Y:S01]  /*13960*/  LDL.LU R6, [R1+0x21dc] ;  /* 0x0021dc0001067983 */ /* 0x000ea20000300800 */
[----:B------:R-:W2:Y:S03]  /*13970*/  LDL.LU R24, [R1+0x21d8] ;  /* 0x0021d80001187983 */ /* 0x000ea60000300800 */
[----:B------:R1:W-:Y:S01]  /*13980*/  STS.U16 [R14+0xb600], R26 ;  /* 0x00b6001a0e007388 */ /* 0x0003e20000000400 */
[----:B------:R1:W-:Y:S03]  /*13990*/  STS.U16 [R14+0xb700], R28 ;  /* 0x00b7001c0e007388 */ /* 0x0003e60000000400 */
[----:B0-----:R-:W2:Y:S01]  /*139a0*/  LDL.LU R25, [R1+0x21d4] ;  /* 0x0021d40001197983 */ /* 0x001ea20000300800 */
[----:B-1----:R-:W2:Y:S03]  /*139b0*/  LDL.LU R26, [R1+0x21d0] ;  /* 0x0021d000011a7983 */ /* 0x002ea60000300800 */
[----:B------:R-:W2:Y:S04]  /*139c0*/  LDL.LU R28, [R1+0x21cc] ;  /* 0x0021cc00011c7983 */ /* 0x000ea80000300800 */
[----:B------:R-:W0:Y:S02]  /*139d0*/  S2R R7, SR_TID.X ;  /* 0x0000000000077919 */ /* 0x000e240000002100 */
[----:B0-----:R-:W-:-:S05]  /*139e0*/  LOP3.LUT R7, R7, 0x7f, RZ, 0xc0, !PT ;  /* 0x0000007f07077812 */ /* 0x001fca00078ec0ff */
[----:B------:R-:W-:-:S05]  /*139f0*/  IMAD.SHL.U32 R7, R7, 0x2, RZ ;  /* 0x0000000207077824 */ /* 0x000fca00078e00ff */
[----:B------:R-:W-:Y:S01]  /*13a00*/  LOP3.LUT R7, R7, 0x60, RZ, 0x3c, !PT ;  /* 0x0000006007077812 */ /* 0x000fe200078e3cff */
[----:B--2---:R-:W-:Y:S01]  /*13a10*/  STS.U16 [R14+0xd400], R28 ;  /* 0x00d4001c0e007388 */ /* 0x004fe20000000400 */
[----:B------:R-:W-:Y:S02]  /*13a20*/  STS.U16 [R14+0xd500], R26 ;  /* 0x00d5001a0e007388 */ /* 0x000fe40000000400 */
[----:B------:R-:W-:Y:S02]  /*13a30*/  STS.U16 [R14+0xd600], R25 ;  /* 0x00d600190e007388 */ /* 0x000fe40000000400 */
[----:B------:R-:W-:Y:S01]  /*13a40*/  STS.U16 [R14+0xd700], R24 ;  /* 0x00d700180e007388 */ /* 0x000fe20000000400 */
[----:B------:R-:W-:Y:S01]  /*13a50*/  STS.U16 [R14+0xf400], R6 ;  /* 0x00f400060e007388 */ /* 0x000fe20000000400 */
[----:B------:R0:W-:Y:S02]  /*13a60*/  STS.U16 [R14+0xf500], R5 ;  /* 0x00f500050e007388 */ /* 0x0001e40000000400 */
[----:B------:R1:W-:Y:S02]  /*13a70*/  STS.U16 [R14+0xf600], R4 ;  /* 0x00f600040e007388 */ /* 0x0003e40000000400 */
[----:B------:R2:W-:Y:S01]  /*13a80*/  STS.U16 [R14+0xf700], R3 ;  /* 0x00f700030e007388 */ /* 0x0005e20000000400 */
[----:B----4-:R4:W-:Y:S04]  /*13a90*/  STS.U16 [R7+0x1800], R2 ;  /* 0x0018000207007388 */ /* 0x0109e80000000400 */
[----:B0-----:R-:W3:Y:S01]  /*13aa0*/  LDL.LU R5, [R1+0x3ec] ;  /* 0x0003ec0001057983 */ /* 0x001ee20000300800 */
[----:B-1----:R-:W3:Y:S02]  /*13ab0*/  LDL.LU R4, [R1+0x410] ;  /* 0x0004100001047983 */ /* 0x002ee40000300800 */
[----:B--2---:R-:W2:Y:S02]  /*13ac0*/  LDL.LU R14, [R1+0x21c8] ;  /* 0x0021c800010e7983 */ /* 0x004ea40000300800 */
[----:B------:R-:W2:Y:S01]  /*13ad0*/  LDL R3, [R1+0x7dc] ;  /* 0x0007dc0001037983 */ /* 0x000ea20000100800 */
[----:B----4-:R-:W2:Y:S01]  /*13ae0*/  LDL R2, [R1+0xfd4] ;  /* 0x000fd40001027983 */ /* 0x010ea20000100800 */
[----:B------:R-:W-:-:S03]  /*13af0*/  PRMT R6, RZ, 0x7610, R6 ;  /* 0x00007610ff067816 */ /* 0x000fc60000000006 */
[----:B------:R0:W-:Y:S04]  /*13b00*/  STS.U16 [R7+0x1900], R15 ;  /* 0x0019000f07007388 */ /* 0x0001e80000000400 */
[----:B0-----:R-:W4:Y:S04]  /*13b10*/  LDL.LU R15, [R1+0x21c4] ;  /* 0x0021c400010f7983 */ /* 0x001f280000300800 */
[----:B--2---:R0:W2:Y:S04]  /*13b20*/  @!P0 LDG.E.U16 R6, [R2.64] ;  /* 0x0000000602068981 */ /* 0x0040a8000c1e1500 */
[----:B0-----:R-:W2:Y:S04]  /*13b30*/  LDL R2, [R1+0xfd0] ;  /* 0x000fd00001027983 */ /* 0x001ea80000100800 */
[----:B------:R-:W2:Y:S04]  /*13b40*/  LDL R3, [R1+0x1004] ;  /* 0x0010040001037983 */ /* 0x000ea80000100800 */
[----:B---3--:R0:W-:Y:S01]  /*13b50*/  STS.U16 [R7+0x1a00], R4 ;  /* 0x001a000407007388 */ /* 0x0081e20000000400 */
[----:B------:R1:W-:Y:S02]  /*13b60*/  STS.U16 [R7+0x1b00], R5 ;  /* 0x001b000507007388 */ /* 0x0003e40000000400 */
[----:B------:R-:W-:Y:S02]  /*13b70*/  STS.U16 [R7+0x3800], R8 ;  /* 0x0038000807007388 */ /* 0x000fe40000000400 */
[----:B------:R-:W-:Y:S01]  /*13b80*/  STS.U16 [R7+0x3900], R10 ;  /* 0x0039000a07007388 */ /* 0x000fe20000000400 */
[----:B------:R3:W-:Y:S01]  /*13b90*/  STS.U16 [R7+0x3a00], R12 ;  /* 0x003a000c07007388 */ /* 0x0007e20000000400 */
[----:B------:R3:W-:Y:S03]  /*13ba0*/  STS.U16 [R7+0x3b00], R13 ;  /* 0x003b000d07007388 */ /* 0x0007e60000000400 */
[----:B0-----:R-:W2:Y:S04]  /*13bb0*/  LDL R4, [R1+0x1000] ;  /* 0x0010000001047983 */ /* 0x001ea80000100800 */
[----:B-1----:R-:W2:Y:S04]  /*13bc0*/  LDL R5, [R1+0xfcc] ;  /* 0x000fcc0001057983 */ /* 0x002ea80000100800 */
[----:B---3--:R-:W3:Y:S04]  /*13bd0*/  LDL R12, [R1+0xffc] ;  /* 0x000ffc00010c7983 */ /* 0x008ee80000100800 */
[----:B------:R-:W3:Y:S01]  /*13be0*/  LDL R13, [R1+0xfc8] ;  /* 0x000fc800010d7983 */ /* 0x000ee20000100800 */
[----:B----4-:R-:W-:-:S02]  /*13bf0*/  PRMT R15, RZ, 0x7610, R15 ;  /* 0x00007610ff0f7816 */ /* 0x010fc4000000000f */
[----:B------:R-:W-:Y:S02]  /*13c00*/  PRMT R14, RZ, 0x7610, R14 ;  /* 0x00007610ff0e7816 */ /* 0x000fe4000000000e */
[----:B------:R-:W-:Y:S01]  /*13c10*/  PRMT R11, RZ, 0x7610, R11 ;  /* 0x00007610ff0b7816 */ /* 0x000fe2000000000b */
[----:B------:R-:W4:Y:S04]  /*13c20*/  LDL R8, [R1+0xff8] ;  /* 0x000ff80001087983 */ /* 0x000f280000100800 */
[----:B------:R-:W3:Y:S04]  /*13c30*/  LDL R10, [R1+0xfc4] ;  /* 0x000fc400010a7983 */ /* 0x000ee80000100800 */
[----:B------:R-:W3:Y:S01]  /*13c40*/  LDL R7, [R1+0xfc0] ;  /* 0x000fc00001077983 */ /* 0x000ee20000100800 */
[----:B--2---:R-:W-:-:S04]  /*13c50*/  @!P0 LOP3.LUT R3, R3, R2, RZ, 0x3c, !PT ;  /* 0x0000000203038212 */ /* 0x004fc800078e3cff */
[----:B------:R-:W-:-:S04]  /*13c60*/  @!P0 LOP3.LUT R2, R3, R2, RZ, 0x3c, !PT ;  /* 0x0000000203028212 */ /* 0x000fc800078e3cff */
[----:B------:R-:W-:-:S05]  /*13c70*/  @!P0 LOP3.LUT R3, R3, R2, RZ, 0x3c, !PT ;  /* 0x0000000203038212 */ /* 0x000fca00078e3cff */
[----:B------:R0:W2:Y:S02]  /*13c80*/  @!P0 LDG.E.U16 R15, [R2.64] ;  /* 0x00000006020f8981 */ /* 0x0000a4000c1e1500 */
[----:B0-----:R-:W-:Y:S02]  /*13c90*/  @!P0 IMAD.MOV.U32 R2, RZ, RZ, R4 ;  /* 0x000000ffff028224 */ /* 0x001fe400078e0004 */
[----:B------:R-:W-:-:S05]  /*13ca0*/  @!P0 IMAD.MOV.U32 R3, RZ, RZ, R5 ;  /* 0x000000ffff038224 */ /* 0x000fca00078e0005 */
[----:B------:R3:W2:Y:S02]  /*13cb0*/  @!P0 LDG.E.U16 R14, [R2.64] ;  /* 0x00000006020e8981 */ /* 0x0006a4000c1e1500 */
[----:B---3--:R-:W-:Y:S02]  /*13cc0*/  @!P0 IMAD.MOV.U32 R2, RZ, RZ, R12 ;  /* 0x000000ffff028224 */ /* 0x008fe400078e000c */
[----:B------:R-:W-:-:S05]  /*13cd0*/  @!P0 IMAD.MOV.U32 R3, RZ, RZ, R13 ;  /* 0x000000ffff038224 */ /* 0x000fca00078e000d */
[----:B------:R4:W3:Y:S04]  /*13ce0*/  @!P0 LDG.E.U16 R11, [R2.64] ;  /* 0x00000006020b8981 */ /* 0x0008e8000c1e1500 */
[----:B------:R0:W-:Y:S01]  /*13cf0*/  STL [R1+0x14], R6 ;  /* 0x0000140601007387 */ /* 0x0001e20000100800 */
[----:B------:R-:W2:Y:S02]  /*13d00*/  LDL R5, [R1+0xff0] ;  /* 0x000ff00001057983 */ /* 0x000ea40000100800 */
[----:B------:R-:W2:Y:S01]  /*13d10*/  LDL R4, [R1+0x100c] ;  /* 0x00100c0001047983 */ /* 0x000ea20000100800 */
[----:B0-----:R-:W2:Y:S01]  /*13d20*/  LDL R6, [R1+0xff4] ;  /* 0x000ff40001067983 */ /* 0x001ea20000100800 */
[----:B----4-:R-:W-:Y:S01]  /*13d30*/  @!P0 IMAD.MOV.U32 R2, RZ, RZ, R8 ;  /* 0x000000ffff028224 */ /* 0x010fe200078e0008 */
[----:B------:R-:W-:Y:S01]  /*13d40*/  PRMT R9, RZ, 0x7610, R9 ;  /* 0x00007610ff097816 */ /* 0x000fe20000000009 */
[----:B------:R-:W-:Y:S01]  /*13d50*/  @!P0 IMAD.MOV.U32 R3, RZ, RZ, R10 ;  /* 0x000000ffff038224 */ /* 0x000fe200078e000a */
[----:B------:R-:W-:-:S04]  /*13d60*/  PRMT R0, RZ, 0x7610, R0 ;  /* 0x00007610ff007816 */ /* 0x000fc80000000000 */
[----:B------:R0:W4:Y:S02]  /*13d70*/  @!P0 LDG.E.U16 R9, [R2.64] ;  /* 0x0000000602098981 */ /* 0x000124000c1e1500 */
[----:B0-----:R-:W-:Y:S01]  /*13d80*/  @!P0 IMAD.MOV.U32 R3, RZ, RZ, R7 ;  /* 0x000000ffff038224 */ /* 0x001fe200078e0007 */
[----:B------:R-:W-:Y:S01]  /*13d90*/  PRMT R29, RZ, 0x7610, R29 ;  /* 0x00007610ff1d7816 */ /* 0x000fe2000000001d */
[----:B---3--:R0:W-:Y:S01]  /*13da0*/  STL [R1+0x8], R11 ;  /* 0x0000080b01007387 */ /* 0x0081e20000100800 */
[----:B------:R-:W3:Y:S01]  /*13db0*/  LDL R8, [R1+0x1014] ;  /* 0x0010140001087983 */ /* 0x000ee20000100800 */
[----:B------:R-:W-:Y:S01]  /*13dc0*/  PRMT R28, RZ, 0x7610, R28 ;  /* 0x00007610ff1c7816 */ /* 0x000fe2000000001c */
[----:B------:R-:W4:Y:S01]  /*13dd0*/  LDL R7, [R1+0xfe8] ;  /* 0x000fe80001077983 */ /* 0x000f220000100800 */
[----:B0-----:R-:W4:Y:S01]  /*13de0*/  LDL R11, [R1+0xfec] ;  /* 0x000fec00010b7983 */ /* 0x001f220000100800 */
[----:B--2---:R-:W-:Y:S02]  /*13df0*/  @!P0 IMAD.MOV.U32 R2, RZ, RZ, R6 ;  /* 0x000000ffff028224 */ /* 0x004fe400078e0006 */
[----:B------:R-:W2:Y:S03]  /*13e00*/  LDL R6, [R1+0x101c] ;  /* 0x00101c0001067983 */ /* 0x000ea60000100800 */
[----:B------:R0:W2:Y:S02]  /*13e10*/  @!P0 LDG.E.U16 R0, [R2.64] ;  /* 0x0000000602008981 */ /* 0x0000a4000c1e1500 */
[----:B0-----:R-:W-:-:S02]  /*13e20*/  @!P0 IMAD.MOV.U32 R2, RZ, RZ, R4 ;  /* 0x000000ffff028224 */ /* 0x001fc400078e0004 */
[----:B------:R-:W-:-:S05]  /*13e30*/  @!P0 IMAD.MOV.U32 R3, RZ, RZ, R5 ;  /* 0x000000ffff038224 */ /* 0x000fca00078e0005 */
[----:B------:R3:W2:Y:S02]  /*13e40*/  @!P0 LDG.E.U16 R29, [R2.64] ;  /* 0x00000006021d8981 */ /* 0x0006a4000c1e1500 */
[----:B---3--:R-:W-:Y:S02]  /*13e50*/  @!P0 IMAD.MOV.U32 R2, RZ, RZ, R8 ;  /* 0x000000ffff028224 */ /* 0x008fe400078e0008 */
[----:B----4-:R-:W-:-:S05]  /*13e60*/  @!P0 IMAD.MOV.U32 R3, RZ, RZ, R11 ;  /* 0x000000ffff038224 */ /* 0x010fca00078e000b */
[----:B------:R0:W3:Y:S04]  /*13e70*/  @!P0 LDG.E.U16 R28, [R2.64] ;  /* 0x00000006021c8981 */ /* 0x0000e8000c1e1500 */
[----:B--2---:R-:W-:Y:S01]  /*13e80*/  STL [R1+0x2154], R0 ;  /* 0x0021540001007387 */ /* 0x004fe20000100800 */
[----:B------:R-:W2:Y:S02]  /*13e90*/  LDL R10, [R1+0xfe4] ;  /* 0x000fe400010a7983 */ /* 0x000ea40000100800 */
[----:B------:R1:W-:Y:S02]  /*13ea0*/  STL [R1+0x4], R9 ;  /* 0x0000040901007387 */ /* 0x0003e40000100800 */
[----:B------:R-:W4:Y:S01]  /*13eb0*/  LDL R5, [R1+0xfe0] ;  /* 0x000fe00001057983 */ /* 0x000f220000100800 */
[----:B------:R-:W4:Y:S04]  /*13ec0*/  LDL R4, [R1+0x102c] ;  /* 0x00102c0001047983 */ /* 0x000f280000100800 */
[----:B-1----:R-:W4:Y:S04]  /*13ed0*/  LDL R9, [R1+0x1024] ;  /* 0x0010240001097983 */ /* 0x002f280000100800 */
[----:B------:R-:W-:Y:S01]  /*13ee0*/  STL [R1+0x2158], R29 ;  /* 0x0021581d01007387 */ /* 0x000fe20000100800 */
[----:B------:R-:W-:Y:S02]  /*13ef0*/  STL [R1+0x10], R15 ;  /* 0x0000100f01007387 */ /* 0x000fe40000100800 */
[----:B------:R-:W4:Y:S02]  /*13f00*/  LDL R8, [R1+0xfdc] ;  /* 0x000fdc0001087983 */ /* 0x000f240000100800 */
[----:B------:R-:W4:Y:S02]  /*13f10*/  LDL R0, [R1+0x1034] ;  /* 0x0010340001007983 */ /* 0x000f240000100800 */
[----:B0-----:R-:W-:-:S02]  /*13f20*/  @!P0 IMAD.MOV.U32 R2, RZ, RZ, R6 ;  /* 0x000000ffff028224 */ /* 0x001fc400078e0006 */
[----:B------:R-:W-:Y:S01]  /*13f30*/  @!P0 IMAD.MOV.U32 R3, RZ, RZ, R7 ;  /* 0x000000ffff038224 */ /* 0x000fe200078e0007 */
[----:B------:R-:W-:Y:S02]  /*13f40*/  PRMT R27, RZ, 0x7610, R27 ;  /* 0x00007610ff1b7816 */ /* 0x000fe4000000001b */
[----:B------:R-:W-:-:S04]  /*13f50*/  PRMT R26, RZ, 0x7610, R26 ;  /* 0x00007610ff1a7816 */ /* 0x000fc8000000001a */
[----:B------:R2:W4:Y:S01]  /*13f60*/  @!P0 LDG.E.U16 R27, [R2.64] ;  /* 0x00000006021b8981 */ /* 0x000522000c1e1500 */
[----:B------:R-:W-:Y:S02]  /*13f70*/  PRMT R22, RZ, 0x7610, R22 ;  /* 0x00007610ff167816 */ /* 0x000fe40000000016 */
[----:B------:R-:W-:Y:S01]  /*13f80*/  PRMT R20, RZ, 0x7610, R20 ;  /* 0x00007610ff147816 */ /* 0x000fe20000000014 */
[----:B---3--:R-:W-:Y:S01]  /*13f90*/  STL [R1+0x215c], R28 ;  /* 0x00215c1c01007387 */ /* 0x008fe20000100800 */
[----:B------:R-:W-:Y:S02]  /*13fa0*/  STL [R1+0xc], R14 ;  /* 0x00000c0e01007387 */ /* 0x000fe40000100800 */
[----:B------:R-:W3:Y:S02]  /*13fb0*/  LDL R7, [R1+0xfd8] ;  /* 0x000fd80001077983 */ /* 0x000ee40000100800 */
[----:B------:R-:W3:Y:S02]  /*13fc0*/  LDL R6, [R1+0x103c] ;  /* 0x00103c0001067983 */ /* 0x000ee40000100800 */
[----:B--2---:R-:W-:-:S02]  /*13fd0*/  @!P0 IMAD.MOV.U32 R3, RZ, RZ, R10 ;  /* 0x000000ffff038224 */ /* 0x004fc400078e000a */
[----:B----4-:R-:W-:-:S05]  /*13fe0*/  @!P0 IMAD.MOV.U32 R2, RZ, RZ, R9 ;  /* 0x000000ffff028224 */ /* 0x010fca00078e0009 */
[----:B------:R0:W2:Y:S02]  /*13ff0*/  @!P0 LDG.E.U16 R26, [R2.64] ;  /* 0x00000006021a8981 */ /* 0x0000a4000c1e1500 */
[----:B0-----:R-:W-:Y:S02]  /*14000*/  @!P0 IMAD.MOV.U32 R2, RZ, RZ, R4 ;  /* 0x000000ffff028224 */ /* 0x001fe400078e0004 */
[----:B------:R-:W-:-:S05]  /*14010*/  @!P0 IMAD.MOV.U32 R3, RZ, RZ, R5 ;  /* 0x000000ffff038224 */ /* 0x000fca00078e0005 */
[----:B------:R0:W4:Y:S02]  /*14020*/  @!P0 LDG.E.U16 R22, [R2.64] ;  /* 0x0000000602168981 */ /* 0x000124000c1e1500 */
[----:B0-----:R-:W-:Y:S02]  /*14030*/  @!P0 IMAD.MOV.U32 R2, RZ, RZ, R0 ;  /* 0x000000ffff028224 */ /* 0x001fe400078e0000 */
[----:B------:R-:W-:-:S05]  /*14040*/  @!P0 IMAD.MOV.U32 R3, RZ, RZ, R8 ;  /* 0x000000ffff038224 */ /* 0x000fca00078e0008 */
[----:B------:R3:W4:Y:S01]  /*14050*/  @!P0 LDG.E.U16 R20, [R2.64] ;  /* 0x0000000602148981 */ /* 0x000722000c1e1500 */
[----:B------:R-:W-:Y:S01]  /*14060*/  PRMT R18, RZ, 0x7610, R18 ;  /* 0x00007610ff127816 */ /* 0x000fe20000000012 */
[----:B---3--:R-:W-:Y:S02]  /*14070*/  @!P0 IMAD.MOV.U32 R3, RZ, RZ, R7 ;  /* 0x000000ffff038224 */ /* 0x008fe400078e0007 */
[----:B------:R-:W-:-:S05]  /*14080*/  @!P0 IMAD.MOV.U32 R2, RZ, RZ, R6 ;  /* 0x000000ffff028224 */ /* 0x000fca00078e0006 */
[----:B------:R-:W3:Y:S04]  /*14090*/  @!P0 LDG.E.U16 R18, [R2.64] ;  /* 0x0000000602128981 */ /* 0x000ee8000c1e1500 */
[----:B------:R-:W-:Y:S04]  /*140a0*/  STL [R1+0x2160], R27 ;  /* 0x0021601b01007387 */ /* 0x000fe80000100800 */
[----:B--2---:R-:W-:Y:S01]  /*140b0*/  STL [R1+0x2164], R26 ;  /* 0x0021641a01007387 */ /* 0x004fe20000100800 */
[----:B------:R-:W2:Y:S02]  /*140c0*/  LDL R5, [R1+0x1008] ;  /* 0x0010080001057983 */ /* 0x000ea40000100800 */
[----:B------:R-:W2:Y:S01]  /*140d0*/  LDL R4, [R1+0x1044] ;  /* 0x0010440001047983 */ /* 0x000ea20000100800 */
[----:B----4-:R-:W-:Y:S01]  /*140e0*/  STL [R1+0x2168], R22 ;  /* 0x0021681601007387 */ /* 0x010fe20000100800 */
[----:B------:R-:W4:Y:S02]  /*140f0*/  LDL R11, [R1+0x1010] ;  /* 0x00101000010b7983 */ /* 0x000f240000100800 */
[----:B------:R-:W4:Y:S01]  /*14100*/  LDL R0, [R1+0x104c] ;  /* 0x00104c0001007983 */ /* 0x000f220000100800 */
[----:B------:R-:W-:Y:S01]  /*14110*/  STL [R1+0x216c], R20 ;  /* 0x00216c1401007387 */ /* 0x000fe20000100800 */
[----:B------:R-:W4:Y:S02]  /*14120*/  LDL R7, [R1+0x1018] ;  /* 0x0010180001077983 */ /* 0x000f240000100800 */
[----:B------:R-:W4:Y:S02]  /*14130*/  LDL R6, [R1+0x1054] ;  /* 0x0010540001067983 */ /* 0x000f240000100800 */
[----:B------:R-:W4:Y:S01]  /*14140*/  LDL R12, [R1+0x1020] ;  /* 0x00102000010c7983 */ /* 0x000f220000100800 */
[----:B------:R-:W4:Y:S01]  /*14150*/  LDL R10, [R1+0x1060] ;  /* 0x00106000010a7983 */ /* 0x000f220000100800 */
[----:B------:R-:W-:-:S03]  /*14160*/  PRMT R16, RZ, 0x7610, R16 ;  /* 0x00007610ff107816 */ /* 0x000fc60000000010 */
[----:B---3--:R-:W-:Y:S01]  /*14170*/  STL [R1+0x2170], R18 ;  /* 0x0021701201007387 */ /* 0x008fe20000100800 */
[----:B------:R-:W3:Y:S02]  /*14180*/  LDL R9, [R1+0x1028] ;  /* 0x0010280001097983 */ /* 0x000ee40000100800 */
[----:B------:R-:W3:Y:S01]  /*14190*/  LDL R8, [R1+0x1068] ;  /* 0x0010680001087983 */ /* 0x000ee20000100800 */
[----:B------:R-:W-:Y:S02]  /*141a0*/  PRMT R2, RZ, 0x7610, R2 ;  /* 0x00007610ff027816 */ /* 0x000fe40000000002 */
[----:B------:R-:W-:Y:S01]  /*141b0*/  PRMT R3, RZ, 0x7610, R3 ;  /* 0x00007610ff037816 */ /* 0x000fe20000000003 */
[----:B--2---:R4:W2:Y:S02]  /*141c0*/  @!P0 LDG.E.U16 R16, [R4.64] ;  /* 0x0000000604108981 */ /* 0x0048a4000c1e1500 */
[----:B----4-:R-:W-:Y:S02]  /*141d0*/  @!P0 IMAD.MOV.U32 R5, RZ, RZ, R11 ;  /* 0x000000ffff058224 */ /* 0x010fe400078e000b */
[----:B------:R-:W-:-:S05]  /*141e0*/  @!P0 IMAD.MOV.U32 R4, RZ, RZ, R0 ;  /* 0x000000ffff048224 */ /* 0x000fca00078e0000 */
[----:B------:R0:W4:Y:S04]  /*141f0*/  @!P0 LDG.E.U16 R2, [R4.64] ;  /* 0x0000000604028981 */ /* 0x000128000c1e1500 */
[----:B------:R1:W4:Y:S01]  /*14200*/  @!P0 LDG.E.U16 R3, [R6.64] ;  /* 0x0000000606038981 */ /* 0x000322000c1e1500 */
[----:B0-----:R-:W-:Y:S02]  /*14210*/  PRMT R4, RZ, 0x7610, R4 ;  /* 0x00007610ff047816 */ /* 0x001fe40000000004 */
[----:B------:R-:W-:Y:S01]  /*14220*/  PRMT R5, RZ, 0x7610, R5 ;  /* 0x00007610ff057816 */ /* 0x000fe20000000005 */
[----:B-1----:R-:W-:Y:S02]  /*14230*/  @!P0 IMAD.MOV.U32 R6, RZ, RZ, R10 ;  /* 0x000000ffff068224 */ /* 0x002fe400078e000a */
[----:B------:R-:W-:-:S05]  /*14240*/  @!P0 IMAD.MOV.U32 R7, RZ, RZ, R12 ;  /* 0x000000ffff078224 */ /* 0x000fca00078e000c */
[----:B------:R-:W4:Y:S04]  /*14250*/  @!P0 LDG.E.U16 R4, [R6.64] ;  /* 0x0000000606048981 */ /* 0x000f28000c1e1500 */
[----:B---3--:R-:W3:Y:S04]  /*14260*/  @!P0 LDG.E.U16 R5, [R8.64] ;  /* 0x0000000608058981 */ /* 0x008ee8000c1e1500 */
[----:B--2---:R-:W-:Y:S01]  /*14270*/  STL [R1+0x2174], R16 ;  /* 0x0021741001007387 */ /* 0x004fe20000100800 */
[----:B------:R-:W2:Y:S02]  /*14280*/  LDL R11, [R1+0x1030] ;  /* 0x00103000010b7983 */ /* 0x000ea40000100800 */
[----:B------:R-:W2:Y:S01]  /*14290*/  LDL R0, [R1+0x1070] ;  /* 0x0010700001007983 */ /* 0x000ea20000100800 */
[----:B----4-:R0:W-:Y:S04]  /*142a0*/  STL [R1+0x2178], R2 ;  /* 0x0021780201007387 */ /* 0x0101e80000100800 */
[----:B------:R-:W-:Y:S01]  /*142b0*/  STL [R1+0x217c], R3 ;  /* 0x00217c0301007387 */ /* 0x000fe20000100800 */
[----:B------:R-:W4:Y:S03]  /*142c0*/  LDL R10, [R1+0x1038] ;  /* 0x00103800010a7983 */ /* 0x000f260000100800 */
[----:B0-----:R-:W4:Y:S04]  /*142d0*/  LDL R2, [R1+0x1078] ;  /* 0x0010780001027983 */ /* 0x001f280000100800 */
[----:B------:R0:W-:Y:S01]  /*142e0*/  STL [R1+0x2180], R4 ;  /* 0x0021800401007387 */ /* 0x0001e20000100800 */
[----:B------:R-:W4:Y:S03]  /*142f0*/  LDL R14, [R1+0x1040] ;  /* 0x00104000010e7983 */ /* 0x000f260000100800 */
[----:B0-----:R-:W4:Y:S04]  /*14300*/  LDL R4, [R1+0x1080] ;  /* 0x0010800001047983 */ /* 0x001f280000100800 */
[----:B---3--:R-:W-:Y:S01]  /*14310*/  STL [R1+0x2184], R5 ;  /* 0x0021840501007387 */ /* 0x008fe20000100800 */
[----:B------:R-:W3:Y:S02]  /*14320*/  LDL R13, [R1+0x1064] ;  /* 0x00106400010d7983 */ /* 0x000ee40000100800 */
[----:B------:R-:W3:Y:S01]  /*14330*/  LDL R12, [R1+0x10a0] ;  /* 0x0010a000010c7983 */ /* 0x000ee20000100800 */
[----:B------:R-:W-:-:S02]  /*14340*/  PRMT R6, RZ, 0x7610, R6 ;  /* 0x00007610ff067816 */ /* 0x000fc40000000006 */
[----:B------:R-:W-:Y:S01]  /*14350*/  PRMT R7, RZ, 0x7610, R7 ;  /* 0x00007610ff077816 */ /* 0x000fe20000000007 */
[----:B------:R-:W3:Y:S01]  /*14360*/  LDL R3, [R1+0x1084] ;  /* 0x0010840001037983 */ /* 0x000ee20000100800 */
[----:B--2---:R-:W-:Y:S02]  /*14370*/  @!P0 IMAD.MOV.U32 R9, RZ, RZ, R11 ;  /* 0x000000ffff098224 */ /* 0x004fe400078e000b */
[----:B------:R-:W-:Y:S02]  /*14380*/  @!P0 IMAD.MOV.U32 R8, RZ, RZ, R0 ;  /* 0x000000ffff088224 */ /* 0x000fe400078e0000 */
[----:B------:R-:W2:Y:S04]  /*14390*/  LDL R0, [R1+0x10b0] ;  /* 0x0010b00001007983 */ /* 0x000ea80000100800 */
[----:B------:R0:W2:Y:S01]  /*143a0*/  @!P0 LDG.E.U16 R6, [R8.64] ;  /* 0x0000000608068981 */ /* 0x0000a2000c1e1500 */
[----:B----4-:R-:W-:-:S02]  /*143b0*/  @!P0 IMAD.MOV.U32 R11, RZ, RZ, R10 ;  /* 0x000000ffff0b8224 */ /* 0x010fc400078e000a */
[----:B------:R-:W-:-:S05]  /*143c0*/  @!P0 IMAD.MOV.U32 R10, RZ, RZ, R2 ;  /* 0x000000ffff0a8224 */ /* 0x000fca00078e0002 */
[----:B------:R1:W4:Y:S01]  /*143d0*/  @!P0 LDG.E.U16 R7, [R10.64] ;  /* 0x000000060a078981 */ /* 0x000322000c1e1500 */
[----:B0-----:R-:W-:Y:S02]  /*143e0*/  PRMT R8, RZ, 0x7610, R8 ;  /* 0x00007610ff087816 */ /* 0x001fe40000000008 */
[----:B------:R-:W-:Y:S01]  /*143f0*/  PRMT R9, RZ, 0x7610, R9 ;  /* 0x00007610ff097816 */ /* 0x000fe20000000009 */
[----:B-1----:R-:W-:Y:S02]  /*14400*/  @!P0 IMAD.MOV.U32 R11, RZ, RZ, R14 ;  /* 0x000000ffff0b8224 */ /* 0x002fe400078e000e */
[----:B------:R-:W-:-:S05]  /*14410*/  @!P0 IMAD.MOV.U32 R10, RZ, RZ, R4 ;  /* 0x000000ffff0a8224 */ /* 0x000fca00078e0004 */
[----:B------:R0:W4:Y:S04]  /*14420*/  @!P0 LDG.E.U16 R8, [R10.64] ;  /* 0x000000060a088981 */ /* 0x000128000c1e1500 */
[----:B---3--:R1:W3:Y:S04]  /*14430*/  @!P0 LDG.E.U16 R9, [R12.64] ;  /* 0x000000060c098981 */ /* 0x0082e8000c1e1500 */
[----:B--2---:R2:W-:Y:S01]  /*14440*/  STL [R1+0x2188], R6 ;  /* 0x0021880601007387 */ /* 0x0045e20000100800 */
[----:B------:R-:W3:Y:S03]  /*14450*/  LDL R2, [R1+0x1088] ;  /* 0x0010880001027983 */ /* 0x000ee60000100800 */
[----:B--2---:R-:W2:Y:S04]  /*14460*/  LDL R6, [R1+0x1048] ;  /* 0x0010480001067983 */ /* 0x004ea80000100800 */
[----:B----4-:R-:W-:Y:S01]  /*14470*/  STL [R1+0x218c], R7 ;  /* 0x00218c0701007387 */ /* 0x010fe20000100800 */
[----:B------:R-:W4:Y:S02]  /*14480*/  LDL R5, [R1+0x106c] ;  /* 0x00106c0001057983 */ /* 0x000f240000100800 */
[----:B------:R-:W4:Y:S01]  /*14490*/  LDL R4, [R1+0x10bc] ;  /* 0x0010bc0001047983 */ /* 0x000f220000100800 */
[----:B0-----:R-:W-:Y:S01]  /*144a0*/  PRMT R10, RZ, 0x7610, R10 ;  /* 0x00007610ff0a7816 */ /* 0x001fe2000000000a */
[----:B-1----:R-:W-:-:S02]  /*144b0*/  @!P0 IMAD.MOV.U32 R12, RZ, RZ, R0 ;  /* 0x000000ffff0c8224 */ /* 0x002fc400078e0000 */
[----:B------:R-:W-:-:S05]  /*144c0*/  @!P0 IMAD.MOV.U32 R13, RZ, RZ, R3 ;  /* 0x000000ffff0d8224 */ /* 0x000fca00078e0003 */
[----:B------:R0:W4:Y:S04]  /*144d0*/  @!P0 LDG.E.U16 R10, [R12.64] ;  /* 0x000000060c0a8981 */ /* 0x000128000c1e1500 */
[----:B------:R-:W-:Y:S04]  /*144e0*/  STL [R1+0x2190], R8 ;  /* 0x0021900801007387 */ /* 0x000fe80000100800 */
[----:B---3--:R-:W-:Y:S01]  /*144f0*/  STL [R1+0x2194], R9 ;  /* 0x0021940901007387 */ /* 0x008fe20000100800 */
[----:B------:R-:W3:Y:S02]  /*14500*/  LDL R3, [R1+0x108c] ;  /* 0x00108c0001037983 */ /* 0x000ee40000100800 */
[----:B------:R-:W3:Y:S01]  /*14510*/  LDL R0, [R1+0x10ac] ;  /* 0x0010ac0001007983 */ /* 0x000ee20000100800 */
[----:B------:R-:W-:Y:S01]  /*14520*/  PRMT R11, RZ, 0x7610, R11 ;  /* 0x00007610ff0b7816 */ /* 0x000fe2000000000b */
[----:B------:R-:W-:-:S02]  /*14530*/  @!P0 IMAD.MOV.U32 R14, RZ, RZ, R2 ;  /* 0x000000ffff0e8224 */ /* 0x000fc400078e0002 */
[----:B--2---:R-:W-:-:S05]  /*14540*/  @!P0 IMAD.MOV.U32 R15, RZ, RZ, R6 ;  /* 0x000000ffff0f8224 */ /* 0x004fca00078e0006 */
[----:B------:R4:W2:Y:S01]  /*14550*/  @!P0 LDG.E.U16 R11, [R14.64] ;  /* 0x000000060e0b8981 */ /* 0x0008a2000c1e1500 */
[----:B0-----:R-:W-:Y:S01]  /*14560*/  PRMT R12, RZ, 0x7610, R12 ;  /* 0x00007610ff0c7816 */ /* 0x001fe2000000000c */
[----:B----4-:R-:W-:Y:S02]  /*14570*/  @!P0 IMAD.MOV.U32 R15, RZ, RZ, R5 ;  /* 0x000000ffff0f8224 */ /* 0x010fe400078e0005 */
[----:B------:R-:W-:-:S05]  /*14580*/  @!P0 IMAD.MOV.U32 R14, RZ, RZ, R4 ;  /* 0x000000ffff0e8224 */ /* 0x000fca00078e0004 */
[----:B------:R3:W4:Y:S01]  /*14590*/  @!P0 LDG.E.U16 R12, [R14.64] ;  /* 0x000000060e0c8981 */ /* 0x000722000c1e1500 */
[----:B------:R-:W-:-:S03]  /*145a0*/  PRMT R13, RZ, 0x7610, R13 ;  /* 0x00007610ff0d7816 */ /* 0x000fc6000000000d */
[----:B------:R0:W-:Y:S01]  /*145b0*/  STL [R1+0x2198], R10 ;  /* 0x0021980a01007387 */ /* 0x0001e20000100800 */
[----:B------:R-:W4:Y:S02]  /*145c0*/  LDL R2, [R1+0x1090] ;  /* 0x0010900001027983 */ /* 0x000f240000100800 */
[----:B------:R-:W4:Y:S02]  /*145d0*/  LDL R16, [R1+0x1050] ;  /* 0x0010500001107983 */ /* 0x000f240000100800 */
[----:B---3--:R-:W-:Y:S02]  /*145e0*/  @!P0 IMAD.MOV.U32 R15, RZ, RZ, R3 ;  /* 0x000000ffff0f8224 */ /* 0x008fe400078e0003 */
[----:B------:R-:W-:-:S05]  /*145f0*/  @!P0 IMAD.MOV.U32 R14, RZ, RZ, R0 ;  /* 0x000000ffff0e8224 */ /* 0x000fca00078e0000 */
[----:B------:R1:W3:Y:S04]  /*14600*/  @!P0 LDG.E.U16 R13, [R14.64] ;  /* 0x000000060e0d8981 */ /* 0x0002e8000c1e1500 */
[----:B--2---:R-:W-:Y:S01]  /*14610*/  STL [R1+0x219c], R11 ;  /* 0x00219c0b01007387 */ /* 0x004fe20000100800 */
[----:B0-----:R-:W2:Y:S02]  /*14620*/  LDL R10, [R1+0x1074] ;  /* 0x00107400010a7983 */ /* 0x001ea40000100800 */
[----:B------:R-:W2:Y:S02]  /*14630*/  LDL R9, [R1+0x10b8] ;  /* 0x0010b80001097983 */ /* 0x000ea40000100800 */
[----:B------:R-:W2:Y:S01]  /*14640*/  LDL R8, [R1+0x1094] ;  /* 0x0010940001087983 */ /* 0x000ea20000100800 */
[----:B------:R-:W2:Y:S04]  /*14650*/  LDL R7, [R1+0x10a8] ;  /* 0x0010a80001077983 */ /* 0x000ea80000100800 */
[----:B----4-:R-:W-:Y:S01]  /*14660*/  STL [R1+0x21a0], R12 ;  /* 0x0021a00c01007387 */ /* 0x010fe20000100800 */
[----:B------:R-:W4:Y:S02]  /*14670*/  LDL R6, [R1+0x105c] ;  /* 0x00105c0001067983 */ /* 0x000f240000100800 */
[----:B------:R-:W4:Y:S02]  /*14680*/  LDL R5, [R1+0x1098] ;  /* 0x0010980001057983 */ /* 0x000f240000100800 */
[----:B------:R-:W4:Y:S01]  /*14690*/  LDL R4, [R1+0x107c] ;  /* 0x00107c0001047983 */ /* 0x000f220000100800 */
[----:B------:R-:W4:Y:S04]  /*146a0*/  LDL R3, [R1+0x10b4] ;  /* 0x0010b40001037983 */ /* 0x000f280000100800 */
[----:B------:R-:W4:Y:S01]  /*146b0*/  LDL R0, [R1+0x10a4] ;  /* 0x0010a40001007983 */ /* 0x000f220000100800 */
[----:B-1----:R-:W-:-:S03]  /*146c0*/  @!P0 IMAD.MOV.U32 R14, RZ, RZ, R2 ;  /* 0x000000ffff0e8224 */ /* 0x002fc600078e0002 */
[----:B---3--:R-:W-:Y:S01]  /*146d0*/  STL [R1+0x21a4], R13 ;  /* 0x0021a40d01007387 */ /* 0x008fe20000100800 */
[----:B------:R-:W3:Y:S01]  /*146e0*/  LDL R2, [R1+0x109c] ;  /* 0x00109c0001027983 */ /* 0x000ee20000100800 */
[----:B------:R-:W-:Y:S01]  /*146f0*/  PRMT R17, RZ, 0x7610, R17 ;  /* 0x00007610ff117816 */ /* 0x000fe20000000011 */
[----:B------:R-:W-:Y:S01]  /*14700*/  @!P0 IMAD.MOV.U32 R15, RZ, RZ, R16 ;  /* 0x000000ffff0f8224 */ /* 0x000fe200078e0010 */
[----:B------:R-:W-:-:S04]  /*14710*/  PRMT R19, RZ, 0x7610, R19 ;  /* 0x00007610ff137816 */ /* 0x000fc80000000013 */
[----:B------:R2:W3:Y:S01]  /*14720*/  @!P0 LDG.E.U16 R17, [R14.64] ;  /* 0x000000060e118981 */ /* 0x0004e2000c1e1500 */
[----:B------:R-:W-:Y:S02]  /*14730*/  PRMT R21, RZ, 0x7610, R21 ;  /* 0x00007610ff157816 */ /* 0x000fe40000000015 */
[----:B------:R-:W-:Y:S01]  /*14740*/  PRMT R23, RZ, 0x7610, R23 ;  /* 0x00007610ff177816 */ /* 0x000fe20000000017 */
[----:B--2---:R-:W-:Y:S02]  /*14750*/  @!P0 IMAD.MOV.U32 R15, RZ, RZ, R10 ;  /* 0x000000ffff0f8224 */ /* 0x004fe400078e000a */
[----:B------:R-:W-:-:S05]  /*14760*/  @!P0 IMAD.MOV.U32 R14, RZ, RZ, R9 ;  /* 0x000000ffff0e8224 */ /* 0x000fca00078e0009 */
[----:B------:R0:W2:Y:S02]  /*14770*/  @!P0 LDG.E.U16 R19, [R14.64] ;  /* 0x000000060e138981 */ /* 0x0000a4000c1e1500 */
[----:B0-----:R-:W-:Y:S02]  /*14780*/  @!P0 IMAD.MOV.U32 R14, RZ, RZ, R7 ;  /* 0x000000ffff0e8224 */ /* 0x001fe400078e0007 */
[----:B------:R-:W-:-:S05]  /*14790*/  @!P0 IMAD.MOV.U32 R15, RZ, RZ, R8 ;  /* 0x000000ffff0f8224 */ /* 0x000fca00078e0008 */
[----:B------:R4:W2:Y:S01]  /*147a0*/  @!P0 LDG.E.U16 R21, [R14.64] ;  /* 0x000000060e158981 */ /* 0x0008a2000c1e1500 */
[----:B------:R-:W-:Y:S01]  /*147b0*/  PRMT R24, RZ, 0x7610, R24 ;  /* 0x00007610ff187816 */ /* 0x000fe20000000018 */
[----:B----4-:R-:W-:Y:S02]  /*147c0*/  @!P0 IMAD.MOV.U32 R14, RZ, RZ, R5 ;  /* 0x000000ffff0e8224 */ /* 0x010fe400078e0005 */
[----:B------:R-:W-:-:S05]  /*147d0*/  @!P0 IMAD.MOV.U32 R15, RZ, RZ, R6 ;  /* 0x000000ffff0f8224 */ /* 0x000fca00078e0006 */
[----:B------:R0:W4:Y:S02]  /*147e0*/  @!P0 LDG.E.U16 R23, [R14.64] ;  /* 0x000000060e178981 */ /* 0x000124000c1e1500 */
[----:B0-----:R-:W-:Y:S02]  /*147f0*/  @!P0 IMAD.MOV.U32 R14, RZ, RZ, R3 ;  /* 0x000000ffff0e8224 */ /* 0x001fe400078e0003 */
[----:B------:R-:W-:-:S05]  /*14800*/  @!P0 IMAD.MOV.U32 R15, RZ, RZ, R4 ;  /* 0x000000ffff0f8224 */ /* 0x000fca00078e0004 */
[----:B------:R0:W4:Y:S01]  /*14810*/  @!P0 LDG.E.U16 R24, [R14.64] ;  /* 0x000000060e188981 */ /* 0x000122000c1e1500 */
[----:B------:R-:W-:Y:S01]  /*14820*/  PRMT R25, RZ, 0x7610, R25 ;  /* 0x00007610ff197816 */ /* 0x000fe20000000019 */
[----:B0-----:R-:W-:Y:S02]  /*14830*/  @!P0 IMAD.MOV.U32 R14, RZ, RZ, R0 ;  /* 0x000000ffff0e8224 */ /* 0x001fe400078e0000 */
[----:B---3--:R-:W-:-:S05]  /*14840*/  @!P0 IMAD.MOV.U32 R15, RZ, RZ, R2 ;  /* 0x000000ffff0f8224 */ /* 0x008fca00078e0002 */
[----:B------:R0:W3:Y:S04]  /*14850*/  @!P0 LDG.E.U16 R25, [R14.64] ;  /* 0x000000060e198981 */ /* 0x0000e8000c1e1500 */
[----:B------:R-:W1:Y:S04]  /*14860*/  S2R R0, SR_TID.X ;  /* 0x0000000000007919 */ /* 0x000e680000002100 */
[----:B------:R-:W-:Y:S04]  /*14870*/  STL [R1+0x21a8], R17 ;  /* 0x0021a81101007387 */ /* 0x000fe80000100800 */
[----:B--2---:R-:W-:Y:S04]  /*14880*/  STL [R1+0x21ac], R19 ;  /* 0x0021ac1301007387 */ /* 0x004fe80000100800 */
[----:B------:R-:W-:Y:S04]  /*14890*/  STL [R1+0x21b0], R21 ;  /* 0x0021b01501007387 */ /* 0x000fe80000100800 */
[----:B----4-:R-:W-:Y:S04]  /*148a0*/  STL [R1+0x21b4], R23 ;  /* 0x0021b41701007387 */ /* 0x010fe80000100800 */
[----:B------:R2:W-:Y:S04]  /*148b0*/  STL [R1+0x21b8], R24 ;  /* 0x0021b81801007387 */ /* 0x0005e80000100800 */
[----:B--2---:R-:W2:Y:S01]  /*148c0*/  LDL.LU R24, [R1+0x3ac] ;  /* 0x0003ac0001187983 */ /* 0x004ea20000300800 */
[----:B------:R-:W4:Y:S02]  /*148d0*/  LDL.LU R23, [R1+0x2f4] ;  /* 0x0002f40001177983 */ /* 0x000f240000300800 */
        /* <DEDUP_REMOVED lines=15> */
[----:B-1----:R-:W-:Y:S01]  /*149d0*/  LOP3.LUT R0, R0, 0x7f, RZ, 0xc0, !PT ;  /* 0x0000007f00007812 */ /* 0x002fe200078ec0ff */
[----:B------:R-:W2:Y:S02]  /*149e0*/  LDL.LU R3, [R1+0x70] ;  /* 0x0000700001037983 */ /* 0x000ea40000300800 */
[----:B------:R-:W2:Y:S01]  /*149f0*/  LDL.LU R2, [R1+0x48] ;  /* 0x0000480001027983 */ /* 0x000ea20000300800 */
[----:B------:R-:W2:Y:S01]  /*14a00*/  LDL.LU R16, [R1+0x40] ;  /* 0x0000400001107983 */ /* 0x000ea20000300800 */
[----:B------:R-:W2:Y:S02]  /*14a10*/  LDL.LU R20, [R1+0x38] ;  /* 0x0000380001147983 */ /* 0x000ea40000300800 */
[----:B------:R-:W2:Y:S02]  /*14a20*/  LDL.LU R22, [R1+0x7cc] ;  /* 0x0007cc0001167983 */ /* 0x000ea40000300800 */
[----:B------:R-:W-:Y:S01]  /*14a30*/  IMAD.SHL.U32 R27, R0, 0x2, RZ ;  /* 0x00000002001b7824 */ /* 0x000fe200078e00ff */
[----:B------:R-:W2:Y:S01]  /*14a40*/  LDL.LU R26, [R1+0x7c8] ;  /* 0x0007c800011a7983 */ /* 0x000ea20000300800 */
[----:B------:R-:W2:Y:S02]  /*14a50*/  LDL.LU R0, [R1+0x7c4] ;  /* 0x0007c40001007983 */ /* 0x000ea40000300800 */
[----:B0-----:R-:W2:Y:S02]  /*14a60*/  LDL.LU R14, [R1+0x3bc] ;  /* 0x0003bc00010e7983 */ /* 0x001ea40000300800 */
[----:B------:R-:W2:Y:S01]  /*14a70*/  LDL.LU R15, [R1+0x3b4] ;  /* 0x0003b400010f7983 */ /* 0x000ea20000300800 */
[----:B---3--:R0:W-:Y:S04]  /*14a80*/  STL [R1+0x21bc], R25 ;  /* 0x0021bc1901007387 */ /* 0x0081e80000100800 */
[----:B0-----:R-:W3:Y:S01]  /*14a90*/  LDL.LU R25, [R1+0x3c4] ;  /* 0x0003c40001197983 */ /* 0x001ee20000300800 */
[----:B------:R-:W-:-:S05]  /*14aa0*/  LOP3.LUT R18, R27, 0x60, RZ, 0x3c, !PT ;  /* 0x000000601b127812 */ /* 0x000fca00078e3cff */
[----:B---3--:R-:W-:Y:S01]  /*14ab0*/  STS.U16 [R18+0x5800], R25 ;  /* 0x0058001912007388 */ /* 0x008fe20000000400 */
[----:B--2---:R-:W-:Y:S02]  /*14ac0*/  STS.U16 [R18+0x5900], R14 ;  /* 0x0059000e12007388 */ /* 0x004fe40000000400 */
[----:B------:R-:W-:Y:S02]  /*14ad0*/  STS.U16 [R18+0x5a00], R15 ;  /* 0x005a000f12007388 */ /* 0x000fe40000000400 */
[----:B------:R-:W-:Y:S01]  /*14ae0*/  STS.U16 [R18+0x5b00], R24 ;  /* 0x005b001812007388 */ /* 0x000fe20000000400 */
[----:B----4-:R-:W-:Y:S01]  /*14af0*/  STS.U16 [R18+0x7800], R23 ;  /* 0x0078001712007388 */ /* 0x010fe20000000400 */
[----:B------:R-:W-:Y:S02]  /*14b00*/  STS.U16 [R18+0x7900], R21 ;  /* 0x0079001512007388 */ /* 0x000fe40000000400 */
[----:B------:R-:W-:Y:S02]  /*14b10*/  STS.U16 [R18+0x7a00], R19 ;  /* 0x007a001312007388 */ /* 0x000fe40000000400 */
[----:B------:R-:W-:Y:S01]  /*14b20*/  STS.U16 [R18+0x7b00], R17 ;  /* 0x007b001112007388 */ /* 0x000fe20000000400 */
[----:B------:R-:W-:Y:S01]  /*14b30*/  STS.U16 [R18+0x9800], R13 ;  /* 0x0098000d12007388 */ /* 0x000fe20000000400 */
[----:B------:R-:W-:Y:S02]  /*14b40*/  STS.U16 [R18+0x9900], R12 ;  /* 0x0099000c12007388 */ /* 0x000fe40000000400 */
[----:B------:R-:W-:Y:S02]  /*14b50*/  STS.U16 [R18+0x9a00], R11 ;  /* 0x009a000b12007388 */ /* 0x000fe40000000400 */
[----:B------:R-:W-:Y:S01]  /*14b60*/  STS.U16 [R18+0x9b00], R10 ;  /* 0x009b000a12007388 */ /* 0x000fe20000000400 */
[----:B------:R0:W-:Y:S01]  /*14b70*/  STS.U16 [R18+0xb800], R28 ;  /* 0x00b8001c12007388 */ /* 0x0001e20000000400 */
[----:B------:R-:W-:Y:S02]  /*14b80*/  STS.U16 [R18+0xb900], R9 ;  /* 0x00b9000912007388 */ /* 0x000fe40000000400 */
[----:B------:R1:W-:Y:S01]  /*14b90*/  STS.U16 [R18+0xba00], R29 ;  /* 0x00ba001d12007388 */ /* 0x0003e20000000400 */
[----:B0-----:R-:W2:Y:S01]  /*14ba0*/  LDL.LU R28, [R1+0x7c0] ;  /* 0x0007c000011c7983 */ /* 0x001ea20000300800 */
[----:B-1----:R-:W3:Y:S02]  /*14bb0*/  LDL.LU R29, [R1+0x788] ;  /* 0x00078800011d7983 */ /* 0x002ee40000300800 */
[----:B------:R-:W4:Y:S02]  /*14bc0*/  LDL.LU R25, [R1+0x444] ;  /* 0x0004440001197983 */ /* 0x000f240000300800 */
[----:B------:R-:W-:Y:S01]  /*14bd0*/  STS.U16 [R18+0xbb00], R8 ;  /* 0x00bb000812007388 */ /* 0x000fe20000000400 */
[----:B------:R-:W-:Y:S01]  /*14be0*/  STS.U16 [R18+0xd800], R7 ;  /* 0x00d8000712007388 */ /* 0x000fe20000000400 */
[----:B------:R-:W-:Y:S02]  /*14bf0*/  STS.U16 [R18+0xd900], R6 ;  /* 0x00d9000612007388 */ /* 0x000fe40000000400 */
[----:B------:R-:W-:Y:S02]  /*14c00*/  STS.U16 [R18+0xda00], R5 ;  /* 0x00da000512007388 */ /* 0x000fe40000000400 */
[----:B------:R-:W-:Y:S01]  /*14c10*/  STS.U16 [R18+0xdb00], R4 ;  /* 0x00db000412007388 */ /* 0x000fe20000000400 */
[----:B------:R-:W-:Y:S01]  /*14c20*/  LOP3.LUT R27, R27, 0x70, RZ, 0x3c, !PT ;  /* 0x000000701b1b7812 */ /* 0x000fe200078e3cff */
[----:B------:R-:W-:Y:S01]  /*14c30*/  STS.U16 [R18+0xf800], R3 ;  /* 0x00f8000312007388 */ /* 0x000fe20000000400 */
[----:B------:R-:W-:Y:S02]  /*14c40*/  STS.U16 [R18+0xf900], R2 ;  /* 0x00f9000212007388 */ /* 0x000fe40000000400 */
[----:B------:R-:W-:Y:S02]  /*14c50*/  STS.U16 [R18+0xfa00], R16 ;  /* 0x00fa001012007388 */ /* 0x000fe40000000400 */
[----:B------:R-:W-:Y:S01]  /*14c60*/  STS.U16 [R18+0xfb00], R20 ;  /* 0x00fb001412007388 */ /* 0x000fe20000000400 */
[----:B------:R-:W-:Y:S01]  /*14c70*/  STS.U16 [R27+0x1c00], R22 ;  /* 0x001c00161b007388 */ /* 0x000fe20000000400 */
[----:B------:R-:W-:Y:S02]  /*14c80*/  STS.U16 [R27+0x1d00], R26 ;  /* 0x001d001a1b007388 */ /* 0x000fe40000000400 */
[----:B------:R-:W-:Y:S01]  /*14c90*/  STS.U16 [R27+0x1e00], R0 ;  /* 0x001e00001b007388 */ /* 0x000fe20000000400 */
[----:B----4-:R0:W-:Y:S04]  /*14ca0*/  STL [R1+0x21c0], R25 ;  /* 0x0021c01901007387 */ /* 0x0101e80000100800 */
        /* <DEDUP_REMOVED lines=24> */
[----:B--2---:R0:W-:Y:S04]  /*14e30*/  STS.U16 [R27+0x1f00], R28 ;  /* 0x001f001c1b007388 */ /* 0x0041e80000000400 */
[----:B------:R-:W2:Y:S01]  /*14e40*/  LDL.LU R26, [R1+0x20] ;  /* 0x00002000011a7983 */ /* 0x000ea20000300800 */
[----:B---3--:R1:W-:Y:S03]  /*14e50*/  STS.U16 [R27+0x3c00], R29 ;  /* 0x003c001d1b007388 */ /* 0x0083e60000000400 */
[----:B0-----:R-:W2:Y:S01]  /*14e60*/  LDL.LU R28, [R1+0x18] ;  /* 0x00001800011c7983 */ /* 0x001ea20000300800 */
[----:B-1----:R-:W2:Y:S02]  /*14e70*/  LDL.LU R29, [R1+0x14] ;  /* 0x00001400011d7983 */ /* 0x002ea40000300800 */
[----:B------:R-:W2:Y:S01]  /*14e80*/  LDL.LU R15, [R1+0x4] ;  /* 0x00000400010f7983 */ /* 0x000ea20000300800 */
[----:B----4-:R0:W-:Y:S04]  /*14e90*/  STS.U16 [R27+0x3d00], R25 ;  /* 0x003d00191b007388 */ /* 0x0101e80000000400 */
[----:B0-----:R-:W4:Y:S04]  /*14ea0*/  LDL.LU R25, [R1+0x21c0] ;  /* 0x0021c00001197983 */ /* 0x001f280000300800 */
[----:B----4-:R0:W-:Y:S01]  /*14eb0*/  STS.U16 [R27+0x3e00], R25 ;  /* 0x003e00191b007388 */ /* 0x0101e20000000400 */
[----:B------:R1:W-:Y:S02]  /*14ec0*/  STS.U16 [R27+0x3f00], R24 ;  /* 0x003f00181b007388 */ /* 0x0003e40000000400 */
[----:B------:R4:W-:Y:S02]  /*14ed0*/  STS.U16 [R27+0x5c00], R23 ;  /* 0x005c00171b007388 */ /* 0x0009e40000000400 */
[----:B------:R2:W-:Y:S01]  /*14ee0*/  STS.U16 [R27+0x5d00], R21 ;  /* 0x005d00151b007388 */ /* 0x0005e20000000400 */
[----:B------:R2:W-:Y:S01]  /*14ef0*/  STS.U16 [R27+0x5e00], R19 ;  /* 0x005e00131b007388 */ /* 0x0005e20000000400 */
[----:B------:R2:W-:Y:S03]  /*14f00*/  STS.U16 [R27+0x5f00], R17 ;  /* 0x005f00111b007388 */ /* 0x0005e60000000400 */
[----:B0-----:R-:W3:Y:S01]  /*14f10*/  LDL.LU R25, [R1+0x21bc] ;  /* 0x0021bc0001197983 */ /* 0x001ee20000300800 */
[----:B-1----:R-:W3:Y:S02]  /*14f20*/  LDL.LU R24, [R1+0x21b8] ;  /* 0x0021b80001187983 */ /* 0x002ee40000300800 */
[----:B----4-:R-:W4:Y:S02]  /*14f30*/  LDL.LU R23, [R1+0x21b4] ;  /* 0x0021b40001177983 */ /* 0x010f240000300800 */
[----:B--2---:R-:W2:Y:S01]  /*14f40*/  LDL.LU R21, [R1+0x21b0] ;  /* 0x0021b00001157983 */ /* 0x004ea20000300800 */
[----:B------:R-:W2:Y:S01]  /*14f50*/  LDL.LU R19, [R1+0x21ac] ;  /* 0x0021ac0001137983 */ /* 0x000ea20000300800 */
[----:B------:R-:W2:Y:S03]  /*14f60*/  LDL.LU R17, [R1+0x21a8] ;  /* 0x0021a80001117983 */ /* 0x000ea60000300800 */
[----:B------:R0:W-:Y:S01]  /*14f70*/  STS.U16 [R27+0x7c00], R13 ;  /* 0x007c000d1b007388 */ /* 0x0001e20000000400 */
[----:B------:R1:W-:Y:S02]  /*14f80*/  STS.U16 [R27+0x7d00], R12 ;  /* 0x007d000c1b007388 */ /* 0x0003e40000000400 */
[----:B------:R1:W-:Y:S02]  /*14f90*/  STS.U16 [R27+0x7e00], R11 ;  /* 0x007e000b1b007388 */ /* 0x0003e40000000400 */
[----:B------:R1:W-:Y:S01]  /*14fa0*/  STS.U16 [R27+0x7f00], R10 ;  /* 0x007f000a1b007388 */ /* 0x0003e20000000400 */
[----:B------:R1:W-:Y:S01]  /*14fb0*/  STS.U16 [R27+0x9c00], R9 ;  /* 0x009c00091b007388 */ /* 0x0003e20000000400 */
[----:B------:R1:W-:Y:S03]  /*14fc0*/  STS.U16 [R27+0x9d00], R0 ;  /* 0x009d00001b007388 */ /* 0x0003e60000000400 */
[----:B0-----:R-:W2:Y:S01]  /*14fd0*/  LDL.LU R13, [R1+0x21a4] ;  /* 0x0021a400010d7983 */ /* 0x001ea20000300800 */
[----:B-1----:R-:W2:Y:S03]  /*14fe0*/  LDL.LU R12, [R1+0x21a0] ;  /* 0x0021a000010c7983 */ /* 0x002ea60000300800 */
[----:B------:R-:W2:Y:S01]  /*14ff0*/  LDL.LU R11, [R1+0x219c] ;  /* 0x00219c00010b7983 */ /* 0x000ea20000300800 */
[----:B------:R-:W2:Y:S03]  /*15000*/  LDL.LU R10, [R1+0x2198] ;  /* 0x00219800010a7983 */ /* 0x000ea60000300800 */
[----:B------:R-:W2:Y:S01]  /*15010*/  LDL.LU R9, [R1+0x2194] ;  /* 0x0021940001097983 */ /* 0x000ea20000300800 */
[----:B------:R-:W2:Y:S03]  /*15020*/  LDL R0, [R1+0x49c] ;  /* 0x00049c0001007983 */ /* 0x000ea60000100800 */
[----:B------:R0:W-:Y:S01]  /*15030*/  STS.U16 [R27+0x9e00], R8 ;  /* 0x009e00081b007388 */ /* 0x0001e20000000400 */
[----:B------:R1:W-:Y:S02]  /*15040*/  STS.U16 [R27+0x9f00], R14 ;  /* 0x009f000e1b007388 */ /* 0x0003e40000000400 */
[----:B------:R1:W-:Y:S02]  /*15050*/  STS.U16 [R27+0xbc00], R7 ;  /* 0x00bc00071b007388 */ /* 0x0003e40000000400 */
[----:B------:R1:W-:Y:S01]  /*15060*/  STS.U16 [R27+0xbd00], R6 ;  /* 0x00bd00061b007388 */ /* 0x0003e20000000400 */
[----:B------:R1:W-:Y:S01]  /*15070*/  STS.U16 [R27+0xbe00], R5 ;  /* 0x00be00051b007388 */ /* 0x0003e20000000400 */
[----:B------:R1:W-:Y:S03]  /*15080*/  STS.U16 [R27+0xbf00], R4 ;  /* 0x00bf00041b007388 */ /* 0x0003e60000000400 */
[----:B0-----:R-:W3:Y:S01]  /*15090*/  LDL.LU R8, [R1+0x2190] ;  /* 0x0021900001087983 */ /* 0x001ee20000300800 */
[----:B-1----:R-:W3:Y:S03]  /*150a0*/  LDL.LU R14, [R1+0xc] ;  /* 0x00000c00010e7983 */ /* 0x002ee60000300800 */
[----:B------:R-:W3:Y:S01]  /*150b0*/  LDL.LU R7, [R1+0x218c] ;  /* 0x00218c0001077983 */ /* 0x000ee20000300800 */
[----:B------:R-:W3:Y:S03]  /*150c0*/  LDL.LU R6, [R1+0x2188] ;  /* 0x0021880001067983 */ /* 0x000ee60000300800 */
[----:B------:R-:W3:Y:S01]  /*150d0*/  LDL.LU R5, [R1+0x2184] ;  /* 0x0021840001057983 */ /* 0x000ee20000300800 */
[----:B------:R-:W3:Y:S03]  /*150e0*/  LDL.LU R4, [R1+0x2180] ;  /* 0x0021800001047983 */ /* 0x000ee60000300800 */
        /* <DEDUP_REMOVED lines=13> */
[----:B------:R1:W-:Y:S03]  /*151c0*/  STS.U16 [R27+0xff00], R28 ;  /* 0x00ff001c1b007388 */ /* 0x0003e60000000400 */
[----:B0-----:R-:W3:Y:S01]  /*151d0*/  LDL.LU R26, [R1+0x2164] ;  /* 0x00216400011a7983 */ /* 0x001ee20000300800 */
[----:B-1----:R-:W3:Y:S02]  /*151e0*/  LDL.LU R27, [R1+0x2160] ;  /* 0x00216000011b7983 */ /* 0x002ee40000300800 */
[----:B------:R-:W4:Y:S01]  /*151f0*/  LDL.LU R28, [R1+0x215c] ;  /* 0x00215c00011c7983 */ /* 0x000f220000300800 */
[----:B--2---:R0:W-:Y:S01]  /*15200*/  STS.U16 [R0+0x10000], R29 ;  /* 0x0100001d00007388 */ /* 0x0041e20000000400 */
[----:B------:R1:W-:Y:S03]  /*15210*/  STS.U16 [R0+0x10400], R15 ;  /* 0x0104000f00007388 */ /* 0x0003e60000000400 */
[----:B0-----:R-:W2:Y:S01]  /*15220*/  LDL.LU R29, [R1+0x2158] ;  /* 0x00215800011d7983 */ /* 0x001ea20000300800 */
[----:B-1----:R-:W2:Y:S03]  /*15230*/  LDL R15, [R1+0x10f0] ;  /* 0x0010f000010f7983 */ /* 0x002ea60000100800 */
[----:B---3--:R0:W-:Y:S01]  /*15240*/  STS.U16 [R0+0x10800], R27 ;  /* 0x0108001b00007388 */ /* 0x0081e20000000400 */
[----:B------:R1:W-:Y:S02]  /*15250*/  STS.U16 [R0+0x10c00], R18 ;  /* 0x010c001200007388 */ /* 0x0003e40000000400 */
[----:B------:R3:W-:Y:S02]  /*15260*/  STS.U16 [R0+0x11000], R4 ;  /* 0x0110000400007388 */ /* 0x0007e40000000400 */
[----:B------:R4:W-:Y:S01]  /*15270*/  STS.U16 [R0+0x11400], R8 ;  /* 0x0114000800007388 */ /* 0x0009e20000000400 */
[----:B0-----:R-:W2:Y:S01]  /*15280*/  LDL.LU R27, [R1+0x8] ;  /* 0x00000800011b7983 */ /* 0x001ea20000300800 */
[----:B-1----:R-:W2:Y:S02]  /*15290*/  LDL R18, [R1+0x10f4] ;  /* 0x0010f40001127983 */ /* 0x002ea40000100800 */
[----:B---3--:R-:W2:Y:S02]  /*152a0*/  LDL.LU R4, [R1+0x10] ;  /* 0x0000100001047983 */ /* 0x008ea40000300800 */
[----:B----4-:R-:W3:Y:S01]  /*152b0*/  LDL.LU R0, [R1+0x2154] ;  /* 0x0021540001007983 */ /* 0x010ee20000300800 */
[----:B------:R-:W4:Y:S04]  /*152c0*/  LDL R8, [R1+0x49c] ;  /* 0x00049c0001087983 */ /* 0x000f280000100800 */
[----:B----4-:R-:W-:Y:S01]  /*152d0*/  STS.U16 [R8+0x11800], R9 ;  /* 0x0118000908007388 */ /* 0x010fe20000000400 */
[----:B------:R-:W-:Y:S02]  /*152e0*/  STS.U16 [R8+0x11c00], R10 ;  /* 0x011c000a08007388 */ /* 0x000fe40000000400 */
[----:B--2---:R-:W-:Y:S02]  /*152f0*/  STS.U16 [R18+0x10100], R4 ;  /* 0x0101000412007388 */ /* 0x004fe40000000400 */
[----:B---3--:R0:W-:Y:S02]  /*15300*/  STS.U16 [R18+0x10500], R0 ;  /* 0x0105000012007388 */ /* 0x0081e40000000400 */
[----:B0-----:R-:W2:Y:S04]  /*15310*/  LDL.LU R0, [R1+0x2150] ;  /* 0x0021500001007983 */ /* 0x001ea80000300800 */
[----:B------:R-:W-:Y:S01]  /*15320*/  STS.U16 [R18+0x10900], R26 ;  /* 0x0109001a12007388 */ /* 0x000fe20000000400 */
[----:B------:R-:W-:Y:S02]  /*15330*/  STS.U16 [R18+0x10d00], R16 ;  /* 0x010d001012007388 */ /* 0x000fe40000000400 */
[----:B------:R-:W-:Y:S02]  /*15340*/  STS.U16 [R18+0x11100], R5 ;  /* 0x0111000512007388 */ /* 0x000fe40000000400 */
[----:B------:R-:W-:Y:S01]  /*15350*/  STS.U16 [R18+0x11500], R11 ;  /* 0x0115000b12007388 */ /* 0x000fe20000000400 */
[----:B------:R-:W-:Y:S01]  /*15360*/  STS.U16 [R18+0x11900], R12 ;  /* 0x0119000c12007388 */ /* 0x000fe20000000400 */
[----:B------:R-:W-:Y:S02]  /*15370*/  STS.U16 [R18+0x11d00], R13 ;  /* 0x011d000d12007388 */ /* 0x000fe40000000400 */
[----:B------:R0:W-:Y:S02]  /*15380*/  STS.U16 [R15+0x10200], R14 ;  /* 0x0102000e0f007388 */ /* 0x0001e40000000400 */
[----:B0-----:R-:W0:Y:S01]  /*15390*/  S2R R14, SR_TID.X ;  /* 0x00000000000e7919 */ /* 0x001e220000002100 */
[----:B------:R-:W-:Y:S02]  /*153a0*/  STS.U16 [R15+0x10600], R29 ;  /* 0x0106001d0f007388 */ /* 0x000fe40000000400 */
[----:B------:R-:W-:Y:S02]  /*153b0*/  STS.U16 [R15+0x10a00], R22 ;  /* 0x010a00160f007388 */ /* 0x000fe40000000400 */
[----:B------:R-:W-:Y:S01]  /*153c0*/  STS.U16 [R15+0x10e00], R2 ;  /* 0x010e00020f007388 */ /* 0x000fe20000000400 */
[----:B------:R-:W-:Y:S01]  /*153d0*/  STS.U16 [R15+0x11200], R6 ;  /* 0x011200060f007388 */ /* 0x000fe20000000400 */
[----:B------:R-:W-:Y:S02]  /*153e0*/  STS.U16 [R15+0x11600], R17 ;  /* 0x011600110f007388 */ /* 0x000fe40000000400 */
[----:B------:R-:W-:Y:S02]  /*153f0*/  STS.U16 [R15+0x11a00], R19 ;  /* 0x011a00130f007388 */ /* 0x000fe40000000400 */
[----:B------:R1:W-:Y:S01]  /*15400*/  STS.U16 [R15+0x11e00], R21 ;  /* 0x011e00150f007388 */ /* 0x0003e20000000400 */
[----:B0-----:R-:W-:-:S04]  /*15410*/  SHF.R.S32.HI R4, RZ, 0x6, R14 ;  /* 0x00000006ff047819 */ /* 0x001fc8000001140e */
[----:B------:R-:W-:Y:S01]  /*15420*/  SGXT R4, R4, 0x1 ;  /* 0x000000010404781a */ /* 0x000fe20000000200 */
[----:B-1----:R-:W0:Y:S02]  /*15430*/  S2R R15, SR_TID.X ;  /* 0x00000000000f7919 */ /* 0x002e240000002100 */
[----:B0-----:R-:W-:-:S05]  /*15440*/  IMAD.SHL.U32 R18, R15, 0x2, RZ ;  /* 0x000000020f127824 */ /* 0x001fca00078e00ff */
[----:B------:R-:W-:-:S04]  /*15450*/  LOP3.LUT R18, R18, 0x10, RZ, 0xc0, !PT ;  /* 0x0000001012127812 */ /* 0x000fc800078ec0ff */
[----:B------:R-:W-:Y:S01]  /*15460*/  LOP3.LUT R2, R18, 0x60, R14, 0xf8, !PT ;  /* 0x0000006012027812 */ /* 0x000fe200078ef80e */
[----:B------:R-:W-:Y:S02]  /*15470*/  IMAD.SHL.U32 R14, R14, 0x2, RZ ;  /* 0x000000020e0e7824 */ /* 0x000fe400078e00ff */
[----:B--2---:R-:W-:-:S05]  /*15480*/  IMAD.SHL.U32 R0, R0, 0x2, RZ ;  /* 0x0000000200007824 */ /* 0x004fca00078e00ff */
[----:B------:R-:W-:-:S04]  /*15490*/  LOP3.LUT R0, R0, 0x90, R4, 0x78, !PT ;  /* 0x0000009000007812 */ /* 0x000fc800078e7804 */
[----:B------:R-:W-:-:S05]  /*154a0*/  LOP3.LUT R0, R0, 0x60, RZ, 0x3c, !PT ;  /* 0x0000006000007812 */ /* 0x000fca00078e3cff */
[----:B------:R0:W-:Y:S01]  /*154b0*/  STS.U16 [R0+0x10300], R27 ;  /* 0x0103001b00007388 */ /* 0x0001e20000000400 */
[----:B------:R-:W-:Y:S03]  /*154c0*/  STS.U16 [R0+0x10700], R28 ;  /* 0x0107001c00007388 */ /* 0x000fe60000000400 */
[----:B0-----:R-:W0:Y:S01]  /*154d0*/  S2R R27, SR_TID.X ;  /* 0x00000000001b7919 */ /* 0x001e220000002100 */
[----:B------:R-:W-:Y:S02]  /*154e0*/  STS.U16 [R0+0x10b00], R20 ;  /* 0x010b001400007388 */ /* 0x000fe40000000400 */
[----:B------:R-:W-:Y:S02]  /*154f0*/  STS.U16 [R0+0x10f00], R3 ;  /* 0x010f000300007388 */ /* 0x000fe40000000400 */
[----:B------:R-:W-:Y:S01]  /*15500*/  STS.U16 [R0+0x11300], R7 ;  /* 0x0113000700007388 */ /* 0x000fe20000000400 */
[----:B------:R-:W-:Y:S01]  /*15510*/  STS.U16 [R0+0x11700], R23 ;  /* 0x0117001700007388 */ /* 0x000fe20000000400 */
[----:B------:R-:W-:Y:S02]  /*15520*/  STS.U16 [R0+0x11b00], R24 ;  /* 0x011b001800007388 */ /* 0x000fe40000000400 */
[----:B------:R-:W-:Y:S02]  /*15530*/  STS.U16 [R0+0x11f00], R25 ;  /* 0x011f001900007388 */ /* 0x000fe40000000400 */
[----:B------:R-:W-:Y:S01]  /*15540*/  BAR.SYNC.DEFER_BLOCKING 0x0 ;  /* 0x0000000000007b1d */ /* 0x000fe20000010000 */
[C---:B0-----:R-:W-:Y:S01]  /*15550*/  LOP3.LUT R15, R27.reuse, 0x7, RZ, 0xc0, !PT ;  /* 0x000000071b0f7812 */ /* 0x041fe200078ec0ff */
[----:B------:R-:W-:-:S04]  /*15560*/  IMAD.SHL.U32 R27, R27, 0x200, RZ ;  /* 0x000002001b1b7824 */ /* 0x000fc800078e00ff */
[C---:B------:R-:W-:Y:S02]  /*15570*/  IMAD R18, R15.reuse, 0x410, RZ ;  /* 0x000004100f127824 */ /* 0x040fe400078e02ff */
[----:B------:R-:W-:Y:S01]  /*15580*/  IMAD R15, R15, 0x90, RZ ;  /* 0x000000900f0f7824 */ /* 0x000fe200078e02ff */
[----:B------:R-:W-:-:S04]  /*15590*/  LOP3.LUT R27, R27, 0x2000, RZ, 0xc0, !PT ;  /* 0x000020001b1b7812 */ /* 0x000fc800078ec0ff */
[----:B------:R-:W-:Y:S02]  /*155a0*/  LOP3.LUT R29, R15, 0x30, R14, 0x78, !PT ;  /* 0x000000300f1d7812 */ /* 0x000fe400078e780e */
[----:B------:R-:W-:-:S03]  /*155b0*/  LOP3.LUT R2, R18, R2, RZ, 0x3c, !PT ;  /* 0x0000000212027212 */ /* 0x000fc600078e3cff */
[----:B------:R-:W0:Y:S04]  /*155c0*/  LDSM.16.M88.4 R12, [R29+0x10400] ;  /* 0x010400001d0c783b */ /* 0x000e280000000200 */
[----:B------:R-:W1:Y:S01]  /*155d0*/  LDSM.16.M88.4 R8, [R29+0x10000] ;  /* 0x010000001d08783b */ /* 0x000e620000000200 */
[----:B------:R-:W-:Y:S02]  /*155e0*/  IMAD.IADD R2, R27, 0x1, R2 ;  /* 0x000000011b027824 */ /* 0x000fe400078e0202 */
[----:B------:R-:W2:Y:S01]  /*155f0*/  LDSM.16.M88.4 R24, [R29+0x10c00] ;  /* 0x010c00001d18783b */ /* 0x000ea20000000200 */
[----:B------:R-:W3:Y:S04]  /*15600*/  LDSM.16.M88.4 R20, [R29+0x10800] ;  /* 0x010800001d14783b */ /* 0x000ee80000000200 */
[----:B------:R-:W4:Y:S04]  /*15610*/  LDSM.16.MT88.4 R4, [R2] ;  /* 0x000000000204783b */ /* 0x000f280000004200 */
[----:B------:R-:W-:Y:S04]  /*15620*/  LDSM.16.M88.4 R16, [R29+0x11400] ;  /* 0x011400001d10783b */ /* 0x000fe80000000200 */
[----:B0-----:R-:W-:Y:S01]  /*15630*/  STL.64 [R1+0x10], R12 ;  /* 0x0000100c01007387 */ /* 0x001fe20000100a00 */
[----:B------:R-:W-:Y:S02]  /*15640*/  STL.64 [R1+0x18], R14 ;  /* 0x0000180e01007387 */ /* 0x000fe40000100a00 */
[----:B-1----:R-:W-:Y:S02]  /*15650*/  STL.64 [R1+0x20], R8 ;  /* 0x0000200801007387 */ /* 0x002fe40000100a00 */
[----:B------:R-:W-:Y:S01]  /*15660*/  STL.64 [R1+0x28], R10 ;  /* 0x0000280a01007387 */ /* 0x000fe20000100a00 */
[----:B--2---:R-:W-:Y:S01]  /*15670*/  STL.64 [R1+0x2138], R26 ;  /* 0x0021381a01007387 */ /* 0x004fe20000100a00 */
[----:B------:R0:W-:Y:S03]  /*15680*/  STL.64 [R1+0x2130], R24 ;  /* 0x0021301801007387 */ /* 0x0001e60000100a00 */
[----:B0-----:R-:W4:Y:S01]  /*15690*/  LDL.LU.64 R24, [R1+0x700] ;  /* 0x0007000001187983 */ /* 0x001f220000300a00 */
[----:B------:R-:W4:Y:S02]  /*156a0*/  LDL.LU.64 R26, [R1+0x708] ;  /* 0x00070800011a7983 */ /* 0x000f240000300a00 */
[----:B------:R-:W-:-:S02]  /*156b0*/  IMAD.MOV.U32 R3, RZ, RZ, R12 ;  /* 0x000000ffff037224 */ /* 0x000fc400078e000c */
[----:B------:R-:W-:Y:S01]  /*156c0*/  IMAD.MOV.U32 R0, RZ, RZ, R13 ;  /* 0x000000ffff007224 */ /* 0x000fe200078e000d */
[----:B---3--:R-:W-:Y:S04]  /*156d0*/  STL.64 [R1], R20 ;  /* 0x0000001401007387 */ /* 0x008fe80000100a00 */
[----:B------:R-:W0:Y:S01]  /*156e0*/  LDSM.16.M88.4 R12, [R29+0x11000] ;  /* 0x011000001d0c783b */ /* 0x000e220000000200 */
[----:B------:R-:W-:Y:S02]  /*156f0*/  STL.64 [R1+0x8], R22 ;  /* 0x0000081601007387 */ /* 0x000fe40000100a00 */
[----:B------:R1:W-:Y:S02]  /*15700*/  STL.64 [R1+0x2140], R20 ;  /* 0x0021401401007387 */ /* 0x0003e40000100a00 */
[----:B-1----:R-:W-:-:S02]  /*15710*/  IMAD.MOV.U32 R20, RZ, RZ, R3 ;  /* 0x000000ffff147224 */ /* 0x002fc400078e0003 */
[----:B------:R-:W-:-:S05]  /*15720*/  IMAD.MOV.U32 R21, RZ, RZ, R0 ;  /* 0x000000ffff157224 */ /* 0x000fca00078e0000 */
[----:B------:R-:W-:Y:S02]  /*15730*/  STL.64 [R1+0x2148], R20 ;  /* 0x0021481401007387 */ /* 0x000fe40000100a00 */
[----:B------:R-:W1:Y:S01]  /*15740*/  LDSM.16.M88.4 R20, [R29+0x11800] ;  /* 0x011800001d14783b */ /* 0x000e620000000200 */
[C---:B----4-:R-:W-:Y:S11]  /*15750*/  HMMA.16816.F32 R8, R4.reuse, R8, R24 ;  /* 0x000000080408723c */ /* 0x050ff60000001818 */
[----:B------:R-:W-:Y:S11]  /*15760*/  @!UPT UIADD3 URZ, URZ, URZ, URZ ;  /* 0x0000003f3f3ff290 */ /* 0x000ff6000fffe03f */
[----:B------:R-:W-:Y:S01]  /*15770*/  @!UPT UIADD3 URZ, URZ, URZ, URZ ;  /* 0x0000003f3f3ff290 */ /* 0x000fe2000fffe03f */
[----:B------:R2:W-:Y:S01]  /*15780*/  STL.64 [R1+0x320], R8 ;  /* 0x0003200801007387 */ /* 0x0005e20000100a00 */
[----:B------:R3:W-:Y:S02]  /*15790*/  STL [R1+0x328], R10 ;  /* 0x0003280a01007387 */ /* 0x0007e40000100800 */
[----:B------:R-:W4:Y:S02]  /*157a0*/  LDL.LU.64 R24, [R1+0x730] ;  /* 0x0007300001187983 */ /* 0x000f240000300a00 */
[----:B------:R-:W-:Y:S01]  /*157b0*/  IMAD.MOV.U32 R0, RZ, RZ, R11 ;  /* 0x000000ffff007224 */ /* 0x000fe200078e000b */
[----:B------:R-:W4:Y:S04]  /*157c0*/  LDL.LU.64 R26, [R1+0x738] ;  /* 0x00073800011a7983 */ /* 0x000f280000300a00 */
[----:B--2---:R-:W2:Y:S01]  /*157d0*/  LDL.LU.64 R8, [R1+0x720] ;  /* 0x0007200001087983 */ /* 0x004ea20000300a00 */
[----:B---3--:R-:W2:Y:S02]  /*157e0*/  LDL.LU.64 R10, [R1+0x728] ;  /* 0x00072800010a7983 */ /* 0x008ea40000300a00 */
[----:B0-----:R-:W-:Y:S02]  /*157f0*/  STL.64 [R1+0x40], R12 ;  /* 0x0000400c01007387 */ /* 0x001fe40000100a00 */
[----:B------:R-:W-:Y:S01]  /*15800*/  STL.64 [R1+0x48], R14 ;  /* 0x0000480e01007387 */ /* 0x000fe20000100a00 */
[----:B------:R-:W-:Y:S01]  /*15810*/  STL [R1+0x1e70], R0 ;  /* 0x001e700001007387 */ /* 0x000fe20000100800 */
[----:B------:R-:W-:Y:S02]  /*15820*/  STL.64 [R1+0x30], R16 ;  /* 0x0000301001007387 */ /* 0x000fe40000100a00 */
[----:B------:R-:W-:Y:S02]  /*15830*/  STL.64 [R1+0x38], R18 ;  /* 0x0000381201007387 */ /* 0x000fe40000100a00 */
[----:B------:R0:W-:Y:S02]  /*15840*/  STL.64 [R1+0x2128], R16 ;  /* 0x0021281001007387 */ /* 0x0001e40000100a00 */
[----:B0-----:R-:W3:Y:S01]  /*15850*/  LDL.LU.64 R16, [R1+0x6f0] ;  /* 0x0006f00001107983 */ /* 0x001ee20000300a00 */
[----:B------:R-:W3:Y:S02]  /*15860*/  LDL.LU.64 R18, [R1+0x6f8] ;  /* 0x0006f80001127983 */ /* 0x000ee40000300a00 */
[----:B-1----:R0:W-:Y:S02]  /*15870*/  STL.64 [R1+0x70], R20 ;  /* 0x0000701401007387 */ /* 0x0021e40000100a00 */
[----:B------:R-:W-:Y:S01]  /*15880*/  STL.64 [R1+0x78], R22 ;  /* 0x0000781601007387 */ /* 0x000fe20000100a00 */
[----:B0-----:R-:W3:Y:S02]  /*15890*/  LDL.LU.64 R20, [R1+0x2148] ;  /* 0x0021480001147983 */ /* 0x001ee40000300a00 */
[C---:B---3--:R-:W-:Y:S02]  /*158a0*/  HMMA.16816.F32 R16, R4.reuse, R20, R16 ;  /* 0x000000140410723c */ /* 0x048fe40000001810 */
[----:B------:R-:W0:Y:S11]  /*158b0*/  LDSM.16.M88.4 R20, [R29+0x11c00] ;  /* 0x011c00001d14783b */ /* 0x000e360000000200 */
[----:B------:R-:W-:Y:S10]  /*158c0*/  @!UPT UIADD3 URZ, URZ, URZ, URZ ;  /* 0x0000003f3f3ff290 */ /* 0x000ff4000fffe03f */
[----:B------:R1:W-:Y:S01]  /*158d0*/  STL.64 [R1+0x310], R16 ;  /* 0x0003101001007387 */ /* 0x0003e20000100a00 */
[----:B------:R-:W-:Y:S02]  /*158e0*/  IMAD.MOV.U32 R0, RZ, RZ, R18 ;  /* 0x000000ffff007224 */ /* 0x000fe400078e0012 */
[----:B------:R3:W-:Y:S01]  /*158f0*/  STL [R1+0x31c], R19 ;  /* 0x00031c1301007387 */ /* 0x0007e20000100800 */
[----:B-1----:R-:W2:Y:S01]  /*15900*/  LDL.LU.64 R16, [R1+0x550] ;  /* 0x0005500001107983 */ /* 0x002ea20000300a00 */
[----:B---3--:R-:W3:Y:S02]  /*15910*/  LDL.LU.64 R18, [R1+0x558] ;  /* 0x0005580001127983 */ /* 0x008ee40000300a00 */
[----:B------:R-:W-:Y:S01]  /*15920*/  STL [R1+0x1e74], R0 ;  /* 0x001e740001007387 */ /* 0x000fe20000100800 */
[----:B0-----:R0:W-:Y:S01]  /*15930*/  STL.64 [R1+0x80], R20 ;  /* 0x0000801401007387 */ /* 0x0011e20000100a00 */
[----:B------:R4:W-:Y:S03]  /*15940*/  STL.64 [R1+0x88], R22 ;  /* 0x0000881601007387 */ /* 0x0009e60000100a00 */
[----:B0-----:R-:W4:Y:S02]  /*15950*/  LDL.LU.64 R20, [R1+0x2140] ;  /* 0x0021400001147983 */ /* 0x001f240000300a00 */
[C---:B----4-:R-:W-:Y:S02]  /*15960*/  HMMA.16816.F32 R20, R4.reuse, R20, R24 ;  /* 0x000000140414723c */ /* 0x050fe40000001818 */
[----:B------:R-:W4:Y:S01]  /*15970*/  LDL.LU.64 R26, [R1+0x2138] ;  /* 0x00213800011a7983 */ /* 0x000f220000300a00 */
[----:B------:R-:W2:Y:S11]  /*15980*/  LDL.LU.64 R24, [R1+0x2130] ;  /* 0x0021300001187983 */ /* 0x000eb60000300a00 */
[----:B------:R-:W-:Y:S10]  /*15990*/  @!UPT UIADD3 URZ, URZ, URZ, URZ ;  /* 0x0000003f3f3ff290 */ /* 0x000ff4000fffe03f */
[----:B------:R-:W-:Y:S01]  /*159a0*/  IMAD.MOV.U32 R0, RZ, RZ, R21 ;  /* 0x000000ffff007224 */ /* 0x000fe200078e0015 */
[----:B------:R0:W-:Y:S01]  /*159b0*/  STL [R1+0x300], R20 ;  /* 0x0003001401007387 */ /* 0x0001e20000100800 */
[----:B------:R1:W-:Y:S03]  /*159c0*/  STL.64 [R1+0x308], R22 ;  /* 0x0003081601007387 */ /* 0x0003e60000100a00 */
[----:B------:R2:W-:Y:S04]  /*159d0*/  STL [R1+0x1e98], R0 ;  /* 0x001e980001007387 */ /* 0x0005e80000100800 */
[----:B0-----:R-:W3:Y:S01]  /*159e0*/  LDL.LU.64 R20, [R1+0x590] ;  /* 0x0005900001147983 */ /* 0x001ee20000300a00 */
[----:B-1----:R-:W3:Y:S01]  /*159f0*/  LDL.LU.64 R22, [R1+0x598] ;  /* 0x0005980001167983 */ /* 0x002ee20000300a00 */
[C---:B--2---:R-:W-:Y:S11]  /*15a00*/  HMMA.16816.F32 R8, R4.reuse, R24, R8 ;  /* 0x000000180408723c */ /* 0x044ff60000001808 */
[----:B------:R-:W-:Y:S11]  /*15a10*/  @!UPT UIADD3 URZ, URZ, URZ, URZ ;  /* 0x0000003f3f3ff290 */ /* 0x000ff6000fffe03f */
[----:B------:R-:W-:Y:S01]  /*15a20*/  @!UPT UIADD3 URZ, URZ, URZ, URZ ;  /* 0x0000003f3f3ff290 */ /* 0x000fe2000fffe03f */
[----:B------:R-:W-:Y:S01]  /*15a30*/  STL.64 [R1+0x2f0], R8 ;  /* 0x0002f00801007387 */ /* 0x000fe20000100a00 */
[----:B------:R-:W-:Y:S02]  /*15a40*/  STL.64 [R1+0x2f8], R10 ;  /* 0x0002f80a01007387 */ /* 0x000fe40000100a00 */
[----:B----4-:R-:W-:Y:S02]  /*15a50*/  STL.64 [R1+0x2110], R26 ;  /* 0x0021101a01007387 */ /* 0x010fe40000100a00 */
[----:B------:R0:W-:Y:S01]  /*15a60*/  STL.64 [R1+0x2108], R24 ;  /* 0x0021081801007387 */ /* 0x0001e20000100a00 */
[C---:B---3--:R-:W-:Y:S01]  /*15a70*/  HMMA.16816.F32 R16, R4.reuse, R12, R16 ;  /* 0x0000000c0410723c */ /* 0x048fe20000001810 */
[----:B------:R-:W-:Y:S02]  /*15a80*/  IMAD.MOV.U32 R3, RZ, RZ, R12 ;  /* 0x000000ffff037224 */ /* 0x000fe400078e000c */
[----:B------:R-:W-:Y:S01]  /*15a90*/  IMAD.MOV.U32 R0, RZ, RZ, R13 ;  /* 0x000000ffff007224 */ /* 0x000fe200078e000d */
[----:B------:R-:W-:Y:S04]  /*15aa0*/  LDSM.16.MT88.4 R8, [R2+0x80] ;  /* 0x000080000208783b */ /* 0x000fe80000004200 */
[----:B------:R-:W1:Y:S04]  /*15ab0*/  LDSM.16.MT88.4 R12, [R2+0x100] ;  /* 0x00010000020c783b */ /* 0x000e680000004200 */
[----:B0-----:R-:W2:Y:S04]  /*15ac0*/  LDL.64 R24, [R1+0x20] ;  /* 0x0000200001187983 */ /* 0x001ea80000100a00 */
[----:B--2---:R0:W-:Y:S04]  /*15ad0*/  STL.64 [R1+0x2120], R24 ;  /* 0x0021201801007387 */ /* 0x0041e80000100a00 */
[----:B0-----:R-:W2:Y:S01]  /*15ae0*/  LDL.LU.64 R24, [R1+0x540] ;  /* 0x0005400001187983 */ /* 0x001ea20000300a00 */
[----:B------:R-:W2:Y:S02]  /*15af0*/  LDL.LU.64 R26, [R1+0x548] ;  /* 0x00054800011a7983 */ /* 0x000ea40000300a00 */
[----:B------:R0:W-:Y:S02]  /*15b00*/  STL.64 [R1+0x2e0], R16 ;  /* 0x0002e01001007387 */ /* 0x0001e40000100a00 */
[----:B------:R-:W-:Y:S01]  /*15b10*/  STL.64 [R1+0x2e8], R18 ;  /* 0x0002e81201007387 */ /* 0x000fe20000100a00 */
[----:B0-----:R-:W2:Y:S01]  /*15b20*/  LDL.LU.64 R16, [R1+0x2128] ;  /* 0x0021280001107983 */ /* 0x001ea20000300a00 */
[----:B-1----:R-:W-:Y:S02]  /*15b30*/  STL.64 [R1+0x20d0], R14 ;  /* 0x0020d00e01007387 */ /* 0x002fe40000100a00 */
[----:B------:R2:W-:Y:S02]  /*15b40*/  STL.64 [R1+0x20c8], R12 ;  /* 0x0020c80c01007387 */ /* 0x0005e40000100a00 */
[C---:B--2---:R-:W-:Y:S01]  /*15b50*/  HMMA.16816.F32 R12, R4.reuse, R16, R24 ;  /* 0x00000010040c723c */ /* 0x044fe20000001818 */
[----:B------:R-:W0:Y:S04]  /*15b60*/  LDSM.16.MT88.4 R16, [R2+0x180] ;  /* 0x000180000210783b */ /* 0x000e280000004200 */
[----:B------:R-:W2:Y:S01]  /*15b70*/  LDL.LU.64 R24, [R1+0x580] ;  /* 0x0005800001187983 */ /* 0x000ea20000300a00 */
[----:B------:R-:W2:Y:S11]  /*15b80*/  LDL.LU.64 R26, [R1+0x588] ;  /* 0x00058800011a7983 */ /* 0x000eb60000300a00 */
[----:B------:R-:W-:Y:S06]  /*15b90*/  @!UPT UIADD3 URZ, URZ, URZ, URZ ;  /* 0x0000003f3f3ff290 */ /* 0x000fec000fffe03f */
[----:B------:R-:W-:Y:S01]  /*15ba0*/  STL.64 [R1+0x2d0], R12 ;  /* 0x0002d00c01007387 */ /* 0x000fe20000100a00 */
[----:B------:R-:W-:Y:S03]  /*15bb0*/  STL.64 [R1+0x2d8], R14 ;  /* 0x0002d80e01007387 */ /* 0x000fe60000100a00 */
[----:B0-----:R-:W-:Y:S01]  /*15bc0*/  STL.64 [R1+0x2068], R18 ;  /* 0x0020681201007387 */ /* 0x001fe20000100a00 */
[----:B------:R0:W-:Y:S03]  /*15bd0*/  STL.64 [R1+0x2060], R16 ;  /* 0x0020601001007387 */ /* 0x0001e60000100a00 */
[----:B0-----:R-:W3:Y:S04]  /*15be0*/  LDL.64 R16, [R1] ;  /* 0x0000000001107983 */ /* 0x001ee80000100a00 */
[----:B---3--:R0:W-:Y:S04]  /*15bf0*/  STL.64 [R1+0x2118], R16 ;  /* 0x0021181001007387 */ /* 0x0081e80000100a00 */
[----:B0-----:R-:W3:Y:S02]  /*15c00*/  LDL.64 R16, [R1+0x70] ;  /* 0x0000700001107983 */ /* 0x001ee40000100a00 */
[C---:B---3--:R-:W-:Y:S11]  /*15c10*/  HMMA.16816.F32 R20, R4.reuse, R16, R20 ;  /* 0x000000100414723c */ /* 0x048ff60000001814 */
[----:B------:R-:W-:Y:S11]  /*15c20*/  @!UPT UIADD3 URZ, URZ, URZ, URZ ;  /* 0x0000003f3f3ff290 */ /* 0x000ff6000fffe03f */
[----:B------:R-:W-:Y:S01]  /*15c30*/  @!UPT UIADD3 URZ, URZ, URZ, URZ ;  /* 0x0000003f3f3ff290 */ /* 0x000fe2000fffe03f */
[----:B------:R-:W-:Y:S01]  /*15c40*/  STL.64 [R1+0x2c0], R20 ;  /* 0x0002c01401007387 */ /* 0x000fe20000100a00 */
[----:B------:R-:W-:Y:S02]  /*15c50*/  IMAD.MOV.U32 R29, RZ, RZ, R22 ;  /* 0x000000ffff1d7224 */ /* 0x000fe400078e0016 */
[----:B------:R-:W-:Y:S02]  /*15c60*/  IMAD.MOV.U32 R28, RZ, RZ, R23 ;  /* 0x000000ffff1c7224 */ /* 0x000fe400078e0017 */
[----:B------:R-:W0:Y:S01]  /*15c70*/  LDSM.16.MT88.4 R20, [R2+0x200] ;  /* 0x000200000214783b */ /* 0x000e220000004200 */
[----:B------:R-:W-:Y:S02]  /*15c80*/  IMAD.MOV.U32 R15, RZ, RZ, R16 ;  /* 0x000000ffff0f7224 */ /* 0x000fe400078e0010 */
[----:B------:R-:W-:Y:S02]  /*15c90*/  IMAD.MOV.U32 R14, RZ, RZ, R17 ;  /* 0x000000ffff0e7224 */ /* 0x000fe400078e0011 */
[----:B------:R-:W3:Y:S01]  /*15ca0*/  LDL.LU.64 R16, [R1+0x770] ;  /* 0x0007700001107983 */ /* 0x000ee20000300a00 */
[----:B------:R-:W3:Y:S02]  /*15cb0*/  LDL.LU.64 R18, [R1+0x778] ;  /* 0x0007780001127983 */ /* 0x000ee40000300a00 */
[----:B------:R-:W4:Y:S02]  /*15cc0*/  LDL.64 R12, [R1+0x10] ;  /* 0x00001000010c7983 */ /* 0x000f240000100a00 */
[----:B------:R-:W-:Y:S01]  /*15cd0*/  STL [R1+0x1de4], R28 ;  /* 0x001de41c01007387 */ /* 0x000fe20000100800 */
[----:B------:R-:W-:Y:S04]  /*15ce0*/  STL [R1+0x1de0], R29 ;  /* 0x001de01d01007387 */ /* 0x000fe80000100800 */
[----:B0-----:R-:W-:Y:S01]  /*15cf0*/  STL.64 [R1+0x1ff0], R22 ;  /* 0x001ff01601007387 */ /* 0x001fe20000100a00 */
[----:B------:R0:W-:Y:S03]  /*15d00*/  STL.64 [R1+0x1fe8], R20 ;  /* 0x001fe81401007387 */ /* 0x0001e60000100a00 */
[----:B0-----:R-:W2:Y:S04]  /*15d10*/  LDL R20, [R1+0x80] ;  /* 0x0000800001147983 */ /* 0x001ea80000100800 */
[----:B------:R-:W2:Y:S02]  /*15d20*/  LDL R21, [R1+0x84] ;  /* 0x0000840001157983 */ /* 0x000ea40000100800 */
[----:B--2---:R-:W-:Y:S02]  /*15d30*/  HMMA.16816.F32 R4, R4, R20, R24 ;  /* 0x000000140404723c */ /* 0x004fe40000001818 */
[----:B------:R-:W3:Y:S11]  /*15d40*/  LDL.LU.64 R24, [R1+0x2120] ;  /* 0x0021200001187983 */ /* 0x000ef60000300a00 */
[----:B------:R-:W-:Y:S10]  /*15d50*/  @!UPT UIADD3 URZ, URZ, URZ, URZ ;  /* 0x0000003f3f3ff290 */ /* 0x000ff4000fffe03f */
[----:B------:R-:W-:Y:S01]  /*15d60*/  STL.64 [R1+0x210], R4 ;  /* 0x0002100401007387 */ /* 0x000fe20000100a00 */
[----:B------:R-:W-:Y:S02]  /*15d70*/  STL.64 [R1+0x218], R6 ;  /* 0x0002180601007387 */ /* 0x000fe40000100a00 */
[----:B------:R-:W0:Y:S02]  /*15d80*/  LDSM.16.MT88.4 R4, [R2+0x280] ;  /* 0x000280000204783b */ /* 0x000e240000004200 */
[----:B0-----:R-:W-:Y:S02]  /*15d90*/  STL.64 [R1+0x1f80], R6 ;  /* 0x001f800601007387 */ /* 0x001fe40000100a00 */
[----:B------:R0:W-:Y:S02]  /*15da0*/  STL.64 [R1+0x1f78], R4 ;  /* 0x001f780401007387 */ /* 0x0001e40000100a00 */
[----:B0-----:R-:W-:Y:S02]  /*15db0*/  IMAD.MOV.U32 R4, RZ, RZ, R15 ;  /* 0x000000ffff047224 */ /* 0x001fe400078e000f */
[----:B------:R-:W-:-:S05]  /*15dc0*/  IMAD.MOV.U32 R5, RZ, RZ, R14 ;  /* 0x000000ffff057224 */ /* 0x000fca00078e000e */
[----:B------:R3:W-:Y:S02]  /*15dd0*/  STL.64 [R1+0x20d8], R4 ;  /* 0x0020d80401007387 */ /* 0x0007e40000100a00 */
[----:B---3--:R-:W-:Y:S01]  /*15de0*/  HMMA.16816.F32 R4, R8, R24, R16 ;  /* 0x000000180804723c */ /* 0x008fe20000001810 */
[----:B------:R-:W-:Y:S02]  /*15df0*/  IMAD.MOV.U32 R23, RZ, RZ, R24 ;  /* 0x000000ffff177224 */ /* 0x000fe400078e0018 */
[----:B------:R-:W-:Y:S11]  /*15e00*/  IMAD.MOV.U32 R22, RZ, RZ, R25 ;  /* 0x000000ffff167224 */ /* 0x000ff600078e0019 */
[----:B------:R-:W-:Y:S09]  /*15e10*/  @!UPT UIADD3 URZ, URZ, URZ, URZ ;  /* 0x0000003f3f3ff290 */ /* 0x000ff2000fffe03f */
[----:B------:R-:W-:Y:S01]  /*15e20*/  STL.64 [R1+0x200], R4 ;  /* 0x0002000401007387 */ /* 0x000fe20000100a00 */
[----:B------:R-:W-:Y:S02]  /*15e30*/  STL.64 [R1+0x208], R6 ;  /* 0x0002080601007387 */ /* 0x000fe40000100a00 */
[----:B------:R-:W4:Y:S02]  /*15e40*/  LDL.LU.64 R16, [R1+0x760] ;  /* 0x0007600001107983 */ /* 0x000f240000300a00 */
[----:B------:R-:W4:Y:S01]  /*15e50*/  LDL.LU.64 R18, [R1+0x768] ;  /* 0x0007680001127983 */ /* 0x000f220000300a00 */
[----:B------:R-:W2:Y:S01]  /*15e60*/  LDL.LU.64 R24, [R1+0x750] ;  /* 0x0007500001187983 */ /* 0x000ea20000300a00 */
[----:B------:R-:W2:Y:S02]  /*15e70*/  LDL.LU.64 R26, [R1+0x758] ;  /* 0x00075800011a7983 */ /* 0x000ea40000300a00 */
[----:B------:R-:W-:Y:S02]  /*15e80*/  STL.64 [R1+0x20e8], R22 ;  /* 0x0020e81601007387 */ /* 0x000fe40000100a00 */
[----:B------:R0:W-:Y:S02]  /*15e90*/  STL.64 [R1+0x20e0], R20 ;  /* 0x0020e01401007387 */ /* 0x0001e40000100a00 */
[----:B0-----:R-:W-:-:S02]  /*15ea0*/  IMAD.MOV.U32 R20, RZ, RZ, R3 ;  /* 0x000000ffff147224 */ /* 0x001fc400078e0003 */
[----:B------:R-:W-:-:S05]  /*15eb0*/  IMAD.MOV.U32 R21, RZ, RZ, R0 ;  /* 0x000000ffff157224 */ /* 0x000fca00078e0000 */
[----:B------:R0:W-:Y:S04]  /*15ec0*/  STL.64 [R1+0x2100], R20 ;  /* 0x0021001401007387 */ /* 0x0001e80000100a00 */
[----:B0-----:R-:W3:Y:S01]  /*15ed0*/  LDL.LU.64 R20, [R1+0x740] ;  /* 0x0007400001147983 */ /* 0x001ee20000300a00 */
[----:B------:R-:W3:Y:S02]  /*15ee0*/  LDL.LU.64 R22, [R1+0x748] ;  /* 0x0007480001167983 */ /* 0x000ee40000300a00 */
[----:B------:R-:W2:Y:S02]  /*15ef0*/  LDL.LU.64 R4, [R1+0x530] ;  /* 0x0005300001047983 */ /* 0x000ea40000300a00 */
[----:B------:R-:W2:Y:S01]  /*15f00*/  LDL.LU.64 R6, [R1+0x538] ;  /* 0x0005380001067983 */ /* 0x000ea20000300a00 */
[C---:B----4-:R-:W-:Y:S01]  /*15f10*/  HMMA.16816.F32 R16, R8.reuse, R12, R16 ;  /* 0x0000000c0810723c */ /* 0x050fe20000001810 */
[----:B--2---:R-:W-:Y:S01]  /*15f20*/  STL.64 [R1+0x20f8], R6 ;  /* 0x0020f80601007387 */ /* 0x004fe20000100a00 */
[----:B------:R0:W-:Y:S03]  /*15f30*/  STL.64 [R1+0x20f0], R4 ;  /* 0x0020f00401007387 */ /* 0x0001e60000100a00 */
[----:B0-----:R-:W2:Y:S01]  /*15f40*/  LDL.LU.64 R4, [R1+0x570] ;  /* 0x0005700001047983 */ /* 0x001ea20000300a00 */
[----:B------:R-:W2:Y:S11]  /*15f50*/  LDL.LU.64 R6, [R1+0x578] ;  /* 0x0005780001067983 */ /* 0x000eb60000300a00 */
[----:B------:R-:W-:Y:S06]  /*15f60*/  @!UPT UIADD3 URZ, URZ, URZ, URZ ;  /* 0x0000003f3f3ff290 */ /* 0x000fec000fffe03f */
[----:B------:R0:W-:Y:S02]  /*15f70*/  STL.64 [R1+0x1f0], R16 ;  /* 0x0001f01001007387 */ /* 0x0001e40000100a00 */
[----:B------:R-:W-:Y:S01]  /*15f80*/  STL.64 [R1+0x1f8], R18 ;  /* 0x0001f81201007387 */ /* 0x000fe20000100a00 */
[----:B0-----:R-:W4:Y:S01]  /*15f90*/  LDL.LU.64 R16, [R1+0x2118] ;  /* 0x0021180001107983 */ /* 0x001f220000300a00 */
[----:B------:R-:W-:Y:S02]  /*15fa0*/  IMAD.MOV.U32 R3, RZ, RZ, R12 ;  /* 0x000000ffff037224 */ /* 0x000fe400078e000c */
[----:B------:R-:W-:Y:S02]  /*15fb0*/  IMAD.MOV.U32 R0, RZ, RZ, R13 ;  /* 0x000000ffff007224 */ /* 0x000fe400078e000d */
[----:B------:R-:W2:Y:S01]  /*15fc0*/  LDL.LU.64 R12, [R1+0x4e0] ;  /* 0x0004e000010c7983 */ /* 0x000ea20000300a00 */
[----:B------:R-:W2:Y:S01]  /*15fd0*/  LDL.LU.64 R14, [R1+0x4e8] ;  /* 0x0004e800010e7983 */ /* 0x000ea20000300a00 */
[C---:B----4-:R-:W-:Y:S11]  /*15fe0*/  HMMA.16816.F32 R24, R8.reuse, R16, R24 ;  /* 0x000000100818723c */ /* 0x050ff60000001818 */
[----:B------:R-:W-:Y:S11]  /*15ff0*/  @!UPT UIADD3 URZ, URZ, URZ, URZ ;  /* 0x0000003f3f3ff290 */ /* 0x000ff6000fffe03f */
[----:B------:R-:W-:Y:S01]  /*16000*/  @!UPT UIADD3 URZ, URZ, URZ, URZ ;  /* 0x0000003f3f3ff290 */ /* 0x000fe2000fffe03f */
[----:B------:R-:W-:Y:S01]  /*16010*/  STL.64 [R1+0x1e0], R24 ;  /* 0x0001e01801007387 */ /* 0x000fe20000100a00 */
[----:B------:R0:W-:Y:S03]  /*16020*/  STL.64 [R1+0x1e8], R26 ;  /* 0x0001e81a01007387 */ /* 0x0001e60000100a00 */
[----:B0-----:R-:W4:Y:S01]  /*16030*/  LDL.LU.64 R26, [R1+0x2110] ;  /* 0x00211000011a7983 */ /* 0x001f220000300a00 */
[----:B------:R-:W3:Y:S02]  /*16040*/  LDL.LU.64 R24, [R1+0x2108] ;  /* 0x0021080001187983 */ /* 0x000ee40000300a00 */
[----:B------:R0:W-:Y:S02]  /*16050*/  STL.64 [R1+0x20b0], R16 ;  /* 0x0020b01001007387 */ /* 0x0001e40000100a00 */
[----:B0-----:R-:W2:Y:S01]  /*16060*/  LDL.LU.64 R16, [R1+0x520] ;  /* 0x0005200001107983 */ /* 0x001ea20000300a00 */
[----:B------:R-:W2:Y:S01]  /*16070*/  LDL.LU.64 R18, [R1+0x528] ;  /* 0x0005280001127983 */ /* 0x000ea20000300a00 */
[C---:B---3--:R-:W-:Y:S11]  /*16080*/  HMMA.16816.F32 R20, R8.reuse, R24, R20 ;  /* 0x000000180814723c */ /* 0x048ff60000001814 */
[----:B------:R-:W-:Y:S11]  /*16090*/  @!UPT UIADD3 URZ, URZ, URZ, URZ ;  /* 0x0000003f3f3ff290 */ /* 0x000ff6000fffe03f */
[----:B------:R-:W-:Y:S01]  /*160a0*/  @!UPT UIADD3 URZ, URZ, URZ, URZ ;  /* 0x0000003f3f3ff290 */ /* 0x000fe2000fffe03f */
[----:B------:R0:W-:Y:S01]  /*160b0*/  STL.64 [R1+0x1d0], R20 ;  /* 0x0001d01401007387 */ /* 0x0001e20000100a00 */
[----:B------:R-:W-:Y:S03]  /*160c0*/  STL.64 [R1+0x1d8], R22 ;  /* 0x0001d81601007387 */ /* 0x000fe60000100a00 */
[----:B0-----:R-:W2:Y:S01]  /*160d0*/  LDL.LU.64 R20, [R1+0x2100] ;  /* 0x0021000001147983 */ /* 0x001ea20000300a00 */
[----:B----4-:R-:W-:Y:S02]  /*160e0*/  STL.64 [R1+0x20c0], R26 ;  /* 0x0020c01a01007387 */ /* 0x010fe40000100a00 */
[----:B------:R0:W-:Y:S02]  /*160f0*/  STL.64 [R1+0x20b8], R24 ;  /* 0x0020b81801007387 */ /* 0x0001e40000100a00 */
[----:B0-----:R-:W3:Y:S01]  /*16100*/  LDL.64 R24, [R1+0x30] ;  /* 0x0000300001187983 */ /* 0x001ee20000100a00 */
[C---:B--2---:R-:W-:Y:S03]  /*16110*/  HMMA.16816.F32 R20, R8.reuse, R20, R4 ;  /* 0x000000140814723c */ /* 0x044fe60000001804 */
[----:B------:R-:W3:Y:S01]  /*16120*/  LDL.LU.64 R6, [R1+0x20f8] ;  /* 0x0020f80001067983 */ /* 0x000ee20000300a00 */
[----:B------:R-:W3:Y:S11]  /*16130*/  LDL.LU.64 R4, [R1+0x20f0] ;  /* 0x0020f00001047983 */ /* 0x000ef60000300a00 */
[----:B------:R-:W-:Y:S08]  /*16140*/  @!UPT UIADD3 URZ, URZ, URZ, URZ ;  /* 0x0000003f3f3ff290 */ /* 0x000ff0000fffe03f */
[----:B------:R-:W-:Y:S01]  /*16150*/  STL.64 [R1+0x1c0], R20 ;  /* 0x0001c01401007387 */ /* 0x000fe20000100a00 */
[----:B------:R0:W-:Y:S03]  /*16160*/  STL.64 [R1+0x1c8], R22 ;  /* 0x0001c81601007387 */ /* 0x0001e60000100a00 */
[----:B0-----:R-:W2:Y:S01]  /*16170*/  LDL.LU.64 R22, [R1+0x20e8] ;  /* 0x0020e80001167983 */ /* 0x001ea20000300a00 */
[----:B------:R-:W4:Y:S01]  /*16180*/  LDL.LU.64 R20, [R1+0x20e0] ;  /* 0x0020e00001147983 */ /* 0x000f220000300a00 */
[C---:B---3--:R-:W-:Y:S11]  /*16190*/  HMMA.16816.F32 R4, R8.reuse, R24, R4 ;  /* 0x000000180804723c */ /* 0x048ff60000001804 */
[----:B------:R-:W-:Y:S11]  /*161a0*/  @!UPT UIADD3 URZ, URZ, URZ, URZ ;  /* 0x0000003f3f3ff290 */ /* 0x000ff6000fffe03f */
[----:B------:R-:W-:Y:S01]  /*161b0*/  @!UPT UIADD3 URZ, URZ, URZ, URZ ;  /* 0x0000003f3f3ff290 */ /* 0x000fe2000fffe03f */
[----:B------:R0:W-:Y:S01]  /*161c0*/  STL.64 [R1+0x1b0], R4 ;  /* 0x0001b00401007387 */ /* 0x0001e20000100a00 */
[----:B------:R1:W-:Y:S03]  /*161d0*/  STL.64 [R1+0x1b8], R6 ;  /* 0x0001b80601007387 */ /* 0x0003e60000100a00 */
[----:B0-----:R-:W1:Y:S01]  /*161e0*/  LDL.LU.64 R4, [R1+0x20d8] ;  /* 0x0020d80001047983 */ /* 0x001e620000300a00 */
[----:B------:R-:W-:Y:S02]  /*161f0*/  IMAD.MOV.U32 R29, RZ, RZ, R24 ;  /* 0x000000ffff1d7224 */ /* 0x000fe400078e0018 */
[----:B------:R-:W-:Y:S02]  /*16200*/  IMAD.MOV.U32 R28, RZ, RZ, R25 ;  /* 0x000000ffff1c7224 */ /* 0x000fe400078e0019 */
[----:B------:R-:W3:Y:S01]  /*16210*/  LDL.LU.64 R24, [R1+0x710] ;  /* 0x0007100001187983 */ /* 0x000ee20000300a00 */
[----:B------:R-:W3:Y:S01]  /*16220*/  LDL.LU.64 R26, [R1+0x718] ;  /* 0x00071800011a7983 */ /* 0x000ee20000300a00 */
[C---:B-1----:R-:W-:Y:S08]  /*16230*/  HMMA.16816.F32 R4, R8.reuse, R4, R16 ;  /* 0x000000040804723c */ /* 0x042ff00000001810 */
[----:B----4-:R-:W-:Y:S11]  /*16240*/  HMMA.16816.F32 R8, R8, R20, R12 ;  /* 0x000000140808723c */ /* 0x010ff6000000180c */
[----:B------:R-:W-:Y:S04]  /*16250*/  @!UPT UIADD3 URZ, URZ, URZ, URZ ;  /* 0x0000003f3f3ff290 */ /* 0x000fe8000fffe03f */
[----:B------:R0:W-:Y:S01]  /*16260*/  STL.64 [R1+0x1a0], R4 ;  /* 0x0001a00401007387 */ /* 0x0001e20000100a00 */
[----:B------:R1:W-:Y:S02]  /*16270*/  STL.64 [R1+0x1a8], R6 ;  /* 0x0001a80601007387 */ /* 0x0003e40000100a00 */
[----:B------:R-:W4:Y:S02]  /*16280*/  LDL.LU.64 R16, [R1+0x6e0] ;  /* 0x0006e00001107983 */ /* 0x000f240000300a00 */
[----:B------:R-:W4:Y:S01]  /*16290*/  LDL.LU.64 R18, [R1+0x6e8] ;  /* 0x0006e80001127983 */ /* 0x000f220000300a00 */
[----:B0-----:R-:W2:Y:S01]  /*162a0*/  LDL.LU.64 R4, [R1+0x6d0] ;  /* 0x0006d00001047983 */ /* 0x001ea20000300a00 */
[----:B-1----:R-:W2:Y:S02]  /*162b0*/  LDL.LU.64 R6, [R1+0x6d8] ;  /* 0x0006d80001067983 */ /* 0x002ea40000300a00 */
[----:B------:R-:W4:Y:S02]  /*162c0*/  LDL.LU.64 R14, [R1+0x20d0] ;  /* 0x0020d000010e7983 */ /* 0x000f240000300a00 */
[----:B------:R-:W4:Y:S01]  /*162d0*/  LDL.LU.64 R12, [R1+0x20c8] ;  /* 0x0020c800010c7983 */ /* 0x000f220000300a00 */
[----:B------:R0:W-:Y:S04]  /*162e0*/  STL.64 [R1+0x2070], R20 ;  /* 0x0020701401007387 */ /* 0x0001e80000100a00 */
[----:B0-----:R-:W2:Y:S01]  /*162f0*/  LDL.64 R20, [R1+0x70] ;  /* 0x0000700001147983 */ /* 0x001ea20000100a00 */
[----:B------:R-:W-:Y:S02]  /*16300*/  STL.64 [R1+0x100], R8 ;  /* 0x0001000801007387 */ /* 0x000fe40000100a00 */
[----:B------:R-:W-:Y:S01]  /*16310*/  STL.64 [R1+0x108], R10 ;  /* 0x0001080a01007387 */ /* 0x000fe20000100a00 */
[----:B--2---:R0:W-:Y:S02]  /*16320*/  STL.64 [R1+0x2080], R20 ;  /* 0x0020801401007387 */ /* 0x0041e40000100a00 */
[----:B0-----:R-:W-:-:S02]  /*16330*/  IMAD.MOV.U32 R20, RZ, RZ, R29 ;  /* 0x000000ffff147224 */ /* 0x001fc400078e001d */
[----:B------:R-:W-:-:S05]  /*16340*/  IMAD.MOV.U32 R21, RZ, RZ, R28 ;  /* 0x000000ffff157224 */ /* 0x000fca00078e001c */
[----:B------:R0:W-:Y:S04]  /*16350*/  STL.64 [R1+0x2090], R20 ;  /* 0x0020901401007387 */ /* 0x0001e80000100a00 */
[----:B0-----:R-:W2:Y:S01]  /*16360*/  LDL.64 R20, [R1+0x40] ;  /* 0x0000400001147983 */ /* 0x001ea20000100a00 */
[----:B------:R-:W-:Y:S02]  /*16370*/  IMAD.MOV.U32 R8, RZ, RZ, R3 ;  /* 0x000000ffff087224 */ /* 0x000fe400078e0003 */
[----:B------:R-:W-:-:S07]  /*16380*/  IMAD.MOV.U32 R9, RZ, RZ, R0 ;  /* 0x000000ffff097224 */ /* 0x000fce00078e0000 */
[----:B----4-:R-:W-:Y:S01]  /*16390*/  HMMA.16816.F32 R16, R12, R8, R16 ;  /* 0x000000080c10723c */ /* 0x010fe20000001810 */
[----:B--2---:R0:W-:Y:S02]  /*163a0*/  STL.64 [R1+0x20a8], R20 ;  /* 0x0020a81401007387 */ /* 0x0041e40000100a00 */
[----:B0-----:R-:W-:Y:S02]  /*163b0*/  IMAD.MOV.U32 R20, RZ, RZ, R23 ;  /* 0x000000ffff147224 */ /* 0x001fe400078e0017 */
[----:B------:R-:W-:-:S07]  /*163c0*/  IMAD.MOV.U32 R21, RZ, RZ, R22 ;  /* 0x000000ffff157224 */ /* 0x000fce00078e0016 */
[C---:B---3--:R-:W-:Y:S01]  /*163d0*/  HMMA.16816.F32 R20, R12.reuse, R20, R24 ;  /* 0x000000140c14723c */ /* 0x048fe20000001818 */
[----:B------:R-:W2:Y:S01]  /*163e0*/  LDL.LU.64 R26, [R1+0x20c0] ;  /* 0x0020c000011a7983 */ /* 0x000ea20000300a00 */
[----:B------:R-:W3:Y:S11]  /*163f0*/  LDL.LU.64 R24, [R1+0x20b8] ;  /* 0x0020b80001187983 */ /* 0x000ef60000300a00 */
[----:B------:R-:W-:Y:S10]  /*16400*/  @!UPT UIADD3 URZ, URZ, URZ, URZ ;  /* 0x0000003f3f3ff290 */ /* 0x000ff4000fffe03f */
[----:B------:R0:W-:Y:S01]  /*16410*/  STL.64 [R1+0xf0], R20 ;  /* 0x0000f01401007387 */ /* 0x0001e20000100a00 */
[----:B------:R1:W-:Y:S03]  /*16420*/  STL.64 [R1+0xf8], R22 ;  /* 0x0000f81601007387 */ /* 0x0003e60000100a00 */
[----:B0-----:R-:W3:Y:S01]  /*16430*/  LDL.LU.64 R20, [R1+0x6c0] ;  /* 0x0006c00001147983 */ /* 0x001ee20000300a00 */
[----:B-1----:R-:W3:Y:S02]  /*16440*/  LDL.LU.64 R22, [R1+0x6c8] ;  /* 0x0006c80001167983 */ /* 0x002ee40000300a00 */
[----:B------:R0:W-:Y:S02]  /*16450*/  STL.64 [R1+0xe0], R16 ;  /* 0x0000e01001007387 */ /* 0x0001e40000100a00 */
[----:B------:R-:W-:Y:S01]  /*16460*/  STL.64 [R1+0xe8], R18 ;  /* 0x0000e81201007387 */ /* 0x000fe20000100a00 */
[----:B0-----:R-:W4:Y:S01]  /*16470*/  LDL.LU.64 R16, [R1+0x20b0] ;  /* 0x0020b00001107983 */ /* 0x001f220000300a00 */
[----:B------:R4:W-:Y:S02]  /*16480*/  STL.64 [R1+0x2078], R8 ;  /* 0x0020780801007387 */ /* 0x0009e40000100a00 */
[----:B----4-:R-:W-:Y:S07]  /*16490*/  HMMA.16816.F32 R8, R12, R16, R4 ;  /* 0x000000100c08723c */ /* 0x010fee0000001804 */
[----:B------:R-:W-:-:S02]  /*164a0*/  IMAD.MOV.U32 R5, RZ, RZ, R16 ;  /* 0x000000ffff057224 */ /* 0x000fc400078e0010 */
[----:B------:R-:W-:Y:S11]  /*164b0*/  IMAD.MOV.U32 R4, RZ, RZ, R17 ;  /* 0x000000ffff047224 */ /* 0x000ff600078e0011 */
[----:B------:R-:W-:Y:S03]  /*164c0*/  @!UPT UIADD3 URZ, URZ, URZ, URZ ;  /* 0x0000003f3f3ff290 */ /* 0x000fe6000fffe03f */
[----:B------:R-:W-:Y:S01]  /*164d0*/  STL.64 [R1+0xd0], R8 ;  /* 0x0000d00801007387 */ /* 0x000fe20000100a00 */
[----:B------:R-:W-:Y:S02]  /*164e0*/  STL.64 [R1+0xd8], R10 ;  /* 0x0000d80a01007387 */ /* 0x000fe40000100a00 */
[----:B------:R0:W-:Y:S02]  /*164f0*/  STL.64 [R1+0x2088], R4 ;  /* 0x0020880401007387 */ /* 0x0001e40000100a00 */
[----:B0-----:R-:W4:Y:S01]  /*16500*/  LDL.LU.64 R4, [R1+0x4c0] ;  /* 0x0004c00001047983 */ /* 0x001f220000300a00 */
[----:B------:R-:W2:Y:S01]  /*16510*/  LDL.LU.64 R6, [R1+0x4c8] ;  /* 0x0004c80001067983 */ /* 0x000ea20000300a00 */
[----:B---3--:R-:W-:Y:S11]  /*16520*/  HMMA.16816.F32 R20, R12, R24, R20 ;  /* 0x000000180c14723c */ /* 0x008ff60000001814 */
[----:B------:R-:W-:Y:S11]  /*16530*/  @!UPT UIADD3 URZ, URZ, URZ, URZ ;  /* 0x0000003f3f3ff290 */ /* 0x000ff6000fffe03f */
[----:B------:R-:W-:Y:S02]  /*16540*/  @!UPT UIADD3 URZ, URZ, URZ, URZ ;  /* 0x0000003f3f3ff290 */ /* 0x000fe4000fffe03f */
[----:B------:R-:W-:Y:S01]  /*16550*/  IMAD.MOV.U32 R28, RZ, RZ, R21 ;  /* 0x000000ffff1c7224 */ /* 0x000fe200078e0015 */
[----:B--2---:R-:W-:Y:S01]  /*16560*/  STL.64 [R1+0x20a0], R6 ;  /* 0x0020a00601007387 */ /* 0x004fe20000100a00 */
[----:B----4-:R0:W-:Y:S03]  /*16570*/  STL.64 [R1+0x2098], R4 ;  /* 0x0020980401007387 */ /* 0x0101e60000100a00 */
[----:B0-----:R-:W2:Y:S01]  /*16580*/  LDL.LU.64 R4, [R1+0x4d0] ;  /* 0x0004d00001047983 */ /* 0x001ea20000300a00 */
[----:B------:R-:W2:Y:S02]  /*16590*/  LDL.LU.64 R6, [R1+0x4d8] ;  /* 0x0004d80001067983 */ /* 0x000ea40000300a00 */
[----:B------:R-:W3:Y:S02]  /*165a0*/  LDL.LU.64 R8, [R1+0x400] ;  /* 0x0004000001087983 */ /* 0x000ee40000300a00 */
[----:B------:R-:W3:Y:S01]  /*165b0*/  LDL.LU.64 R10, [R1+0x408] ;  /* 0x00040800010a7983 */ /* 0x000ee20000300a00 */
[----:B------:R-:W4:Y:S01]  /*165c0*/  LDL.LU.64 R16, [R1+0x360] ;  /* 0x0003600001107983 */ /* 0x000f220000300a00 */
[----:B------:R-:W4:Y:S02]  /*165d0*/  LDL.LU.64 R18, [R1+0x368] ;  /* 0x0003680001127983 */ /* 0x000f240000300a00 */
[----:B------:R0:W-:Y:S02]  /*165e0*/  STL [R1+0xc0], R20 ;  /* 0x0000c01401007387 */ /* 0x0001e40000100800 */
[----:B------:R-:W-:Y:S01]  /*165f0*/  STL [R1+0xcc], R23 ;  /* 0x0000cc1701007387 */ /* 0x000fe20000100800 */
[----:B0-----:R-:W2:Y:S01]  /*16600*/  LDL.LU.64 R20, [R1+0x20a8] ;  /* 0x0020a80001147983 */ /* 0x001ea20000300a00 */
[----:B------:R-:W-:-:S02]  /*16610*/  IMAD.MOV.U32 R29, RZ, RZ, R22 ;  /* 0x000000ffff1d7224 */ /* 0x000fc400078e0016 */
[----:B------:R-:W-:Y:S02]  /*16620*/  STL.64 [R1+0x2048], R26 ;  /* 0x0020481a01007387 */ /* 0x000fe40000100a00 */
[----:B------:R0:W-:Y:S02]  /*16630*/  STL.64 [R1+0x2040], R24 ;  /* 0x0020401801007387 */ /* 0x0001e40000100a00 */
[----:B0-----:R-:W3:Y:S01]  /*16640*/  LDL.LU.64 R24, [R1+0x6a0] ;  /* 0x0006a00001187983 */ /* 0x001ee20000300a00 */
[----:B------:R-:W3:Y:S02]  /*16650*/  LDL.LU.64 R26, [R1+0x6a8] ;  /* 0x0006a800011a7983 */ /* 0x000ee40000300a00 */
[----:B------:R-:W-:Y:S02]  /*16660*/  STL [R1+0x1ea0], R29 ;  /* 0x001ea01d01007387 */ /* 0x000fe40000100800 */
[----:B------:R-:W-:Y:S01]  /*16670*/  STL [R1+0x1e9c], R28 ;  /* 0x001e9c1c01007387 */ /* 0x000fe20000100800 */
[----:B--2---:R-:W-:Y:S01]  /*16680*/  HMMA.16816.F32 R4, R12, R20, R4 ;  /* 0x000000140c04723c */ /* 0x004fe20000001804 */
[----:B------:R-:W-:-:S02]  /*16690*/  IMAD.MOV.U32 R3, RZ, RZ, R20 ;  /* 0x000000ffff037224 */ /* 0x000fc400078e0014 */
[----:B------:R-:W-:Y:S11]  /*166a0*/  IMAD.MOV.U32 R0, RZ, RZ, R21 ;  /* 0x000000ffff007224 */ /* 0x000ff600078e0015 */
[----:B------:R-:W-:Y:S09]  /*166b0*/  @!UPT UIADD3 URZ, URZ, URZ, URZ ;  /* 0x0000003f3f3ff290 */ /* 0x000ff2000fffe03f */
[----:B------:R-:W-:Y:S01]  /*166c0*/  STL.64 [R1+0x190], R4 ;  /* 0x0001900401007387 */ /* 0x000fe20000100a00 */
[----:B------:R0:W-:Y:S03]  /*166d0*/  STL.64 [R1+0x198], R6 ;  /* 0x0001980601007387 */ /* 0x0001e60000100a00 */
[----:B0-----:R-:W2:Y:S01]  /*166e0*/  LDL.LU.64 R6, [R1+0x20a0] ;  /* 0x0020a00001067983 */ /* 0x001ea20000300a00 */
[----:B------:R-:W2:Y:S02]  /*166f0*/  LDL.LU.64 R4, [R1+0x2098] ;  /* 0x0020980001047983 */ /* 0x000ea40000300a00 */
[----:B------:R-:W2:Y:S02]  /*16700*/  LDL.LU.64 R20, [R1+0x2090] ;  /* 0x0020900001147983 */ /* 0x000ea40000300a00 */
[C---:B--2---:R-:W-:Y:S01]  /*16710*/  HMMA.16816.F32 R20, R12.reuse, R20, R4 ;  /* 0x000000140c14723c */ /* 0x044fe20000001804 */
[----:B------:R-:W2:Y:S11]  /*16720*/  LDL.LU.64 R4, [R1+0x2088] ;  /* 0x0020880001047983 */ /* 0x000eb60000300a00 */
[----:B------:R-:W-:Y:S11]  /*16730*/  @!UPT UIADD3 URZ, URZ, URZ, URZ ;  /* 0x0000003f3f3ff290 */ /* 0x000ff6000fffe03f */
[----:B------:R0:W-:Y:S01]  /*16740*/  STL.64 [R1+0x2b0], R20 ;  /* 0x0002b01401007387 */ /* 0x0001e20000100a00 */
[----:B------:R-:W-:Y:S03]  /*16750*/  STL.64 [R1+0x2b8], R22 ;  /* 0x0002b81601007387 */ /* 0x000fe60000100a00 */
[----:B0-----:R-:W3:Y:S02]  /*16760*/  LDL.LU.64 R20, [R1+0x2080] ;  /* 0x0020800001147983 */ /* 0x001ee40000300a00 */
[C---:B---3--:R-:W-:Y:S01]  /*16770*/  HMMA.16816.F32 R8, R12.reuse, R20, R8 ;  /* 0x000000140c08723c */ /* 0x048fe20000001808 */
[----:B------:R-:W-:Y:S02]  /*16780*/  IMAD.MOV.U32 R7, RZ, RZ, R20 ;  /* 0x000000ffff077224 */ /* 0x000fe400078e0014 */
[----:B------:R-:W-:Y:S11]  /*16790*/  IMAD.MOV.U32 R6, RZ, RZ, R21 ;  /* 0x000000ffff067224 */ /* 0x000ff600078e0015 */
[----:B------:R-:W-:Y:S09]  /*167a0*/  @!UPT UIADD3 URZ, URZ, URZ, URZ ;  /* 0x0000003f3f3ff290 */ /* 0x000ff2000fffe03f */
[----:B------:R0:W-:Y:S01]  /*167b0*/  STL.64 [R1+0x3d0], R8 ;  /* 0x0003d00801007387 */ /* 0x0001e20000100a00 */
[----:B------:R-:W-:Y:S03]  /*167c0*/  STL.64 [R1+0x3d8], R10 ;  /* 0x0003d80a01007387 */ /* 0x000fe60000100a00 */
[----:B0-----:R-:W3:Y:S01]  /*167d0*/  LDL.LU.64 R8, [R1+0x2078] ;  /* 0x0020780001087983 */ /* 0x001ee20000300a00 */
[----:B------:R-:W4:Y:S02]  /*167e0*/  LDL.LU.64 R20, [R1+0x2070] ;  /* 0x0020700001147983 */ /* 0x000f240000300a00 */
[----:B----4-:R-:W-:Y:S01]  /*167f0*/  HMMA.16816.F32 R12, R12, R20, R16 ;  /* 0x000000140c0c723c */ /* 0x010fe20000001810 */
[----:B------:R-:W3:Y:S01]  /*16800*/  LDL.LU.64 R18, [R1+0x2068] ;  /* 0x0020680001127983 */ /* 0x000ee20000300a00 */
[----:B------:R-:W3:Y:S02]  /*16810*/  LDL.LU.64 R16, [R1+0x2060] ;  /* 0x0020600001107983 */ /* 0x000ee40000300a00 */
[----:B------:R0:W-:Y:S03]  /*16820*/  STL.64 [R1+0x2000], R20 ;  /* 0x0020001401007387 */ /* 0x0001e60000100a00 */
[----:B0-----:R-:W-:-:S02]  /*16830*/  IMAD.MOV.U32 R20, RZ, RZ, R7 ;  /* 0x000000ffff147224 */ /* 0x001fc400078e0007 */
[----:B------:R-:W-:Y:S11]  /*16840*/  IMAD.MOV.U32 R21, RZ, RZ, R6 ;  /* 0x000000ffff157224 */ /* 0x000ff600078e0006 */
[----:B------:R-:W-:Y:S03]  /*16850*/  @!UPT UIADD3 URZ, URZ, URZ, URZ ;  /* 0x0000003f3f3ff290 */ /* 0x000fe6000fffe03f */
[----:B------:R0:W-:Y:S01]  /*16860*/  STL.64 [R1+0x3c0], R12 ;  /* 0x0003c00c01007387 */ /* 0x0001e20000100a00 */
[----:B------:R-:W-:Y:S02]  /*16870*/  STL.64 [R1+0x3c8], R14 ;  /* 0x0003c80e01007387 */ /* 0x000fe40000100a00 */
[----:B------:R1:W-:Y:S02]  /*16880*/  STL.64 [R1+0x2018], R20 ;  /* 0x0020181401007387 */ /* 0x0003e40000100a00 */
[----:B0-----:R-:W-:Y:S02]  /*16890*/  IMAD.MOV.U32 R12, RZ, RZ, R3 ;  /* 0x000000ffff0c7224 */ /* 0x001fe400078e0003 */
[----:B------:R-:W-:-:S05]  /*168a0*/  IMAD.MOV.U32 R13, RZ, RZ, R0 ;  /* 0x000000ffff0d7224 */ /* 0x000fca00078e0000 */
[----:B------:R0:W-:Y:S01]  /*168b0*/  STL.64 [R1+0x2038], R12 ;  /* 0x0020380c01007387 */ /* 0x0001e20000100a00 */
[----:B-1----:R-:W4:Y:S03]  /*168c0*/  LDL.64 R20, [R1+0x30] ;  /* 0x0000300001147983 */ /* 0x002f260000100a00 */
[----:B0-----:R-:W2:Y:S04]  /*168d0*/  LDL.64 R12, [R1+0x20] ;  /* 0x00002000010c7983 */ /* 0x001ea80000100a00 */
[----:B----4-:R0:W-:Y:S04]  /*168e0*/  STL.64 [R1+0x2030], R20 ;  /* 0x0020301401007387 */ /* 0x0101e80000100a00 */
[----:B0-----:R-:W4:Y:S01]  /*168f0*/  LDL.LU.64 R20, [R1+0x6b0] ;  /* 0x0006b00001147983 */ /* 0x001f220000300a00 */
[----:B------:R-:W4:Y:S01]  /*16900*/  LDL.LU.64 R22, [R1+0x6b8] ;  /* 0x0006b80001167983 */ /* 0x000f220000300a00 */
[----:B---3--:R-:W-:Y:S07]  /*16910*/  HMMA.16816.F32 R8, R16, R8, R24 ;  /* 0x000000081008723c */ /* 0x008fee0000001818 */
[----:B--2---:R-:W-:-:S02]  /*16920*/  IMAD.MOV.U32 R24, RZ, RZ, R5 ;  /* 0x000000ffff187224 */ /* 0x004fc400078e0005 */
[----:B------:R-:W-:Y:S01]  /*16930*/  IMAD.MOV.U32 R25, RZ, RZ, R4 ;  /* 0x000000ffff197224 */ /* 0x000fe200078e0004 */
[----:B----4-:R-:W-:Y:S11]  /*16940*/  HMMA.16816.F32 R20, R16, R12, R20 ;  /* 0x0000000c1014723c */ /* 0x010ff60000001814 */
[----:B------:R-:W-:Y:S11]  /*16950*/  @!UPT UIADD3 URZ, URZ, URZ, URZ ;  /* 0x0000003f3f3ff290 */ /* 0x000ff6000fffe03f */
[----:B------:R-:W-:Y:S01]  /*16960*/  @!UPT UIADD3 URZ, URZ, URZ, URZ ;  /* 0x0000003f3f3ff290 */ /* 0x000fe2000fffe03f */
[----:B------:R-:W-:Y:S01]  /*16970*/  STL.64 [R1+0x440], R20 ;  /* 0x0004401401007387 */ /* 0x000fe20000100a00 */
[----:B------:R-:W-:Y:S02]  /*16980*/  STL.64 [R1+0x448], R22 ;  /* 0x0004481601007387 */ /* 0x000fe40000100a00 */
[----:B------:R-:W-:Y:S02]  /*16990*/  STL.64 [R1+0x430], R8 ;  /* 0x0004300801007387 */ /* 0x000fe40000100a00 */
[----:B------:R-:W-:Y:S01]  /*169a0*/  STL.64 [R1+0x438], R10 ;  /* 0x0004380a01007387 */ /* 0x000fe20000100a00 */
[----:B------:R-:W2:Y:S01]  /*169b0*/  LDL.LU.64 R4, [R1+0x660] ;  /* 0x0006600001047983 */ /* 0x000ea20000300a00 */
[----:B------:R-:W3:Y:S03]  /*169c0*/  LDL.LU.64 R6, [R1+0x668] ;  /* 0x0006680001067983 */ /* 0x000ee60000300a00 */
[----:B---3--:R-:W-:Y:S01]  /*169d0*/  STL.64 [R1+0x1fb8], R6 ;  /* 0x001fb80601007387 */ /* 0x008fe20000100a00 */
[----:B--2---:R0:W-:Y:S03]  /*169e0*/  STL.64 [R1+0x1fb0], R4 ;  /* 0x001fb00401007387 */ /* 0x0041e60000100a00 */
[----:B0-----:R-:W2:Y:S01]  /*169f0*/  LDL.64 R4, [R1+0x10] ;  /* 0x0000100001047983 */ /* 0x001ea20000100a00 */
[----:B------:R-:W-:-:S02]  /*16a00*/  IMAD.MOV.U32 R3, RZ, RZ, R12 ;  /* 0x000000ffff037224 */ /* 0x000fc400078e000c */
[----:B------:R-:W-:Y:S01]  /*16a10*/  IMAD.MOV.U32 R0, RZ, RZ, R13 ;  /* 0x000000ffff007224 */ /* 0x000fe200078e000d */
[----:B--2---:R0:W-:Y:S01]  /*16a20*/  STL.64 [R1+0x1fd0], R4 ;  /* 0x001fd00401007387 */ /* 0x0041e20000100a00 */
[----:B------:R-:W2:Y:S02]  /*16a30*/  LDL.LU.64 R12, [R1+0x3f0] ;  /* 0x0003f000010c7983 */ /* 0x000ea40000300a00 */
[----:B------:R-:W3:Y:S02]  /*16a40*/  LDL.LU.64 R14, [R1+0x3f8] ;  /* 0x0003f800010e7983 */ /* 0x000ee40000300a00 */
[----:B0-----:R-:W-:Y:S02]  /*16a50*/  IMAD.MOV.U32 R4, RZ, RZ, R3 ;  /* 0x000000ffff047224 */ /* 0x001fe400078e0003 */
[----:B------:R-:W-:Y:S01]  /*16a60*/  IMAD.MOV.U32 R5, RZ, RZ, R0 ;  /* 0x000000ffff057224 */ /* 0x000fe200078e0000 */
[----:B---3--:R-:W-:Y:S01]  /*16a70*/  STL.64 [R1+0x2058], R14 ;  /* 0x0020580e01007387 */ /* 0x008fe20000100a00 */
[----:B--2---:R0:W-:Y:S03]  /*16a80*/  STL.64 [R1+0x2050], R12 ;  /* 0x0020500c01007387 */ /* 0x0041e60000100a00 */
[----:B0-----:R-:W2:Y:S01]  /*16a90*/  LDL.LU.64 R12, [R1+0x690] ;  /* 0x00069000010c7983 */ /* 0x001ea20000300a00 */
[----:B------:R-:W2:Y:S02]  /*16aa0*/  LDL.LU.64 R14, [R1+0x698] ;  /* 0x00069800010e7983 */ /* 0x000ea40000300a00 */
[----:B------:R-:W3:Y:S02]  /*16ab0*/  LDL.LU.64 R20, [R1+0x350] ;  /* 0x0003500001147983 */ /* 0x000ee40000300a00 */
[----:B------:R-:W3:Y:S01]  /*16ac0*/  LDL.LU.64 R22, [R1+0x358] ;  /* 0x0003580001167983 */ /* 0x000ee20000300a00 */
[----:B------:R0:W-:Y:S04]  /*16ad0*/  STL.64 [R1+0x1ff8], R4 ;  /* 0x001ff80401007387 */ /* 0x0001e80000100a00 */
[----:B0-----:R-:W4:Y:S01]  /*16ae0*/  LDL.LU.64 R4, [R1+0x240] ;  /* 0x0002400001047983 */ /* 0x001f220000300a00 */
[----:B------:R-:W2:Y:S03]  /*16af0*/  LDL.LU.64 R6, [R1+0x248] ;  /* 0x0002480001067983 */ /* 0x000ea60000300a00 */
[----:B--2---:R-:W-:Y:S01]  /*16b00*/  STL.64 [R1+0x2010], R6 ;  /* 0x0020100601007387 */ /* 0x004fe20000100a00 */
[----:B----4-:R0:W-:Y:S03]  /*16b10*/  STL.64 [R1+0x2008], R4 ;  /* 0x0020080401007387 */ /* 0x0101e60000100a00 */
[----:B0-----:R-:W2:Y:S01]  /*16b20*/  LDL.LU.64 R4, [R1+0x250] ;  /* 0x0002500001047983 */ /* 0x001ea20000300a00 */
[----:B------:R-:W4:Y:S03]  /*16b30*/  LDL.LU.64 R6, [R1+0x258] ;  /* 0x0002580001067983 */ /* 0x000f260000300a00 */
[----:B----4-:R-:W-:Y:S01]  /*16b40*/  STL.64 [R1+0x2028], R6 ;  /* 0x0020280601007387 */ /* 0x010fe20000100a00 */
[----:B--2---:R0:W-:Y:S03]  /*16b50*/  STL.64 [R1+0x2020], R4 ;  /* 0x0020200401007387 */ /* 0x0041e60000100a00 */
[----:B0-----:R-:W2:Y:S01]  /*16b60*/  LDL.LU.64 R4, [R1+0x340] ;  /* 0x0003400001047983 */ /* 0x001ea20000300a00 */
[----:B------:R-:W2:Y:S02]  /*16b70*/  LDL.LU.64 R6, [R1+0x348] ;  /* 0x0003480001067983 */ /* 0x000ea40000300a00 */
[----:B------:R-:W4:Y:S02]  /*16b80*/  LDL.LU.64 R8, [R1+0x650] ;  /* 0x0006500001087983 */ /* 0x000f240000300a00 */
[----:B------:R-:W2:Y:S01]  /*16b90*/  LDL.LU.64 R10, [R1+0x658] ;  /* 0x00065800010a7983 */ /* 0x000ea20000300a00 */
[C---:B------:R-:W-:Y:S01]  /*16ba0*/  HMMA.16816.F32 R24, R16.reuse, R24, R12 ;  /* 0x000000181018723c */ /* 0x040fe2000000180c */
        /* <DEDUP_REMOVED lines=9> */
[----:B------:R-:W4:Y:S05]  /*16c40*/  LDL.LU.64 R12, [R1+0x2050] ;  /* 0x00205000010c7983 */ /* 0x000f2a0000300a00 */
[----:B------:R-:W-:Y:S01]  /*16c50*/  STL.64 [R1+0x420], R24 ;  /* 0x0004201801007387 */ /* 0x000fe20000100a00 */
[----:B------:R0:W-:Y:S03]  /*16c60*/  STL.64 [R1+0x428], R26 ;  /* 0x0004281a01007387 */ /* 0x0001e60000100a00 */
[----:B0-----:R-:W2:Y:S01]  /*16c70*/  LDL.LU.64 R26, [R1+0x2048] ;  /* 0x00204800011a7983 */ /* 0x001ea20000300a00 */
[----:B------:R-:W4:Y:S02]  /*16c80*/  LDL.LU.64 R24, [R1+0x2040] ;  /* 0x0020400001187983 */ /* 0x000f240000300a00 */
[C---:B----4-:R-:W-:Y:S11]  /*16c90*/  HMMA.16816.F32 R12, R16.reuse, R24, R12 ;  /* 0x00000018100c723c */ /* 0x050ff6000000180c */
[----:B------:R-:W-:Y:S11]  /*16ca0*/  @!UPT UIADD3 URZ, URZ, URZ, URZ ;  /* 0x0000003f3f3ff290 */ /* 0x000ff6000fffe03f */
[----:B------:R-:W-:Y:S01]  /*16cb0*/  @!UPT UIADD3 URZ, URZ, URZ, URZ ;  /* 0x0000003f3f3ff290 */ /* 0x000fe2000fffe03f */
[----:B------:R0:W-:Y:S01]  /*16cc0*/  STL.64 [R1+0x410], R12 ;  /* 0x0004100c01007387 */ /* 0x0001e20000100a00 */
[----:B------:R-:W-:Y:S03]  /*16cd0*/  STL.64 [R1+0x418], R14 ;  /* 0x0004180e01007387 */ /* 0x000fe60000100a00 */
[----:B0-----:R-:W3:Y:S02]  /*16ce0*/  LDL.LU.64 R12, [R1+0x2038] ;  /* 0x00203800010c7983 */ /* 0x001ee40000300a00 */
[C---:B---3--:R-:W-:Y:S11]  /*16cf0*/  HMMA.16816.F32 R20, R16.reuse, R12, R20 ;  /* 0x0000000c1014723c */ /* 0x048ff60000001814 */
[----:B------:R-:W-:Y:S11]  /*16d00*/  @!UPT UIADD3 URZ, URZ, URZ, URZ ;  /* 0x0000003f3f3ff290 */ /* 0x000ff6000fffe03f */
[----:B------:R-:W-:Y:S01]  /*16d10*/  @!UPT UIADD3 URZ, URZ, URZ, URZ ;  /* 0x0000003f3f3ff290 */ /* 0x000fe2000fffe03f */
[----:B------:R0:W-:Y:S01]  /*16d20*/  STL.64 [R1+0x400], R20 ;  /* 0x0004001401007387 */ /* 0x0001e20000100a00 */
[----:B------:R-:W-:Y:S03]  /*16d30*/  STL.64 [R1+0x408], R22 ;  /* 0x0004081601007387 */ /* 0x000fe60000100a00 */
[----:B0-----:R-:W3:Y:S02]  /*16d40*/  LDL.LU.64 R20, [R1+0x2030] ;  /* 0x0020300001147983 */ /* 0x001ee40000300a00 */
[C---:B---3--:R-:W-:Y:S01]  /*16d50*/  HMMA.16816.F32 R4, R16.reuse, R20, R4 ;  /* 0x000000141004723c */ /* 0x048fe20000001804 */
[----:B------:R-:W-:Y:S02]  /*16d60*/  IMAD.MOV.U32 R3, RZ, RZ, R20 ;  /* 0x000000ffff037224 */ /* 0x000fe400078e0014 */
[----:B------:R-:W-:Y:S11]  /*16d70*/  IMAD.MOV.U32 R0, RZ, RZ, R21 ;  /* 0x000000ffff007224 */ /* 0x000ff600078e0015 */
[----:B------:R-:W-:Y:S09]  /*16d80*/  @!UPT UIADD3 URZ, URZ, URZ, URZ ;  /* 0x0000003f3f3ff290 */ /* 0x000ff2000fffe03f */
[----:B------:R-:W-:Y:S01]  /*16d90*/  STL.64 [R1+0x3f0], R4 ;  /* 0x0003f00401007387 */ /* 0x000fe20000100a00 */
[----:B------:R0:W-:Y:S03]  /*16da0*/  STL.64 [R1+0x3f8], R6 ;  /* 0x0003f80601007387 */ /* 0x0001e60000100a00 */
[----:B0-----:R-:W3:Y:S01]  /*16db0*/  LDL.LU.64 R6, [R1+0x2028] ;  /* 0x0020280001067983 */ /* 0x001ee20000300a00 */
[----:B------:R-:W3:Y:S02]  /*16dc0*/  LDL.LU.64 R4, [R1+0x2020] ;  /* 0x0020200001047983 */ /* 0x000ee40000300a00 */
[----:B------:R-:W3:Y:S02]  /*16dd0*/  LDL.LU.64 R20, [R1+0x2018] ;  /* 0x0020180001147983 */ /* 0x000ee40000300a00 */
[C---:B---3--:R-:W-:Y:S01]  /*16de0*/  HMMA.16816.F32 R20, R16.reuse, R20, R4 ;  /* 0x000000141014723c */ /* 0x048fe20000001804 */
[----:B------:R-:W3:Y:S01]  /*16df0*/  LDL.LU.64 R6, [R1+0x2010] ;  /* 0x0020100001067983 */ /* 0x000ee20000300a00 */
[----:B------:R-:W3:Y:S11]  /*16e00*/  LDL.LU.64 R4, [R1+0x2008] ;  /* 0x0020080001047983 */ /* 0x000ef60000300a00 */
[----:B------:R-:W-:Y:S10]  /*16e10*/  @!UPT UIADD3 URZ, URZ, URZ, URZ ;  /* 0x0000003f3f3ff290 */ /* 0x000ff4000fffe03f */
[----:B------:R0:W-:Y:S01]  /*16e20*/  STL.64 [R1+0x3e0], R20 ;  /* 0x0003e01401007387 */ /* 0x0001e20000100a00 */
[----:B------:R1:W-:Y:S03]  /*16e30*/  STL.64 [R1+0x3e8], R22 ;  /* 0x0003e81601007387 */ /* 0x0003e60000100a00 */
[----:B0-----:R-:W3:Y:S02]  /*16e40*/  LDL.LU.64 R20, [R1+0x2000] ;  /* 0x0020000001147983 */ /* 0x001ee40000300a00 */
[----:B---3--:R-:W-:Y:S02]  /*16e50*/  HMMA.16816.F32 R16, R16, R20, R4 ;  /* 0x000000141010723c */ /* 0x008fe40000001804 */
[----:B------:R-:W2:Y:S01]  /*16e60*/  LDL.LU.64 R4, [R1+0x1ff8] ;  /* 0x001ff80001047983 */ /* 0x000ea20000300a00 */
[----:B-1----:R-:W2:Y:S02]  /*16e70*/  LDL.LU.64 R22, [R1+0x1ff0] ;  /* 0x001ff00001167983 */ /* 0x002ea40000300a00 */
[----:B------:R-:W2:Y:S11]  /*16e80*/  LDL.LU.64 R20, [R1+0x1fe8] ;  /* 0x001fe80001147983 */ /* 0x000eb60000300a00 */
[----:B------:R-:W-:Y:S07]  /*16e90*/  @!UPT UIADD3 URZ, URZ, URZ, URZ ;  /* 0x0000003f3f3ff290 */ /* 0x000fee000fffe03f */
[----:B------:R0:W-:Y:S01]  /*16ea0*/  STL.64 [R1+0x3b0], R16 ;  /* 0x0003b01001007387 */ /* 0x0001e20000100a00 */
[----:B------:R-:W-:Y:S02]  /*16eb0*/  STL.64 [R1+0x3b8], R18 ;  /* 0x0003b81201007387 */ /* 0x000fe40000100a00 */
[----:B0-----:R-:W-:Y:S02]  /*16ec0*/  IMAD.MOV.U32 R16, RZ, RZ, R3 ;  /* 0x000000ffff107224 */ /* 0x001fe400078e0003 */
[----:B------:R-:W-:-:S05]  /*16ed0*/  IMAD.MOV.U32 R17, RZ, RZ, R0 ;  /* 0x000000ffff117224 */ /* 0x000fca00078e0000 */
[----:B------:R0:W-:Y:S04]  /*16ee0*/  STL.64 [R1+0x1fa8], R16 ;  /* 0x001fa81001007387 */ /* 0x0001e80000100a00 */
[----:B0-----:R-:W3:Y:S01]  /*16ef0*/  LDL.64 R16, [R1] ;  /* 0x0000000001107983 */ /* 0x001ee20000100a00 */
[C---:B--2---:R-:W-:Y:S03]  /*16f00*/  HMMA.16816.F32 R4, R20.reuse, R4, R8 ;  /* 0x000000041404723c */ /* 0x044fe60000001808 */
[----:B------:R-:W2:Y:S01]  /*16f10*/  LDL.LU.64 R10, [R1+0x1fe0] ;  /* 0x001fe000010a7983 */ /* 0x000ea20000300a00 */
[----:B------:R-:W2:Y:S11]  /*16f20*/  LDL.LU.64 R8, [R1+0x1fd8] ;  /* 0x001fd80001087983 */ /* 0x000eb60000300a00 */
[----:B------:R-:W-:Y:S08]  /*16f30*/  @!UPT UIADD3 URZ, URZ, URZ, URZ ;  /* 0x0000003f3f3ff290 */ /* 0x000ff0000fffe03f */
[----:B------:R0:W-:Y:S01]  /*16f40*/  STL.64 [R1+0x3a0], R4 ;  /* 0x0003a00401007387 */ /* 0x0001e20000100a00 */
[----:B------:R-:W-:Y:S03]  /*16f50*/  STL.64 [R1+0x3a8], R6 ;  /* 0x0003a80601007387 */ /* 0x000fe60000100a00 */
[----:B0-----:R-:W2:Y:S02]  /*16f60*/  LDL.LU.64 R4, [R1+0x1fd0] ;  /* 0x001fd00001047983 */ /* 0x001ea40000300a00 */
[C---:B--2---:R-:W-:Y:S01]  /*16f70*/  HMMA.16816.F32 R8, R20.reuse, R4, R8 ;  /* 0x000000041408723c */ /* 0x044fe20000001808 */
[----:B------:R-:W-:Y:S02]  /*16f80*/  IMAD.MOV.U32 R3, RZ, RZ, R4 ;  /* 0x000000ffff037224 */ /* 0x000fe400078e0004 */
[----:B------:R-:W-:Y:S11]  /*16f90*/  IMAD.MOV.U32 R0, RZ, RZ, R5 ;  /* 0x000000ffff007224 */ /* 0x000ff600078e0005 */
[----:B------:R-:W-:Y:S09]  /*16fa0*/  @!UPT UIADD3 URZ, URZ, URZ, URZ ;  /* 0x0000003f3f3ff290 */ /* 0x000ff2000fffe03f */
[----:B------:R-:W-:Y:S01]  /*16fb0*/  STL.64 [R1+0x390], R8 ;  /* 0x0003900801007387 */ /* 0x000fe20000100a00 */
[----:B------:R0:W-:Y:S03]  /*16fc0*/  STL.64 [R1+0x398], R10 ;  /* 0x0003980a01007387 */ /* 0x0001e60000100a00 */
[----:B0-----:R-:W2:Y:S01]  /*16fd0*/  LDL.LU.64 R10, [R1+0x1fc8] ;  /* 0x001fc800010a7983 */ /* 0x001ea20000300a00 */
[----:B------:R-:W2:Y:S02]  /*16fe0*/  LDL.LU.64 R8, [R1+0x1fc0] ;  /* 0x001fc00001087983 */ /* 0x000ea40000300a00 */
[----:B------:R-:W3:Y:S02]  /*16ff0*/  LDL.LU.64 R6, [R1+0x1fb8] ;  /* 0x001fb80001067983 */ /* 0x000ee40000300a00 */
[----:B------:R-:W3:Y:S02]  /*17000*/  LDL.LU.64 R4, [R1+0x1fb0] ;  /* 0x001fb00001047983 */ /* 0x000ee40000300a00 */
[C---:B---3--:R-:W-:Y:S08]  /*17010*/  HMMA.16816.F32 R4, R20.reuse, R16, R4 ;  /* 0x000000101404723c */ /* 0x048ff00000001804 */
[----:B--2---:R-:W-:Y:S11]  /*17020*/  HMMA.16816.F32 R8, R20, R24, R8 ;  /* 0x000000181408723c */ /* 0x004ff60000001808 */
[----:B------:R-:W-:Y:S04]  /*17030*/  @!UPT UIADD3 URZ, URZ, URZ, URZ ;  /* 0x0000003f3f3ff290 */ /* 0x000fe8000fffe03f */
[----:B------:R0:W-:Y:S01]  /*17040*/  STL.64 [R1+0x380], R4 ;  /* 0x0003800401007387 */ /* 0x0001e20000100a00 */
[----:B------:R-:W-:Y:S02]  /*17050*/  STL.64 [R1+0x388], R6 ;  /* 0x0003880601007387 */ /* 0x000fe40000100a00 */
[----:B------:R-:W-:Y:S02]  /*17060*/  STL.64 [R1+0x1f30], R26 ;  /* 0x001f301a01007387 */ /* 0x000fe40000100a00 */
[----:B------:R1:W-:Y:S03]  /*17070*/  STL.64 [R1+0x1f28], R24 ;  /* 0x001f281801007387 */ /* 0x0003e60000100a00 */
[----:B------:R-:W-:Y:S01]  /*17080*/  STL.64 [R1+0x370], R8 ;  /* 0x0003700801007387 */ /* 0x000fe20000100a00 */
[----:B------:R-:W-:Y:S02]  /*17090*/  STL.64 [R1+0x378], R10 ;  /* 0x0003780a01007387 */ /* 0x000fe40000100a00 */
[----:B0-----:R-:W-:-:S02]  /*170a0*/  IMAD.MOV.U32 R5, RZ, RZ, R16 ;  /* 0x000000ffff057224 */ /* 0x001fc400078e0010 */
[----:B------:R-:W-:Y:S02]  /*170b0*/  IMAD.MOV.U32 R4, RZ, RZ, R17 ;  /* 0x000000ffff047224 */ /* 0x000fe400078e0011 */
[----:B------:R-:W2:Y:S01]  /*170c0*/  LDL.LU.64 R16, [R1+0x230] ;  /* 0x0002300001107983 */ /* 0x000ea20000300a00 */
[----:B-1----:R-:W-:Y:S02]  /*170d0*/  IMAD.MOV.U32 R24, RZ, RZ, R5 ;  /* 0x000000ffff187224 */ /* 0x002fe400078e0005 */
[----:B------:R-:W-:Y:S02]  /*170e0*/  IMAD.MOV.U32 R25, RZ, RZ, R4 ;  /* 0x000000ffff197224 */ /* 0x000fe400078e0004 */
[----:B------:R-:W2:Y:S03]  /*170f0*/  LDL.LU.64 R18, [R1+0x238] ;  /* 0x0002380001127983 */ /* 0x000ea60000300a00 */
[----:B------:R-:W-:Y:S01]  /*17100*/  STL.64 [R1+0x1f48], R24 ;  /* 0x001f481801007387 */ /* 0x000fe20000100a00 */
[----:B------:R-:W3:Y:S02]  /*17110*/  LDL.LU.64 R4, [R1+0x110] ;  /* 0x0001100001047983 */ /* 0x000ee40000300a00 */
[----:B------:R-:W4:Y:S02]  /*17120*/  LDL.LU.64 R6, [R1+0x118] ;  /* 0x0001180001067983 */ /* 0x000f240000300a00 */
[----:B----4-:R-:W-:Y:S01]  /*17130*/  STL.64 [R1+0x1f90], R6 ;  /* 0x001f900601007387 */ /* 0x010fe20000100a00 */
[----:B---3--:R0:W-:Y:S03]  /*17140*/  STL.64 [R1+0x1f88], R4 ;  /* 0x001f880401007387 */ /* 0x0081e60000100a00 */
[----:B0-----:R-:W3:Y:S01]  /*17150*/  LDL.64 R4, [R1+0x70] ;  /* 0x0000700001047983 */ /* 0x001ee20000100a00 */
[----:B------:R-:W-:-:S02]  /*17160*/  IMAD.MOV.U32 R24, RZ, RZ, R3 ;  /* 0x000000ffff187224 */ /* 0x000fc400078e0003 */
[----:B------:R-:W-:Y:S01]  /*17170*/  IMAD.MOV.U32 R25, RZ, RZ, R0 ;  /* 0x000000ffff197224 */ /* 0x000fe200078e0000 */
[----:B---3--:R0:W-:Y:S04]  /*17180*/  STL.64 [R1+0x1fa0], R4 ;  /* 0x001fa00401007387 */ /* 0x0081e80000100a00 */
[----:B0-----:R-:W3:Y:S01]  /*17190*/  LDL.LU.64 R4, [R1+0x140] ;  /* 0x0001400001047983 */ /* 0x001ee20000300a00 */
[----:B------:R-:W3:Y:S02]  /*171a0*/  LDL.LU.64 R6, [R1+0x148] ;  /* 0x0001480001067983 */ /* 0x000ee40000300a00 */
[----:B------:R0:W-:Y:S02]  /*171b0*/  STL.64 [R1+0x1f60], R24 ;  /* 0x001f601801007387 */ /* 0x0001e40000100a00 */
[----:B0-----:R-:W4:Y:S04]  /*171c0*/  LDL.LU.64 R24, [R1+0x20] ;  /* 0x0000200001187983 */ /* 0x001f280000300a00 */
[----:B----4-:R0:W-:Y:S04]  /*171d0*/  STL.64 [R1+0x1f98], R24 ;  /* 0x001f981801007387 */ /* 0x0101e80000100a00 */
[----:B0-----:R-:W4:Y:S01]  /*171e0*/  LDL.LU.64 R24, [R1+0x130] ;  /* 0x0001300001187983 */ /* 0x001f220000300a00 */
[----:B------:R-:W4:Y:S02]  /*171f0*/  LDL.LU.64 R26, [R1+0x138] ;  /* 0x00013800011a7983 */ /* 0x000f240000300a00 */
[----:B------:R-:W2:Y:S02]  /*17200*/  LDL.LU.64 R8, [R1+0x5b0] ;  /* 0x0005b00001087983 */ /* 0x000ea40000300a00 */
[----:B------:R-:W2:Y:S02]  /*17210*/  LDL.LU.64 R10, [R1+0x5b8] ;  /* 0x0005b800010a7983 */ /* 0x000ea40000300a00 */
[----:B--2---:R-:W-:Y:S01]  /*17220*/  STL.64 [R1+0x1f40], R10 ;  /* 0x001f400a01007387 */ /* 0x004fe20000100a00 */
[----:B------:R0:W-:Y:S03]  /*17230*/  STL.64 [R1+0x1f38], R8 ;  /* 0x001f380801007387 */ /* 0x0001e60000100a00 */
[----:B0-----:R-:W2:Y:S01]  /*17240*/  LDL.LU.64 R8, [R1+0x5c0] ;  /* 0x0005c00001087983 */ /* 0x001ea20000300a00 */
[----:B------:R-:W2:Y:S01]  /*17250*/  LDL.LU.64 R10, [R1+0x5c8] ;  /* 0x0005c800010a7983 */ /* 0x000ea20000300a00 */
[C---:B------:R-:W-:Y:S02]  /*17260*/  HMMA.16816.F32 R16, R20.reuse, R12, R16 ;  /* 0x0000000c1410723c */ /* 0x040fe40000001810 */
[----:B--2---:R-:W-:Y:S01]  /*17270*/  STL.64 [R1+0x1f58], R10 ;  /* 0x001f580a01007387 */ /* 0x004fe20000100a00 */
[----:B------:R0:W-:Y:S03]  /*17280*/  STL.64 [R1+0x1f50], R8 ;  /* 0x001f500801007387 */ /* 0x0001e60000100a00 */
[----:B0-----:R-:W2:Y:S01]  /*17290*/  LDL.LU.64 R8, [R1+0x5d0] ;  /* 0x0005d00001087983 */ /* 0x001ea20000300a00 */
[----:B------:R-:W2:Y:S03]  /*172a0*/  LDL.LU.64 R10, [R1+0x5d8] ;  /* 0x0005d800010a7983 */ /* 0x000ea60000300a00 */
[----:B--2---:R-:W-:Y:S01]  /*172b0*/  STL.64 [R1+0x1f70], R10 ;  /* 0x001f700a01007387 */ /* 0x004fe20000100a00 */
[----:B------:R0:W-:Y:S03]  /*172c0*/  STL.64 [R1+0x1f68], R8 ;  /* 0x001f680801007387 */ /* 0x0001e60000100a00 */
[----:B0-----:R-:W2:Y:S01]  /*172d0*/  LDL.LU.64 R8, [R1+0x600] ;  /* 0x0006000001087983 */ /* 0x001ea20000300a00 */
[----:B------:R-:W2:Y:S08]  /*172e0*/  LDL.LU.64 R10, [R1+0x608] ;  /* 0x00060800010a7983 */ /* 0x000eb00000300a00 */
[----:B------:R0:W-:Y:S02]  /*172f0*/  STL.64 [R1+0x360], R16 ;  /* 0x0003601001007387 */ /* 0x0001e40000100a00 */
[----:B------:R-:W-:Y:S01]  /*17300*/  STL.64 [R1+0x368], R18 ;  /* 0x0003681201007387 */ /* 0x000fe20000100a00 */
[----:B0-----:R-:W3:Y:S02]  /*17310*/  LDL.LU.64 R16, [R1+0x1fa8] ;  /* 0x001fa80001107983 */ /* 0x001ee40000300a00 */
[C---:B---3--:R-:W-:Y:S11]  /*17320*/  HMMA.16816.F32 R4, R20.reuse, R16, R4 ;  /* 0x000000101404723c */ /* 0x048ff60000001804 */
[----:B------:R-:W-:Y:S11]  /*17330*/  @!UPT UIADD3 URZ, URZ, URZ, URZ ;  /* 0x0000003f3f3ff290 */ /* 0x000ff6000fffe03f */
[----:B------:R-:W-:Y:S01]  /*17340*/  @!UPT UIADD3 URZ, URZ, URZ, URZ ;  /* 0x0000003f3f3ff290 */ /* 0x000fe2000fffe03f */
[----:B------:R0:W-:Y:S01]  /*17350*/  STL.64 [R1+0x350], R4 ;  /* 0x0003500401007387 */ /* 0x0001e20000100a00 */
[----:B------:R-:W-:Y:S03]  /*17360*/  STL.64 [R1+0x358], R6 ;  /* 0x0003580601007387 */ /* 0x000fe60000100a00 */
[----:B0-----:R-:W4:Y:S01]  /*17370*/  LDL.LU.64 R4, [R1+0x1fa0] ;  /* 0x001fa00001047983 */ /* 0x001f220000300a00 */
[----:B------:R0:W-:Y:S03]  /*17380*/  STL.64 [R1+0x1f20], R16 ;  /* 0x001f201001007387 */ /* 0x0001e60000100a00 */
[----:B0-----:R-:W3:Y:S01]  /*17390*/  LDL.64 R16, [R1+0x80] ;  /* 0x0000800001107983 */ /* 0x001ee20000100a00 */
[----:B----4-:R-:W-:Y:S01]  /*173a0*/  HMMA.16816.F32 R24, R20, R4, R24 ;  /* 0x000000041418723c */ /* 0x010fe20000001818 */
[----:B------:R-:W-:-:S02]  /*173b0*/  IMAD.MOV.U32 R15, RZ, RZ, R4 ;  /* 0x000000ffff0f7224 */ /* 0x000fc400078e0004 */
[----:B------:R-:W-:Y:S11]  /*173c0*/  IMAD.MOV.U32 R14, RZ, RZ, R5 ;  /* 0x000000ffff0e7224 */ /* 0x000ff600078e0005 */
[----:B------:R-:W-:Y:S09]  /*173d0*/  @!UPT UIADD3 URZ, URZ, URZ, URZ ;  /* 0x0000003f3f3ff290 */ /* 0x000ff2000fffe03f */
[----:B------:R0:W-:Y:S01]  /*173e0*/  STL.64 [R1+0x340], R24 ;  /* 0x0003401801007387 */ /* 0x0001e20000100a00 */
[----:B------:R-:W-:Y:S03]  /*173f0*/  STL.64 [R1+0x348], R26 ;  /* 0x0003481a01007387 */ /* 0x000fe60000100a00 */
[----:B0-----:R-:W4:Y:S01]  /*17400*/  LDL.LU.64 R24, [R1+0x1f98] ;  /* 0x001f980001187983 */ /* 0x001f220000300a00 */
[----:B------:R-:W3:Y:S02]  /*17410*/  LDL.LU.64 R6, [R1+0x1f90] ;  /* 0x001f900001067983 */ /* 0x000ee40000300a00 */
[----:B------:R-:W3:Y:S02]  /*17420*/  LDL.LU.64 R4, [R1+0x1f88] ;  /* 0x001f880001047983 */ /* 0x000ee40000300a00 */
[----:B---3--:R-:W-:Y:S01]  /*17430*/  HMMA.16816.F32 R20, R20, R16, R4 ;  /* 0x000000101414723c */ /* 0x008fe20000001804 */
[----:B------:R-:W2:Y:S01]  /*17440*/  LDL.LU.64 R6, [R1+0x1f80] ;  /* 0x001f800001067983 */ /* 0x000ea20000300a00 */
[----:B------:R-:W2:Y:S02]  /*17450*/  LDL.LU.64 R4, [R1+0x1f78] ;  /* 0x001f780001047983 */ /* 0x000ea40000300a00 */
[----:B------:R-:W-:-:S02]  /*17460*/  IMAD.MOV.U32 R3, RZ, RZ, R16 ;  /* 0x000000ffff037224 */ /* 0x000fc400078e0010 */
[----:B------:R-:W-:Y:S11]  /*17470*/  IMAD.MOV.U32 R0, RZ, RZ, R17 ;  /* 0x000000ffff007224 */ /* 0x000ff600078e0011 */
[----:B------:R-:W-:Y:S06]  /*17480*/  @!UPT UIADD3 URZ, URZ, URZ, URZ ;  /* 0x0000003f3f3ff290 */ /* 0x000fec000fffe03f */
[----:B------:R-:W-:Y:S01]  /*17490*/  STL.64 [R1+0x2a0], R20 ;  /* 0x0002a01401007387 */ /* 0x000fe20000100a00 */
[----:B------:R4:W-:Y:S02]  /*174a0*/  STL.64 [R1+0x2a8], R22 ;  /* 0x0002a81601007387 */ /* 0x0009e40000100a00 */
[----:B------:R-:W3:Y:S02]  /*174b0*/  LDL.LU.64 R16, [R1+0x120] ;  /* 0x0001200001107983 */ /* 0x000ee40000300a00 */
[----:B------:R-:W3:Y:S02]  /*174c0*/  LDL.LU.64 R18, [R1+0x128] ;  /* 0x0001280001127983 */ /* 0x000ee40000300a00 */
[----:B----4-:R-:W-:Y:S02]  /*174d0*/  IMAD.MOV.U32 R23, RZ, RZ, R24 ;  /* 0x000000ffff177224 */ /* 0x010fe400078e0018 */
[----:B------:R-:W-:Y:S01]  /*174e0*/  IMAD.MOV.U32 R22, RZ, RZ, R25 ;  /* 0x000000ffff167224 */ /* 0x000fe200078e0019 */
[C---:B--2---:R-:W-:Y:S11]  /*174f0*/  HMMA.16816.F32 R8, R4.reuse, R24, R8 ;  /* 0x000000180408723c */ /* 0x044ff60000001808 */
[----:B------:R-:W-:Y:S11]  /*17500*/  @!UPT UIADD3 URZ, URZ, URZ, URZ ;  /* 0x0000003f3f3ff290 */ /* 0x000ff6000fffe03f */
[----:B------:R-:W-:Y:S01]  /*17510*/  @!UPT UIADD3 URZ, URZ, URZ, URZ ;  /* 0x0000003f3f3ff290 */ /* 0x000fe2000fffe03f */
[----:B------:R-:W-:Y:S01]  /*17520*/  STL.64 [R1+0x290], R8 ;  /* 0x0002900801007387 */ /* 0x000fe20000100a00 */
[----:B------:R0:W-:Y:S03]  /*17530*/  STL.64 [R1+0x298], R10 ;  /* 0x0002980a01007387 */ /* 0x0001e60000100a00 */
[----:B0-----:R-:W2:Y:S01]  /*17540*/  LDL.LU.64 R10, [R1+0x1f70] ;  /* 0x001f7000010a7983 */ /* 0x001ea20000300a00 */
[----:B------:R-:W2:Y:S02]  /*17550*/  LDL.LU.64 R8, [R1+0x1f68] ;  /* 0x001f680001087983 */ /* 0x000ea40000300a00 */
[----:B------:R-:W2:Y:S02]  /*17560*/  LDL.LU.64 R24, [R1+0x1f60] ;  /* 0x001f600001187983 */ /* 0x000ea40000300a00 */
[C---:B--2---:R-:W-:Y:S01]  /*17570*/  HMMA.16816.F32 R24, R4.reuse, R24, R8 ;  /* 0x000000180418723c */ /* 0x044fe20000001808 */
[----:B------:R-:W2:Y:S01]  /*17580*/  LDL.LU.64 R10, [R1+0x1f58] ;  /* 0x001f5800010a7983 */ /* 0x000ea20000300a00 */
[----:B------:R-:W2:Y:S11]  /*17590*/  LDL.LU.64 R8, [R1+0x1f50] ;  /* 0x001f500001087983 */ /* 0x000eb60000300a00 */
[----:B------:R-:W-:Y:S10]  /*175a0*/  @!UPT UIADD3 URZ, URZ, URZ, URZ ;  /* 0x0000003f3f3ff290 */ /* 0x000ff4000fffe03f */
[----:B------:R0:W-:Y:S01]  /*175b0*/  STL.64 [R1+0x280], R24 ;  /* 0x0002801801007387 */ /* 0x0001e20000100a00 */
[----:B------:R2:W-:Y:S03]  /*175c0*/  STL.64 [R1+0x288], R26 ;  /* 0x0002881a01007387 */ /* 0x0005e60000100a00 */
[----:B0-----:R-:W2:Y:S02]  /*175d0*/  LDL.LU.64 R24, [R1+0x1f48] ;  /* 0x001f480001187983 */ /* 0x001ea40000300a00 */
[C---:B--2---:R-:W-:Y:S02]  /*175e0*/  HMMA.16816.F32 R24, R4.reuse, R24, R8 ;  /* 0x000000180418723c */ /* 0x044fe40000001808 */
[----:B------:R-:W2:Y:S01]  /*175f0*/  LDL.LU.64 R10, [R1+0x1f40] ;  /* 0x001f4000010a7983 */ /* 0x000ea20000300a00 */
[----:B------:R-:W2:Y:S11]  /*17600*/  LDL.LU.64 R8, [R1+0x1f38] ;  /* 0x001f380001087983 */ /* 0x000eb60000300a00 */
[----:B------:R-:W-:Y:S09]  /*17610*/  @!UPT UIADD3 URZ, URZ, URZ, URZ ;  /* 0x0000003f3f3ff290 */ /* 0x000ff2000fffe03f */
[----:B------:R-:W-:Y:S01]  /*17620*/  STL.64 [R1+0x270], R24 ;  /* 0x0002701801007387 */ /* 0x000fe20000100a00 */
[----:B------:R0:W-:Y:S03]  /*17630*/  STL.64 [R1+0x278], R26 ;  /* 0x0002781a01007387 */ /* 0x0001e60000100a00 */
[----:B0-----:R-:W4:Y:S01]  /*17640*/  LDL.LU.64 R26, [R1+0x1f30] ;  /* 0x001f3000011a7983 */ /* 0x001f220000300a00 */
[----:B------:R-:W2:Y:S02]  /*17650*/  LDL.LU.64 R24, [R1+0x1f28] ;  /* 0x001f280001187983 */ /* 0x000ea40000300a00 */
[----:B------:R-:W-:Y:S02]  /*17660*/  IMAD.MOV.U32 R20, RZ, RZ, R15 ;  /* 0x000000ffff147224 */ /* 0x000fe400078e000f */
[----:B------:R-:W-:Y:S02]  /*17670*/  IMAD.MOV.U32 R21, RZ, RZ, R14 ;  /* 0x000000ffff157224 */ /* 0x000fe400078e000e */
[C---:B---3--:R-:W-:Y:S08]  /*17680*/  HMMA.16816.F32 R12, R4.reuse, R12, R16 ;  /* 0x0000000c040c723c */ /* 0x048ff00000001810 */
[C---:B--2---:R-:W-:Y:S01]  /*17690*/  HMMA.16816.F32 R8, R4.reuse, R24, R8 ;  /* 0x000000180408723c */ /* 0x044fe20000001808 */
[----:B----4-:R-:W-:Y:S01]  /*176a0*/  STL.64 [R1+0x1ee8], R26 ;  /* 0x001ee81a01007387 */ /* 0x010fe20000100a00 */
[----:B------:R0:W-:Y:S11]  /*176b0*/  STL.64 [R1+0x1ee0], R24 ;  /* 0x001ee01801007387 */ /* 0x0001f60000100a00 */
[----:B------:R-:W-:Y:S10]  /*176c0*/  @!UPT UIADD3 URZ, URZ, URZ, URZ ;  /* 0x0000003f3f3ff290 */ /* 0x000ff4000fffe03f */
[----:B------:R-:W-:Y:S01]  /*176d0*/  STL.64 [R1+0x260], R8 ;  /* 0x0002600801007387 */ /* 0x000fe20000100a00 */
[----:B------:R-:W-:Y:S02]  /*176e0*/  STL.64 [R1+0x268], R10 ;  /* 0x0002680a01007387 */ /* 0x000fe40000100a00 */
[----:B------:R-:W1:Y:S04]  /*176f0*/  LDSM.16.MT88.4 R8, [R2+0x300] ;  /* 0x000300000208783b */ /* 0x000e680000004200 */
[----:B0-----:R-:W2:Y:S01]  /*17700*/  LDL.LU.64 R24, [R1+0x470] ;  /* 0x0004700001187983 */ /* 0x001ea20000300a00 */
[----:B------:R-:W2:Y:S04]  /*17710*/  LDL.LU.64 R26, [R1+0x478] ;  /* 0x00047800011a7983 */ /* 0x000ea80000300a00 */
[----:B-1----:R-:W-:Y:S01]  /*17720*/  STL.64 [R1+0x1f18], R10 ;  /* 0x001f180a01007387 */ /* 0x002fe20000100a00 */
[----:B------:R0:W-:Y:S03]  /*17730*/  STL.64 [R1+0x1f10], R8 ;  /* 0x001f100801007387 */ /* 0x0001e60000100a00 */
[----:B0-----:R-:W3:Y:S01]  /*17740*/  LDL.LU.64 R8, [R1+0x4b0] ;  /* 0x0004b00001087983 */ /* 0x001ee20000300a00 */
[----:B------:R-:W3:Y:S02]  /*17750*/  LDL.LU.64 R10, [R1+0x4b8] ;  /* 0x0004b800010a7983 */ /* 0x000ee40000300a00 */
[----:B------:R-:W2:Y:S02]  /*17760*/  LDL.LU.64 R16, [R1+0x1f20] ;  /* 0x001f200001107983 */ /* 0x000ea40000300a00 */
[----:B------:R-:W-:Y:S01]  /*17770*/  STL.64 [R1+0x250], R12 ;  /* 0x0002500c01007387 */ /* 0x000fe20000100a00 */
[----:B------:R-:W-:Y:S02]  /*17780*/  STL.64 [R1+0x258], R14 ;  /* 0x0002580e01007387 */ /* 0x000fe40000100a00 */
[----:B------:R-:W0:Y:S02]  /*17790*/  LDSM.16.MT88.4 R12, [R2+0x380] ;  /* 0x00038000020c783b */ /* 0x000e240000004200 */
[----:B0-----:R-:W-:Y:S02]  /*177a0*/  STL.64 [R1+0x1eb0], R14 ;  /* 0x001eb00e01007387 */ /* 0x001fe40000100a00 */
[----:B------:R2:W-:Y:S02]  /*177b0*/  STL.64 [R1+0x1ea8], R12 ;  /* 0x001ea80c01007387 */ /* 0x0005e40000100a00 */
[C---:B--2---:R-:W-:Y:S01]  /*177c0*/  HMMA.16816.F32 R12, R4.reuse, R16, R24 ;  /* 0x00000010040c723c */ /* 0x044fe20000001818 */
[----:B------:R-:W2:Y:S04]  /*177d0*/  LDL.LU.64 R24, [R1] ;  /* 0x0000000001187983 */ /* 0x000ea80000300a00 */
[----:B------:R-:W0:Y:S04]  /*177e0*/  LDSM.16.MT88.4 R16, [R2+0x4000] ;  /* 0x004000000210783b */ /* 0x000e280000004200 */
[----:B--2---:R-:W-:Y:S11]  /*177f0*/  STL.64 [R1+0x1ef8], R24 ;  /* 0x001ef81801007387 */ /* 0x004ff60000100a00 */
[----:B------:R-:W-:Y:S03]  /*17800*/  @!UPT UIADD3 URZ, URZ, URZ, URZ ;  /* 0x0000003f3f3ff290 */ /* 0x000fe6000fffe03f */
[----:B------:R-:W-:Y:S02]  /*17810*/  STL.64 [R1+0x240], R12 ;  /* 0x0002400c01007387 */ /* 0x000fe40000100a00 */
[----:B------:R3:W-:Y:S02]  /*17820*/  STL.64 [R1+0x248], R14 ;  /* 0x0002480e01007387 */ /* 0x0007e40000100a00 */
[----:B---3--:R-:W-:Y:S01]  /*17830*/  HMMA.16816.F32 R12, R4, R20, R8 ;  /* 0x00000014040c723c */ /* 0x008fe20000001808 */
[----:B0-----:R-:W-:Y:S01]  /*17840*/  STL.64 [R1+0x1e38], R18 ;  /* 0x001e381201007387 */ /* 0x001fe20000100a00 */
[----:B------:R0:W-:Y:S02]  /*17850*/  STL.64 [R1+0x1e30], R16 ;  /* 0x001e301001007387 */ /* 0x0001e40000100a00 */
[----:B------:R-:W2:Y:S02]  /*17860*/  LDL.LU.64 R8, [R1+0x4a0] ;  /* 0x0004a00001087983 */ /* 0x000ea40000300a00 */
[----:B------:R-:W2:Y:S11]  /*17870*/  LDL.LU.64 R10, [R1+0x4a8] ;  /* 0x0004a800010a7983 */ /* 0x000eb60000300a00 */
[----:B------:R-:W-:Y:S06]  /*17880*/  @!UPT UIADD3 URZ, URZ, URZ, URZ ;  /* 0x0000003f3f3ff290 */ /* 0x000fec000fffe03f */
[----:B------:R-:W-:Y:S01]  /*17890*/  STL.64 [R1+0x230], R12 ;  /* 0x0002300c01007387 */ /* 0x000fe20000100a00 */
[----:B------:R-:W-:Y:S02]  /*178a0*/  STL.64 [R1+0x238], R14 ;  /* 0x0002380e01007387 */ /* 0x000fe40000100a00 */
[----:B------:R-:W3:Y:S02]  /*178b0*/  LDL.LU.64 R24, [R1+0x630] ;  /* 0x0006300001187983 */ /* 0x000ee40000300a00 */
[----:B------:R-:W4:Y:S02]  /*178c0*/  LDL.LU.64 R26, [R1+0x638] ;  /* 0x00063800011a7983 */ /* 0x000f240000300a00 */
[----:B0-----:R-:W-:Y:S02]  /*178d0*/  IMAD.MOV.U32 R16, RZ, RZ, R23 ;  /* 0x000000ffff107224 */ /* 0x001fe400078e0017 */
[----:B------:R-:W-:Y:S02]  /*178e0*/  IMAD.MOV.U32 R17, RZ, RZ, R22 ;  /* 0x000000ffff117224 */ /* 0x000fe400078e0016 */
[----:B------:R-:W0:Y:S04]  /*178f0*/  LDSM.16.MT88.4 R20, [R2+0x4080] ;  /* 0x004080000214783b */ /* 0x000e280000004200 */
[----:B----4-:R-:W-:Y:S01]  /*17900*/  STL.64 [R1+0x1f08], R26 ;  /* 0x001f081a01007387 */ /* 0x010fe20000100a00 */
[----:B---3--:R1:W-:Y:S03]  /*17910*/  STL.64 [R1+0x1f00], R24 ;  /* 0x001f001801007387 */ /* 0x0083e60000100a00 */
[----:B-1----:R-:W3:Y:S01]  /*17920*/  LDL.LU.64 R24, [R1+0x640] ;  /* 0x0006400001187983 */ /* 0x002ee20000300a00 */
[----:B------:R-:W3:Y:S02]  /*17930*/  LDL.LU.64 R26, [R1+0x648] ;  /* 0x00064800011a7983 */ /* 0x000ee40000300a00 */
[----:B------:R-:W4:Y:S02]  /*17940*/  LDL.LU.64 R12, [R1+0x40] ;  /* 0x00004000010c7983 */ /* 0x000f240000300a00 */
[----:B----4-:R-:W-:Y:S01]  /*17950*/  STL.64 [R1+0x1ef0], R12 ;  /* 0x001ef00c01007387 */ /* 0x010fe20000100a00 */
[----:B0-----:R-:W-:Y:S02]  /*17960*/  STL.64 [R1+0x1db8], R22 ;  /* 0x001db81601007387 */ /* 0x001fe40000100a00 */
[----:B------:R0:W-:Y:S02]  /*17970*/  STL.64 [R1+0x1db0], R20 ;  /* 0x001db01401007387 */ /* 0x0001e40000100a00 */
[----:B0-----:R-:W4:Y:S01]  /*17980*/  LDL.LU.64 R20, [R1+0x70] ;  /* 0x0000700001147983 */ /* 0x001f220000300a00 */
[----:B------:R-:W3:Y:S02]  /*17990*/  LDL.64 R22, [R1+0x78] ;  /* 0x0000780001167983 */ /* 0x000ee40000100a00 */
[----:B------:R-:W-:-:S02]  /*179a0*/  IMAD.MOV.U32 R12, RZ, RZ, R3 ;  /* 0x000000ffff0c7224 */ /* 0x000fc400078e0003 */
[----:B------:R-:W-:-:S07]  /*179b0*/  IMAD.MOV.U32 R13, RZ, RZ, R0 ;  /* 0x000000ffff0d7224 */ /* 0x000fce00078e0000 */
[----:B--2---:R-:W-:Y:S01]  /*179c0*/  HMMA.16816.F32 R12, R4, R12, R8 ;  /* 0x0000000c040c723c */ /* 0x004fe20000001808 */
[----:B------:R-:W0:Y:S04]  /*179d0*/  LDSM.16.MT88.4 R4, [R2+0x4100] ;  /* 0x004100000204783b */ /* 0x000e280000004200 */
[----:B---3--:R-:W-:Y:S01]  /*179e0*/  STL.64 [R1+0x1ed0], R22 ;  /* 0x001ed01601007387 */ /* 0x008fe20000100a00 */
[----:B----4-:R1:W-:Y:S03]  /*179f0*/  STL.64 [R1+0x1ec8], R20 ;  /* 0x001ec81401007387 */ /* 0x0103e60000100a00 */
[----:B-1----:R-:W2:Y:S01]  /*17a00*/  LDL.LU.64 R20, [R1+0x10] ;  /* 0x0000100001147983 */ /* 0x002ea20000300a00 */
[----:B------:R-:W3:Y:S02]  /*17a10*/  LDL.LU.64 R10, [R1+0x1f18] ;  /* 0x001f1800010a7983 */ /* 0x000ee40000300a00 */
[----:B------:R-:W3:Y:S11]  /*17a20*/  LDL.LU.64 R8, [R1+0x1f10] ;  /* 0x001f100001087983 */ /* 0x000ef60000300a00 */
[----:B------:R1:W-:Y:S01]  /*17a30*/  STL.64 [R1+0x180], R12 ;  /* 0x0001800c01007387 */ /* 0x0003e20000100a00 */
[----:B------:R4:W-:Y:S04]  /*17a40*/  STL.64 [R1+0x188], R14 ;  /* 0x0001880e01007387 */ /* 0x0009e80000100a00 */
[----:B-1----:R-:W2:Y:S01]  /*17a50*/  LDL.LU.64 R12, [R1+0x620] ;  /* 0x00062000010c7983 */ /* 0x002ea20000300a00 */
[----:B----4-:R-:W4:Y:S02]  /*17a60*/  LDL.LU.64 R14, [R1+0x628] ;  /* 0x00062800010e7983 */ /* 0x010f240000300a00 */
[----:B0-----:R-:W-:Y:S02]  /*17a70*/  STL.64 [R1+0x1d28], R6 ;  /* 0x001d280601007387 */ /* 0x001fe40000100a00 */
[----:B------:R0:W-:Y:S02]  /*17a80*/  STL.64 [R1+0x1d20], R4 ;  /* 0x001d200401007387 */ /* 0x0001e40000100a00 */
[----:B0-----:R-:W2:Y:S01]  /*17a90*/  LDL.LU.64 R4, [R1+0x80] ;  /* 0x0000800001047983 */ /* 0x001ea20000300a00 */
[----:B------:R-:W2:Y:S01]  /*17aa0*/  LDL.64 R6, [R1+0x88] ;  /* 0x0000880001067983 */ /* 0x000ea20000100a00 */
[C---:B---3--:R-:W-:Y:S02]  /*17ab0*/  HMMA.16816.F32 R24, R8.reuse, R16, R24 ;  /* 0x000000100818723c */ /* 0x048fe40000001818 */
[----:B--2---:R-:W-:Y:S01]  /*17ac0*/  STL.64 [R1+0x1ec0], R6 ;  /* 0x001ec00601007387 */ /* 0x004fe20000100a00 */
[----:B------:R0:W-:Y:S03]  /*17ad0*/  STL.64 [R1+0x1eb8], R4 ;  /* 0x001eb80401007387 */ /* 0x0001e60000100a00 */
[----:B0-----:R-:W2:Y:S01]  /*17ae0*/  LDL.LU.64 R4, [R1+0x610] ;  /* 0x0006100001047983 */ /* 0x001ea20000300a00 */
[----:B------:R-:W2:Y:S11]  /*17af0*/  LDL.LU.64 R6, [R1+0x618] ;  /* 0x0006180001067983 */ /* 0x000eb60000300a00 */
[----:B------:R-:W-:Y:S05]  /*17b00*/  @!UPT UIADD3 URZ, URZ, URZ, URZ ;  /* 0x0000003f3f3ff290 */ /* 0x000fea000fffe03f */
[----:B------:R-:W-:Y:S02]  /*17b10*/  STL.64 [R1+0x170], R24 ;  /* 0x0001701801007387 */ /* 0x000fe40000100a00 */
[----:B------:R0:W-:Y:S02]  /*17b20*/  STL.64 [R1+0x178], R26 ;  /* 0x0001781a01007387 */ /* 0x0001e40000100a00 */
[----:B0-----:R-:W3:Y:S01]  /*17b30*/  LDL.LU.64 R26, [R1+0x1f08] ;  /* 0x001f0800011a7983 */ /* 0x001ee20000300a00 */
[----:B------:R-:W3:Y:S02]  /*17b40*/  LDL.LU.64 R24, [R1+0x1f00] ;  /* 0x001f000001187983 */ /* 0x000ee40000300a00 */
[----:B------:R0:W-:Y:S02]  /*17b50*/  STL.64 [R1+0x1ed8], R16 ;  /* 0x001ed81001007387 */ /* 0x0001e40000100a00 */
[----:B0-----:R-:W2:Y:S01]  /*17b60*/  LDL.LU.64 R16, [R1+0x30] ;  /* 0x0000300001107983 */ /* 0x001ea20000300a00 */
[C---:B---3--:R-:W-:Y:S11]  /*17b70*/  HMMA.16816.F32 R24, R8.reuse, R20, R24 ;  /* 0x000000140818723c */ /* 0x048ff60000001818 */
[----:B------:R-:W-:Y:S11]  /*17b80*/  @!UPT UIADD3 URZ, URZ, URZ, URZ ;  /* 0x0000003f3f3ff290 */ /* 0x000ff6000fffe03f */
[----:B------:R-:W-:Y:S01]  /*17b90*/  @!UPT UIADD3 URZ, URZ, URZ, URZ ;  /* 0x0000003f3f3ff290 */ /* 0x000fe2000fffe03f */
[----:B------:R0:W-:Y:S01]  /*17ba0*/  STL.64 [R1+0x160], R24 ;  /* 0x0001601801007387 */ /* 0x0001e20000100a00 */
[----:B------:R-:W-:Y:S03]  /*17bb0*/  STL.64 [R1+0x168], R26 ;  /* 0x0001681a01007387 */ /* 0x000fe60000100a00 */
[----:B0-----:R-:W4:Y:S01]  /*17bc0*/  LDL.LU.64 R24, [R1+0x1ef8] ;  /* 0x001ef80001187983 */ /* 0x001f220000300a00 */
[----:B------:R-:W-:Y:S02]  /*17bd0*/  IMAD.MOV.U32 R3, RZ, RZ, R20 ;  /* 0x000000ffff037224 */ /* 0x000fe400078e0014 */
[----:B------:R-:W-:Y:S02]  /*17be0*/  IMAD.MOV.U32 R2, RZ, RZ, R21 ;  /* 0x000000ffff027224 */ /* 0x000fe400078e0015 */
[----:B------:R-:W3:Y:S01]  /*17bf0*/  LDL.LU.64 R20, [R1+0x500] ;  /* 0x0005000001147983 */ /* 0x000ee20000300a00 */
[----:B------:R-:W3:Y:S01]  /*17c00*/  LDL.LU.64 R22, [R1+0x508] ;  /* 0x0005080001167983 */ /* 0x000ee20000300a00 */
[----:B----4-:R-:W-:Y:S01]  /*17c10*/  HMMA.16816.F32 R12, R8, R24, R12 ;  /* 0x00000018080c723c */ /* 0x010fe2000000180c */
[----:B------:R-:W-:-:S02]  /*17c20*/  IMAD.MOV.U32 R28, RZ, RZ, R24 ;  /* 0x000000ffff1c7224 */ /* 0x000fc400078e0018 */
[----:B------:R-:W-:Y:S11]  /*17c30*/  IMAD.MOV.U32 R0, RZ, RZ, R25 ;  /* 0x000000ffff007224 */ /* 0x000ff600078e0019 */
[----:B------:R-:W-:Y:S09]  /*17c40*/  @!UPT UIADD3 URZ, URZ, URZ, URZ ;  /* 0x0000003f3f3ff290 */ /* 0x000ff2000fffe03f */
[----:B------:R0:W-:Y:S01]  /*17c50*/  STL.64 [R1+0x150], R12 ;  /* 0x0001500c01007387 */ /* 0x0001e20000100a00 */
[----:B------:R-:W-:Y:S03]  /*17c60*/  STL.64 [R1+0x158], R14 ;  /* 0x0001580e01007387 */ /* 0x000fe60000100a00 */
[----:B0-----:R-:W4:Y:S01]  /*17c70*/  LDL.LU.64 R12, [R1+0x1ef0] ;  /* 0x001ef000010c7983 */ /* 0x001f220000300a00 */
[----:B------:R-:W2:Y:S02]  /*17c80*/  LDL.LU.64 R26, [R1+0x1ee8] ;  /* 0x001ee800011a7983 */ /* 0x000ea40000300a00 */
[----:B------:R-:W2:Y:S02]  /*17c90*/  LDL.LU.64 R24, [R1+0x1ee0] ;  /* 0x001ee00001187983 */ /* 0x000ea40000300a00 */
[----:B------:R-:W-:Y:S01]  /*17ca0*/  STL [R1+0x1ea4], R0 ;  /* 0x001ea40001007387 */ /* 0x000fe20000100800 */
[C---:B--2---:R-:W-:Y:S11]  /*17cb0*/  HMMA.16816.F32 R4, R8.reuse, R24, R4 ;  /* 0x000000180804723c */ /* 0x044ff60000001804 */
[----:B------:R-:W-:Y:S11]  /*17cc0*/  @!UPT UIADD3 URZ, URZ, URZ, URZ ;  /* 0x0000003f3f3ff290 */ /* 0x000ff6000fffe03f */
[----:B------:R-:W-:Y:S01]  /*17cd0*/  @!UPT UIADD3 URZ, URZ, URZ, URZ ;  /* 0x0000003f3f3ff290 */ /* 0x000fe2000fffe03f */
[----:B------:R0:W-:Y:S01]  /*17ce0*/  STL.64 [R1+0x140], R4 ;  /* 0x0001400401007387 */ /* 0x0001e20000100a00 */
[----:B------:R1:W-:Y:S03]  /*17cf0*/  STL.64 [R1+0x148], R6 ;  /* 0x0001480601007387 */ /* 0x0003e60000100a00 */
[----:B0-----:R-:W2:Y:S01]  /*17d00*/  LDL.LU.64 R4, [R1+0x4f0] ;  /* 0x0004f00001047983 */ /* 0x001ea20000300a00 */
[----:B-1----:R-:W2:Y:S02]  /*17d10*/  LDL.LU.64 R6, [R1+0x4f8] ;  /* 0x0004f80001067983 */ /* 0x002ea40000300a00 */
[----:B------:R-:W-:Y:S02]  /*17d20*/  STL.64 [R1+0x1e80], R26 ;  /* 0x001e801a01007387 */ /* 0x000fe40000100a00 */
[----:B------:R0:W-:Y:S02]  /*17d30*/  STL.64 [R1+0x1e78], R24 ;  /* 0x001e781801007387 */ /* 0x0001e40000100a00 */
[----:B0-----:R-:W4:Y:S01]  /*17d40*/  LDL.LU.64 R24, [R1+0x510] ;  /* 0x0005100001187983 */ /* 0x001f220000300a00 */
[----:B------:R-:W4:Y:S01]  /*17d50*/  LDL.LU.64 R26, [R1+0x518] ;  /* 0x00051800011a7983 */ /* 0x000f220000300a00 */
[----:B---3--:R-:W-:Y:S01]  /*17d60*/  HMMA.16816.F32 R20, R8, R16, R20 ;  /* 0x000000100814723c */ /* 0x008fe20000001814 */
[----:B------:R-:W-:-:S02]  /*17d70*/  IMAD.MOV.U32 R0, RZ, RZ, R16 ;  /* 0x000000ffff007224 */ /* 0x000fc400078e0010 */
[----:B------:R-:W-:-:S05]  /*17d80*/  IMAD.MOV.U32 R29, RZ, RZ, R17 ;  /* 0x000000ffff1d7224 */ /* 0x000fca00078e0011 */
[----:B----4-:R-:W-:Y:S11]  /*17d90*/  HMMA.16816.F32 R24, R8, R12, R24 ;  /* 0x0000000c0818723c */ /* 0x010ff60000001818 */
[----:B------:R-:W-:Y:S11]  /*17da0*/  @!UPT UIADD3 URZ, URZ, URZ, URZ ;  /* 0x0000003f3f3ff290 */ /* 0x000ff6000fffe03f */
[----:B------:R-:W-:Y:S01]  /*17db0*/  @!UPT UIADD3 URZ, URZ, URZ, URZ ;  /* 0x0000003f3f3ff290 */ /* 0x000fe2000fffe03f */
[----:B------:R-:W-:Y:S01]  /*17dc0*/  STL.64 [R1+0x130], R24 ;  /* 0x0001301801007387 */ /* 0x000fe20000100a00 */
[----:B------:R0:W-:Y:S02]  /*17dd0*/  STL.64 [R1+0x138], R26 ;  /* 0x0001381a01007387 */ /* 0x0001e40000100a00 */
[----:B0-----:R-:W-:Y:S02]  /*17de0*/  IMAD.MOV.U32 R27, RZ, RZ, R12 ;  /* 0x000000ffff1b7224 */ /* 0x001fe400078e000c */
[----:B------:R-:W-:Y:S02]  /*17df0*/  IMAD.MOV.U32 R26, RZ, RZ, R13 ;  /* 0x000000ffff1a7224 */ /* 0x000fe400078e000d */
[----:B------:R-:W3:Y:S01]  /*17e00*/  LDL.LU.64 R12, [R1+0x480] ;  /* 0x00048000010c7983 */ /* 0x000ee20000300a00 */
[----:B------:R-:W3:Y:S02]  /*17e10*/  LDL.LU.64 R14, [R1+0x488] ;  /* 0x00048800010e7983 */ /* 0x000ee40000300a00 */
[----:B------:R-:W-:-:S02]  /*17e20*/  IMAD.MOV.U32 R24, RZ, RZ, R3 ;  /* 0x000000ffff187224 */ /* 0x000fc400078e0003 */
[----:B------:R-:W-:Y:S01]  /*17e30*/  IMAD.MOV.U32 R25, RZ, RZ, R2 ;  /* 0x000000ffff197224 */ /* 0x000fe200078e0002 */
[----:B------:R-:W4:Y:S01]  /*17e40*/  LDL.LU.64 R16, [R1+0x1ed8] ;  /* 0x001ed80001107983 */ /* 0x000f220000300a00 */
[----:B------:R-:W-:Y:S02]  /*17e50*/  IMAD.MOV.U32 R3, RZ, RZ, R22 ;  /* 0x000000ffff037224 */ /* 0x000fe400078e0016 */
[----:B------:R0:W-:Y:S02]  /*17e60*/  STL.64 [R1+0x120], R20 ;  /* 0x0001201401007387 */ /* 0x0001e40000100a00 */
[----:B------:R-:W-:Y:S02]  /*17e70*/  IMAD.MOV.U32 R2, RZ, RZ, R23 ;  /* 0x000000ffff027224 */ /* 0x000fe400078e0017 */
[----:B------:R-:W2:Y:S04]  /*17e80*/  LDL.LU.64 R22, [R1+0x1ed0] ;  /* 0x001ed00001167983 */ /* 0x000ea80000300a00 */
[----:B0-----:R-:W2:Y:S01]  /*17e90*/  LDL.LU.64 R20, [R1+0x1ec8] ;  /* 0x001ec80001147983 */ /* 0x001ea20000300a00 */
[----:B------:R-:W-:Y:S02]  /*17ea0*/  STL [R1+0x1c54], R2 ;  /* 0x001c540201007387 */ /* 0x000fe40000100800 */
[----:B------:R-:W-:Y:S01]  /*17eb0*/  STL [R1+0x1c50], R3 ;  /* 0x001c500301007387 */ /* 0x000fe20000100800 */
[C---:B--2---:R-:W-:Y:S11]  /*17ec0*/  HMMA.16816.F32 R4, R8.reuse, R20, R4 ;  /* 0x000000140804723c */ /* 0x044ff60000001804 */
[----:B------:R-:W-:Y:S11]  /*17ed0*/  @!UPT UIADD3 URZ, URZ, URZ, URZ ;  /* 0x0000003f3f3ff290 */ /* 0x000ff6000fffe03f */
[----:B------:R-:W-:Y:S01]  /*17ee0*/  @!UPT UIADD3 URZ, URZ, URZ, URZ ;  /* 0x0000003f3f3ff290 */ /* 0x000fe2000fffe03f */
[----:B------:R-:W-:Y:S01]  /*17ef0*/  STL.64 [R1+0x110], R4 ;  /* 0x0001100401007387 */ /* 0x000fe20000100a00 */
[----:B------:R0:W-:Y:S03]  /*17f00*/  STL.64 [R1+0x118], R6 ;  /* 0x0001180601007387 */ /* 0x0001e60000100a00 */
[----:B0-----:R-:W2:Y:S01]  /*17f10*/  LDL.LU.64 R6, [R1+0x1ec0] ;  /* 0x001ec00001067983 */ /* 0x001ea20000300a00 */
[----:B------:R-:W3:Y:S02]  /*17f20*/  LDL.LU.64 R4, [R1+0x1eb8] ;  /* 0x001eb80001047983 */ /* 0x000ee40000300a00 */
[----:B------:R-:W-:Y:S02]  /*17f30*/  STL.64 [R1+0x1e48], R22 ;  /* 0x001e481601007387 */ /* 0x000fe40000100a00 */
[----:B------:R0:W-:Y:S02]  /*17f40*/  STL.64 [R1+0x1e40], R20 ;  /* 0x001e401401007387 */ /* 0x0001e40000100a00 */
[----:B0-----:R-:W4:Y:S01]  /*17f50*/  LDL.LU.64 R20, [R1+0x5a0] ;  /* 0x0005a00001147983 */ /* 0x001f220000300a00 */
[----:B------:R-:W4:Y:S01]  /*17f60*/  LDL.LU.64 R22, [R1+0x5a8] ;  /* 0x0005a80001167983 */ /* 0x000f220000300a00 */
[----:B---3--:R-:W-:Y:S02]  /*17f70*/  HMMA.16816.F32 R8, R8, R4, R12 ;  /* 0x000000040808723c */ /* 0x008fe4000000180c */
[----:B------:R-:W4:Y:S01]  /*17f80*/  LDL.LU.64 R14, [R1+0x1eb0] ;  /* 0x001eb000010e7983 */ /* 0x000f220000300a00 */
[----:B------:R-:W4:Y:S02]  /*17f90*/  LDL.LU.64 R12, [R1+0x1ea8] ;  /* 0x001ea800010c7983 */ /* 0x000f240000300a00 */
[----:B--2---:R-:W-:Y:S02]  /*17fa0*/  STL.64 [R1+0x1e58], R6 ;  /* 0x001e580601007387 */ /* 0x004fe40000100a00 */
[----:B------:R4:W-:Y:S11]  /*17fb0*/  STL.64 [R1+0x1e50], R4 ;  /* 0x001e500401007387 */ /* 0x0009f60000100a00 */
[----:B------:R-:W-:Y:S05]  /*17fc0*/  @!UPT UIADD3 URZ, URZ, URZ, URZ ;  /* 0x0000003f3f3ff290 */ /* 0x000fea000fffe03f */
[----:B------:R-:W-:Y:S01]  /*17fd0*/  STL.64 [R1+0xb0], R8 ;  /* 0x0000b00801007387 */ /* 0x000fe20000100a00 */
[----:B------:R-:W-:Y:S01]  /*17fe0*/  STL.64 [R1+0xb8], R10 ;  /* 0x0000b80a01007387 */ /* 0x000fe20000100a00 */
[----:B----4-:R-:W-:Y:S02]  /*17ff0*/  HMMA.16816.F32 R4, R12, R16, R20 ;  /* 0x000000100c04723c */ /* 0x010fe40000001814 */
[----:B------:R-:W2:Y:S01]  /*18000*/  LDL.LU.64 R16, [R1+0x60] ;  /* 0x0000600001107983 */ /* 0x000ea20000300a00 */
[----:B------:R-:W3:Y:S04]  /*18010*/  LDL.LU.64 R18, [R1+0x68] ;  /* 0x0000680001127983 */ /* 0x000ee80000300a00 */
[----:B------:R-:W-:Y:S11]  /*18020*/  IMAD.MOV.U32 R20, RZ, RZ, R0 ;  /* 0x000000ffff147224 */ /* 0x000ff600078e0000 */
[----:B------:R-:W-:Y:S05]  /*18030*/  @!UPT UIADD3 URZ, URZ, URZ, URZ ;  /* 0x0000003f3f3ff290 */ /* 0x000fea000fffe03f */
[----:B------:R-:W-:Y:S01]  /*18040*/  STL.64 [R1+0xa0], R4 ;  /* 0x0000a00401007387 */ /* 0x000fe20000100a00 */
[----:B------:R-:W-:Y:S03]  /*18050*/  STL.64 [R1+0xa8], R6 ;  /* 0x0000a80601007387 */ /* 0x000fe60000100a00 */
[----:B---3--:R-:W-:Y:S01]  /*18060*/  STL.64 [R1+0x1e90], R18 ;  /* 0x001e901201007387 */ /* 0x008fe20000100a00 */
[----:B--2---:R0:W-:Y:S03]  /*18070*/  STL.64 [R1+0x1e88], R16 ;  /* 0x001e881001007387 */ /* 0x0041e60000100a00 */
[----:B0-----:R-:W2:Y:S01]  /*18080*/  LDL.LU.64 R16, [R1+0x560] ;  /* 0x0005600001107983 */ /* 0x001ea20000300a00 */
[----:B------:R-:W2:Y:S02]  /*18090*/  LDL.LU.64 R18, [R1+0x568] ;  /* 0x0005680001127983 */ /* 0x000ea40000300a00 */
[----:B------:R-:W3:Y:S02]  /*180a0*/  LDL.LU R8, [R1+0x2f0] ;  /* 0x0002f00001087983 */ /* 0x000ee40000300800 */
[----:B------:R-:W3:Y:S01]  /*180b0*/  LDL.LU R9, [R1+0x2f4] ;  /* 0x0002f40001097983 */ /* 0x000ee20000300800 */
[----:B------:R-:W4:Y:S01]  /*180c0*/  LDL.LU R10, [R1+0x2f8] ;  /* 0x0002f800010a7983 */ /* 0x000f220000300800 */
[----:B------:R-:W4:Y:S02]  /*180d0*/  LDL.LU R11, [R1+0x2fc] ;  /* 0x0002fc00010b7983 */ /* 0x000f240000300800 */
[----:B------:R-:W2:Y:S02]  /*180e0*/  LDL.LU R0, [R1+0x1ea4] ;  /* 0x001ea40001007983 */ /* 0x000ea40000300800 */
[----:B------:R-:W-:-:S02]  /*180f0*/  IMAD.MOV.U32 R21, RZ, RZ, R29 ;  /* 0x000000ffff157224 */ /* 0x000fc400078e001d */
[----:B------:R-:W2:Y:S01]  /*18100*/  LDL.LU R29, [R1+0x1ea0] ;  /* 0x001ea000011d7983 */ /* 0x000ea20000300800 */
[----:B------:R-:W2:Y:S02]  /*18110*/  LDL.LU.64 R4, [R1+0x50] ;  /* 0x0000500001047983 */ /* 0x000ea40000300a00 */
[----:B------:R-:W2:Y:S02]  /*18120*/  LDL.LU.64 R6, [R1+0x58] ;  /* 0x0000580001067983 */ /* 0x000ea40000300a00 */
[----:B------:R0:W-:Y:S02]  /*18130*/  STL.64 [R1+0x1e60], R20 ;  /* 0x001e601401007387 */ /* 0x0001e40000100a00 */
[----:B0-----:R-:W-:Y:S02]  /*18140*/  IMAD.MOV.U32 R20, RZ, RZ, R27 ;  /* 0x000000ffff147224 */ /* 0x001fe400078e001b */
[----:B------:R-:W-:Y:S01]  /*18150*/  IMAD.MOV.U32 R21, RZ, RZ, R26 ;  /* 0x000000ffff157224 */ /* 0x000fe200078e001a */
[----:B----4-:R-:W-:Y:S01]  /*18160*/  STL.64 [R1+0x1df0], R10 ;  /* 0x001df00a01007387 */ /* 0x010fe20000100a00 */
[----:B---3--:R0:W-:Y:S02]  /*18170*/  STL.64 [R1+0x1de8], R8 ;  /* 0x001de80801007387 */ /* 0x0081e40000100a00 */
[----:B0-----:R-:W-:-:S02]  /*18180*/  IMAD.MOV.U32 R8, RZ, RZ, R28 ;  /* 0x000000ffff087224 */ /* 0x001fc400078e001c */
[----:B--2---:R-:W-:Y:S01]  /*18190*/  IMAD.MOV.U32 R9, RZ, RZ, R0 ;  /* 0x000000ffff097224 */ /* 0x004fe200078e0000 */
[----:B------:R-:W2:Y:S01]  /*181a0*/  LDL.LU R28, [R1+0x1e9c] ;  /* 0x001e9c00011c7983 */ /* 0x000ea20000300800 */
[----:B------:R-:W3:Y:S02]  /*181b0*/  LDL.LU R0, [R1+0x1e98] ;  /* 0x001e980001007983 */ /* 0x000ee40000300800 */
[----:B------:R-:W4:Y:S02]  /*181c0*/  LDL R10, [R1+0x8] ;  /* 0x00000800010a7983 */ /* 0x000f240000100800 */
[----:B------:R-:W4:Y:S01]  /*181d0*/  LDL R11, [R1+0xc] ;  /* 0x00000c00010b7983 */ /* 0x000f220000100800 */
[C---:B------:R-:W-:Y:S01]  /*181e0*/  HMMA.16816.F32 R24, R12.reuse, R24, R16 ;  /* 0x000000180c18723c */ /* 0x040fe20000001810 */
[----:B------:R-:W2:Y:S01]  /*181f0*/  LDL.LU.64 R18, [R1+0x1e90] ;  /* 0x001e900001127983 */ /* 0x000ea20000300a00 */
[----:B------:R-:W2:Y:S11]  /*18200*/  LDL.LU.64 R16, [R1+0x1e88] ;  /* 0x001e880001107983 */ /* 0x000eb60000300a00 */
[----:B------:R-:W-:Y:S10]  /*18210*/  @!UPT UIADD3 URZ, URZ, URZ, URZ ;  /* 0x0000003f3f3ff290 */ /* 0x000ff4000fffe03f */
[----:B------:R-:W-:Y:S01]  /*18220*/  STL.64 [R1+0x90], R24 ;  /* 0x0000901801007387 */ /* 0x000fe20000100a00 */
[----:B------:R0:W-:Y:S03]  /*18230*/  STL.64 [R1+0x98], R26 ;  /* 0x0000981a01007387 */ /* 0x0001e60000100a00 */
[----:B0-----:R-:W3:Y:S01]  /*18240*/  LDL.LU.64 R26, [R1+0x1e80] ;  /* 0x001e8000011a7983 */ /* 0x001ee20000300a00 */
[----:B------:R-:W3:Y:S03]  /*18250*/  LDL.LU.64 R24, [R1+0x1e78] ;  /* 0x001e780001187983 */ /* 0x000ee60000300a00 */
[----:B----4-:R0:W-:Y:S04]  /*18260*/  STL.64 [R1+0x1e00], R10 ;  /* 0x001e000a01007387 */ /* 0x0101e80000100a00 */
[----:B0-----:R-:W4:Y:S01]  /*18270*/  LDL.64 R10, [R1+0x18] ;  /* 0x00001800010a7983 */ /* 0x001f220000100a00 */
[C---:B--2---:R-:W-:Y:S11]  /*18280*/  HMMA.16816.F32 R16, R12.reuse, R8, R16 ;  /* 0x000000080c10723c */ /* 0x044ff60000001810 */
[----:B------:R-:W-:Y:S11]  /*18290*/  @!UPT UIADD3 URZ, URZ, URZ, URZ ;  /* 0x0000003f3f3ff290 */ /* 0x000ff6000fffe03f */
[----:B------:R-:W-:Y:S01]  /*182a0*/  @!UPT UIADD3 URZ, URZ, URZ, URZ ;  /* 0x0000003f3f3ff290 */ /* 0x000fe2000fffe03f */
[----:B------:R-:W-:Y:S01]  /*182b0*/  STL.64 [R1+0x60], R16 ;  /* 0x0000601001007387 */ /* 0x000fe20000100a00 */
[----:B------:R-:W-:Y:S03]  /*182c0*/  STL.64 [R1+0x68], R18 ;  /* 0x0000681201007387 */ /* 0x000fe60000100a00 */
[----:B----4-:R0:W-:Y:S04]  /*182d0*/  STL.64 [R1+0x1e18], R10 ;  /* 0x001e180a01007387 */ /* 0x0101e80000100a00 */
[----:B0-----:R-:W2:Y:S01]  /*182e0*/  LDL.64 R10, [R1+0x28] ;  /* 0x00002800010a7983 */ /* 0x001ea20000100a00 */
[C---:B---3--:R-:W-:Y:S07]  /*182f0*/  HMMA.16816.F32 R4, R12.reuse, R24, R4 ;  /* 0x000000180c04723c */ /* 0x048fee0000001804 */
[----:B------:R-:W-:Y:S01]  /*18300*/  IMAD.MOV.U32 R25, RZ, RZ, R0 ;  /* 0x000000ffff197224 */ /* 0x000fe200078e0000 */
[----:B--2---:R0:W-:Y:S01]  /*18310*/  STL.64 [R1+0x1e68], R10 ;  /* 0x001e680a01007387 */ /* 0x0041e20000100a00 */
[----:B------:R-:W2:Y:S03]  /*18320*/  LDL.LU.64 R8, [R1+0x220] ;  /* 0x0002200001087983 */ /* 0x000ea60000300a00 */
[----:B0-----:R-:W2:Y:S11]  /*18330*/  LDL.LU.64 R10, [R1+0x228] ;  /* 0x00022800010a7983 */ /* 0x001eb60000300a00 */
[----:B------:R0:W-:Y:S02]  /*18340*/  STL.64 [R1+0x50], R4 ;  /* 0x0000500401007387 */ /* 0x0001e40000100a00 */
[----:B------:R1:W-:Y:S01]  /*18350*/  STL.64 [R1+0x58], R6 ;  /* 0x0000580601007387 */ /* 0x0003e20000100a00 */
[----:B0-----:R-:W3:Y:S01]  /*18360*/  LDL.LU.64 R4, [R1+0x330] ;  /* 0x0003300001047983 */ /* 0x001ee20000300a00 */
[----:B-1----:R-:W3:Y:S02]  /*18370*/  LDL.LU.64 R6, [R1+0x338] ;  /* 0x0003380001067983 */ /* 0x002ee40000300a00 */
[----:B------:R-:W4:Y:S02]  /*18380*/  LDL.LU.64 R16, [R1+0x450] ;  /* 0x0004500001107983 */ /* 0x000f240000300a00 */
[----:B------:R-:W4:Y:S01]  /*18390*/  LDL.LU.64 R18, [R1+0x458] ;  /* 0x0004580001127983 */ /* 0x000f220000300a00 */
[----:B------:R0:W-:Y:S01]  /*183a0*/  STL.64 [R1+0x1df8], R26 ;  /* 0x001df81a01007387 */ /* 0x0001e20000100a00 */
[----:B------:R-:W2:Y:S02]  /*183b0*/  LDL.LU R24, [R1+0x300] ;  /* 0x0003000001187983 */ /* 0x000ea40000300800 */
[----:B------:R-:W2:Y:S01]  /*183c0*/  LDL.LU R0, [R1+0x1e74] ;  /* 0x001e740001007983 */ /* 0x000ea20000300800 */
[----:B0-----:R-:W2:Y:S01]  /*183d0*/  LDL.LU R26, [R1+0x308] ;  /* 0x00030800011a7983 */ /* 0x001ea20000300800 */
[----:B------:R-:W2:Y:S03]  /*183e0*/  LDL.LU R27, [R1+0x30c] ;  /* 0x00030c00011b7983 */ /* 0x000ea60000300800 */
[----:B--2---:R0:W-:Y:S01]  /*183f0*/  STL.64 [R1+0x1e10], R26 ;  /* 0x001e101a01007387 */ /* 0x0041e20000100a00 */
[----:B------:R1:W-:Y:S02]  /*18400*/  STL.64 [R1+0x1e08], R24 ;  /* 0x001e081801007387 */ /* 0x0003e40000100a00 */
[----:B0-----:R-:W-:Y:S01]  /*18410*/  IMAD.MOV.U32 R26, RZ, RZ, R0 ;  /* 0x000000ffff1a7224 */ /* 0x001fe200078e0000 */
[----:B-1----:R-:W2:Y:S01]  /*18420*/  LDL.LU R24, [R1+0x310] ;  /* 0x0003100001187983 */ /* 0x002ea20000300800 */
[----:B------:R-:W2:Y:S02]  /*18430*/  LDL.LU R25, [R1+0x314] ;  /* 0x0003140001197983 */ /* 0x000ea40000300800 */
[----:B------:R-:W2:Y:S02]  /*18440*/  LDL.LU R0, [R1+0x1e70] ;  /* 0x001e700001007983 */ /* 0x000ea40000300800 */
[----:B------:R-:W2:Y:S01]  /*18450*/  LDL.LU R27, [R1+0x31c] ;  /* 0x00031c00011b7983 */ /* 0x000ea20000300800 */
[C---:B------:R-:W-:Y:S01]  /*18460*/  HMMA.16816.F32 R20, R12.reuse, R20, R8 ;  /* 0x000000140c14723c */ /* 0x040fe20000001808 */
[----:B--2---:R-:W-:Y:S01]  /*18470*/  STL.64 [R1+0x1e28], R26 ;  /* 0x001e281a01007387 */ /* 0x004fe20000100a00 */
[----:B------:R0:W-:Y:S03]  /*18480*/  STL.64 [R1+0x1e20], R24 ;  /* 0x001e201801007387 */ /* 0x0001e60000100a00 */
[----:B0-----:R-:W2:Y:S01]  /*18490*/  LDL.LU R24, [R1+0x320] ;  /* 0x0003200001187983 */ /* 0x001ea20000300800 */
[----:B------:R-:W2:Y:S02]  /*184a0*/  LDL.LU R25, [R1+0x324] ;  /* 0x0003240001197983 */ /* 0x000ea40000300800 */
[----:B------:R-:W2:Y:S02]  /*184b0*/  LDL.LU R26, [R1+0x328] ;  /* 0x00032800011a7983 */ /* 0x000ea40000300800 */
[----:B------:R-:W2:Y:S11]  /*184c0*/  LDL.LU.64 R10, [R1+0x1e68] ;  /* 0x001e6800010a7983 */ /* 0x000eb60000300a00 */
[----:B------:R-:W-:Y:S02]  /*184d0*/  @!UPT UIADD3 URZ, URZ, URZ, URZ ;  /* 0x0000003f3f3ff290 */ /* 0x000fe4000fffe03f */
[----:B------:R0:W-:Y:S01]  /*184e0*/  STL.64 [R1+0x220], R20 ;  /* 0x0002201401007387 */ /* 0x0001e20000100a00 */
[----:B------:R3:W-:Y:S03]  /*184f0*/  STL.64 [R1+0x228], R22 ;  /* 0x0002281601007387 */ /* 0x0007e60000100a00 */
[----:B0-----:R-:W3:Y:S02]  /*18500*/  LDL.LU.64 R20, [R1+0x1e60] ;  /* 0x001e600001147983 */ /* 0x001ee40000300a00 */
[C---:B---3--:R-:W-:Y:S02]  /*18510*/  HMMA.16816.F32 R20, R12.reuse, R20, R4 ;  /* 0x000000140c14723c */ /* 0x048fe40000001804 */
[----:B------:R-:W3:Y:S01]  /*18520*/  LDL.LU.64 R6, [R1+0x1e58] ;  /* 0x001e580001067983 */ /* 0x000ee20000300a00 */
[----:B------:R-:W2:Y:S11]  /*18530*/  LDL.LU.64 R4, [R1+0x1e50] ;  /* 0x001e500001047983 */ /* 0x000eb60000300a00 */
[----:B------:R-:W-:Y:S09]  /*18540*/  @!UPT UIADD3 URZ, URZ, URZ, URZ ;  /* 0x0000003f3f3ff290 */ /* 0x000ff2000fffe03f */
[----:B------:R-:W-:Y:S01]  /*18550*/  STL.64 [R1+0x330], R20 ;  /* 0x0003301401007387 */ /* 0x000fe20000100a00 */
[----:B------:R0:W-:Y:S03]  /*18560*/  STL.64 [R1+0x338], R22 ;  /* 0x0003381601007387 */ /* 0x0001e60000100a00 */
[----:B0-----:R-:W2:Y:S01]  /*18570*/  LDL.LU.64 R22, [R1+0x1e48] ;  /* 0x001e480001167983 */ /* 0x001ea20000300a00 */
[----:B------:R-:W4:Y:S02]  /*18580*/  LDL.LU.64 R20, [R1+0x1e40] ;  /* 0x001e400001147983 */ /* 0x000f240000300a00 */
[C---:B----4-:R-:W-:Y:S11]  /*18590*/  HMMA.16816.F32 R16, R12.reuse, R20, R16 ;  /* 0x000000140c10723c */ /* 0x050ff60000001810 */
[----:B------:R-:W-:Y:S11]  /*185a0*/  @!UPT UIADD3 URZ, URZ, URZ, URZ ;  /* 0x0000003f3f3ff290 */ /* 0x000ff6000fffe03f */
[----:B------:R-:W-:Y:S01]  /*185b0*/  @!UPT UIADD3 URZ, URZ, URZ, URZ ;  /* 0x0000003f3f3ff290 */ /* 0x000fe2000fffe03f */
[----:B------:R-:W-:Y:S01]  /*185c0*/  STL.64 [R1+0x450], R16 ;  /* 0x0004501001007387 */ /* 0x000fe20000100a00 */
[----:B------:R0:W-:Y:S03]  /*185d0*/  STL.64 [R1+0x458], R18 ;  /* 0x0004581201007387 */ /* 0x0001e60000100a00 */
[----:B0-----:R-:W4:Y:S01]  /*185e0*/  LDL.LU.64 R18, [R1+0x1e38] ;  /* 0x001e380001127983 */ /* 0x001f220000300a00 */
[----:B------:R-:W4:Y:S02]  /*185f0*/  LDL.LU.64 R16, [R1+0x1e30] ;  /* 0x001e300001107983 */ /* 0x000f240000300a00 */
[----:B--2---:R0:W-:Y:S02]  /*18600*/  STL.64 [R1+0x1dc0], R22 ;  /* 0x001dc01601007387 */ /* 0x0041e40000100a00 */
[----:B------:R-:W2:Y:S01]  /*18610*/  LDL.LU.64 R20, [R1+0x460] ;  /* 0x0004600001147983 */ /* 0x000ea20000300a00 */
[----:B0-----:R-:W2:Y:S02]  /*18620*/  LDL.LU.64 R22, [R1+0x468] ;  /* 0x0004680001167983 */ /* 0x001ea40000300a00 */
[----:B--2---:R-:W-:Y:S11]  /*18630*/  HMMA.16816.F32 R12, R12, R4, R20 ;  /* 0x000000040c0c723c */ /* 0x004ff60000001814 */
[----:B------:R-:W-:Y:S11]  /*18640*/  @!UPT UIADD3 URZ, URZ, URZ, URZ ;  /* 0x0000003f3f3ff290 */ /* 0x000ff6000fffe03f */
[----:B------:R-:W-:Y:S01]  /*18650*/  @!UPT UIADD3 URZ, URZ, URZ, URZ ;  /* 0x0000003f3f3ff290 */ /* 0x000fe2000fffe03f */
[----:B------:R-:W-:Y:S01]  /*18660*/  STL.64 [R1+0x460], R12 ;  /* 0x0004600c01007387 */ /* 0x000fe20000100a00 */
[----:B------:R-:W-:Y:S02]  /*18670*/  STL [R1+0x468], R14 ;  /* 0x0004680e01007387 */ /* 0x000fe40000100800 */
[----:B------:R-:W2:Y:S02]  /*18680*/  LDL.64 R22, [R1+0x38] ;  /* 0x0000380001167983 */ /* 0x000ea40000100a00 */
[----:B------:R-:W-:-:S07]  /*18690*/  IMAD.MOV.U32 R27, RZ, RZ, R0 ;  /* 0x000000ffff1b7224 */ /* 0x000fce00078e0000 */
[C---:B----4-:R-:W-:Y:S01]  /*186a0*/  HMMA.16816.F32 R24, R16.reuse, R10, R24 ;  /* 0x0000000a1018723c */ /* 0x050fe20000001818 */
[----:B------:R-:W-:Y:S02]  /*186b0*/  IMAD.MOV.U32 R0, RZ, RZ, R15 ;  /* 0x000000ffff007224 */ /* 0x000fe400078e000f */
[----:B------:R-:W-:Y:S02]  /*186c0*/  IMAD.MOV.U32 R4, RZ, RZ, R10 ;  /* 0x000000ffff047224 */ /* 0x000fe400078e000a */
[----:B------:R-:W-:Y:S01]  /*186d0*/  IMAD.MOV.U32 R3, RZ, RZ, R11 ;  /* 0x000000ffff037224 */ /* 0x000fe200078e000b */
[----:B--2---:R0:W-:Y:S01]  /*186e0*/  STL.64 [R1+0x1dd8], R22 ;  /* 0x001dd81601007387 */ /* 0x0041e20000100a00 */
[----:B------:R-:W2:Y:S02]  /*186f0*/  LDL.LU R20, [R1+0x2e0] ;  /* 0x0002e00001147983 */ /* 0x000ea40000300800 */
[----:B------:R-:W2:Y:S01]  /*18700*/  LDL.LU R21, [R1+0x2e4] ;  /* 0x0002e40001157983 */ /* 0x000ea20000300800 */
[----:B0-----:R-:W2:Y:S01]  /*18710*/  LDL.LU R22, [R1+0x2e8] ;  /* 0x0002e80001167983 */ /* 0x001ea20000300800 */
[----:B------:R-:W2:Y:S02]  /*18720*/  LDL.LU R23, [R1+0x2ec] ;  /* 0x0002ec0001177983 */ /* 0x000ea40000300800 */
[----:B------:R-:W2:Y:S02]  /*18730*/  LDL.64 R14, [R1+0x48] ;  /* 0x00004800010e7983 */ /* 0x000ea40000100a00 */
[----:B------:R-:W-:Y:S08]  /*18740*/  STL [R1+0x1aa8], R0 ;  /* 0x001aa80001007387 */ /* 0x000ff00000100800 */
[----:B------:R-:W-:Y:S01]  /*18750*/  STL.64 [R1+0x320], R24 ;  /* 0x0003201801007387 */ /* 0x000fe20000100a00 */
[----:B------:R0:W-:Y:S03]  /*18760*/  STL.64 [R1+0x328], R26 ;  /* 0x0003281a01007387 */ /* 0x0001e60000100a00 */
[----:B0-----:R-:W4:Y:S01]  /*18770*/  LDL.LU.64 R26, [R1+0x1e28] ;  /* 0x001e2800011a7983 */ /* 0x001f220000300a00 */
[----:B------:R-:W4:Y:S02]  /*18780*/  LDL.LU.64 R24, [R1+0x1e20] ;  /* 0x001e200001187983 */ /* 0x000f240000300a00 */
[----:B------:R-:W4:Y:S02]  /*18790*/  LDL.LU.64 R10, [R1+0x1e18] ;  /* 0x001e1800010a7983 */ /* 0x000f240000300a00 */
[----:B----4-:R-:W-:Y:S01]  /*187a0*/  HMMA.16816.F32 R24, R16, R10, R24 ;  /* 0x0000000a1018723c */ /* 0x010fe20000001818 */
[----:B------:R-:W-:-:S02]  /*187b0*/  IMAD.MOV.U32 R12, RZ, RZ, R10 ;  /* 0x000000ffff0c7224 */ /* 0x000fc400078e000a */
[----:B------:R-:W-:Y:S11]  /*187c0*/  IMAD.MOV.U32 R5, RZ, RZ, R11 ;  /* 0x000000ffff057224 */ /* 0x000ff600078e000b */
[----:B------:R-:W-:Y:S09]  /*187d0*/  @!UPT UIADD3 URZ, URZ, URZ, URZ ;  /* 0x0000003f3f3ff290 */ /* 0x000ff2000fffe03f */
[----:B------:R-:W-:Y:S01]  /*187e0*/  STL.64 [R1+0x310], R24 ;  /* 0x0003101801007387 */ /* 0x000fe20000100a00 */
[----:B------:R0:W-:Y:S03]  /*187f0*/  STL.64 [R1+0x318], R26 ;  /* 0x0003181a01007387 */ /* 0x0001e60000100a00 */
[----:B0-----:R-:W4:Y:S01]  /*18800*/  LDL.LU.64 R26, [R1+0x1e10] ;  /* 0x001e1000011a7983 */ /* 0x001f220000300a00 */
[----:B------:R-:W4:Y:S02]  /*18810*/  LDL.LU.64 R24, [R1+0x1e08] ;  /* 0x001e080001187983 */ /* 0x000f240000300a00 */
[----:B------:R-:W4:Y:S02]  /*18820*/  LDL.LU.64 R10, [R1+0x1e00] ;  /* 0x001e0000010a7983 */ /* 0x000f240000300a00 */
[----:B---3--:R-:W-:Y:S01]  /*18830*/  STL.64 [R1+0x1dd0], R6 ;  /* 0x001dd00601007387 */ /* 0x008fe20000100a00 */
[----:B------:R0:W-:Y:S04]  /*18840*/  STL.64 [R1+0x1dc8], R4 ;  /* 0x001dc80401007387 */ /* 0x0001e80000100a00 */
[----:B0-----:R-:W3:Y:S01]  /*18850*/  LDL.LU R4, [R1+0x2d0] ;  /* 0x0002d00001047983 */ /* 0x001ee20000300800 */
[----:B------:R-:W3:Y:S02]  /*18860*/  LDL.LU R5, [R1+0x2d4] ;  /* 0x0002d40001057983 */ /* 0x000ee40000300800 */
[----:B------:R-:W3:Y:S02]  /*18870*/  LDL.LU R6, [R1+0x2d8] ;  /* 0x0002d80001067983 */ /* 0x000ee40000300800 */
[----:B------:R-:W3:Y:S01]  /*18880*/  LDL.LU R7, [R1+0x2dc] ;  /* 0x0002dc0001077983 */ /* 0x000ee20000300800 */
[C---:B----4-:R-:W-:Y:S01]  /*18890*/  HMMA.16816.F32 R8, R16.reuse, R10, R24 ;  /* 0x0000000a1008723c */ /* 0x050fe20000001818 */
[----:B------:R-:W4:Y:S11]  /*188a0*/  LDL.LU.64 R26, [R1+0x1df8] ;  /* 0x001df800011a7983 */ /* 0x000f360000300a00 */
[----:B------:R-:W-:Y:S11]  /*188b0*/  @!UPT UIADD3 URZ, URZ, URZ, URZ ;  /* 0x0000003f3f3ff290 */ /* 0x000ff6000fffe03f */
[----:B------:R-:W-:Y:S01]  /*188c0*/  STL.64 [R1+0x300], R8 ;  /* 0x0003000801007387 */ /* 0x000fe20000100a00 */
[----:B------:R0:W-:Y:S03]  /*188d0*/  STL.64 [R1+0x308], R10 ;  /* 0x0003080a01007387 */ /* 0x0001e60000100a00 */
[----:B0-----:R-:W4:Y:S01]  /*188e0*/  LDL.LU.64 R10, [R1+0x1df0] ;  /* 0x001df000010a7983 */ /* 0x001f220000300a00 */
[----:B------:R-:W4:Y:S02]  /*188f0*/  LDL.LU.64 R8, [R1+0x1de8] ;  /* 0x001de80001087983 */ /* 0x000f240000300a00 */
[C---:B----4-:R-:W-:Y:S11]  /*18900*/  HMMA.16816.F32 R8, R16.reuse, R26, R8 ;  /* 0x0000001a1008723c */ /* 0x050ff60000001808 */
[----:B------:R-:W-:Y:S11]  /*18910*/  @!UPT UIADD3 URZ, URZ, URZ, URZ ;  /* 0x0000003f3f3ff290 */ /* 0x000ff6000fffe03f */
[----:B------:R-:W-:Y:S01]  /*18920*/  @!UPT UIADD3 URZ, URZ, URZ, URZ ;  /* 0x0000003f3f3ff290 */ /* 0x000fe2000fffe03f */
[----:B------:R0:W-:Y:S01]  /*18930*/  STL.64 [R1+0x2f0], R8 ;  /* 0x0002f00801007387 */ /* 0x0001e20000100a00 */
[----:B------:R1:W-:Y:S03]  /*18940*/  STL.64 [R1+0x2f8], R10 ;  /* 0x0002f80a01007387 */ /* 0x0003e60000100a00 */
[----:B0-----:R-:W4:Y:S01]  /*18950*/  LDL.LU R8, [R1+0xc0] ;  /* 0x0000c00001087983 */ /* 0x001f220000300800 */
[----:B------:R-:W-:Y:S02]  /*18960*/  IMAD.MOV.U32 R9, RZ, RZ, R28 ;  /* 0x000000ffff097224 */ /* 0x000fe400078e001c */
[----:B------:R-:W3:Y:S02]  /*18970*/  LDL.LU R28, [R1+0x1de4] ;  /* 0x001de400011c7983 */ /* 0x000ee40000300800 */
[----:B-1----:R-:W-:Y:S02]  /*18980*/  IMAD.MOV.U32 R10, RZ, RZ, R29 ;  /* 0x000000ffff0a7224 */ /* 0x002fe400078e001d */
[----:B------:R-:W3:Y:S01]  /*18990*/  LDL.LU R29, [R1+0x1de0] ;  /* 0x001de000011d7983 */ /* 0x000ee20000300800 */
[----:B------:R-:W3:Y:S01]  /*189a0*/  LDL.LU R11, [R1+0xcc] ;  /* 0x0000cc00010b7983 */ /* 0x000ee20000300800 */
[C---:B--2---:R-:W-:Y:S02]  /*189b0*/  HMMA.16816.F32 R20, R16.reuse, R14, R20 ;  /* 0x0000000e1014723c */ /* 0x044fe40000001814 */
[----:B---3--:R0:W-:Y:S01]  /*189c0*/  STL.64 [R1+0x1ce0], R10 ;  /* 0x001ce00a01007387 */ /* 0x0081e20000100a00 */
[----:B----4-:R1:W-:Y:S03]  /*189d0*/  STL.64 [R1+0x1cd8], R8 ;  /* 0x001cd80801007387 */ /* 0x0103e60000100a00 */
[----:B0-----:R-:W2:Y:S11]  /*189e0*/  LDL.64 R10, [R1+0x8] ;  /* 0x00000800010a7983 */ /* 0x001eb60000100a00 */
[----:B------:R-:W-:Y:S07]  /*189f0*/  @!UPT UIADD3 URZ, URZ, URZ, URZ ;  /* 0x0000003f3f3ff290 */ /* 0x000fee000fffe03f */
[----:B------:R-:W-:Y:S02]  /*18a00*/  IMAD.MOV.U32 R25, RZ, RZ, R22 ;  /* 0x000000ffff197224 */ /* 0x000fe400078e0016 */
[----:B------:R-:W-:Y:S01]  /*18a10*/  IMAD.MOV.U32 R24, RZ, RZ, R23 ;  /* 0x000000ffff187224 */ /* 0x000fe200078e0017 */
[----:B--2---:R-:W-:Y:S01]  /*18a20*/  STL.64 [R1+0x1d80], R10 ;  /* 0x001d800a01007387 */ /* 0x004fe20000100a00 */
[----:B-1----:R-:W2:Y:S02]  /*18a30*/  LDL.LU R8, [R1+0x2c0] ;  /* 0x0002c00001087983 */ /* 0x002ea40000300800 */
[----:B------:R-:W2:Y:S02]  /*18a40*/  LDL.LU R9, [R1+0x2c4] ;  /* 0x0002c40001097983 */ /* 0x000ea40000300800 */
[----:B------:R-:W3:Y:S01]  /*18a50*/  LDL.LU.64 R22, [R1+0x1dd8] ;  /* 0x001dd80001167983 */ /* 0x000ee20000300a00 */
[----:B------:R-:W-:Y:S01]  /*18a60*/  STL.64 [R1+0x1d78], R26 ;  /* 0x001d781a01007387 */ /* 0x000fe20000100a00 */
[----:B------:R0:W-:Y:S03]  /*18a70*/  STL.64 [R1+0x1d70], R24 ;  /* 0x001d701801007387 */ /* 0x0001e60000100a00 */
[----:B0-----:R-:W4:Y:S01]  /*18a80*/  LDL.LU R24, [R1+0x210] ;  /* 0x0002100001187983 */ /* 0x001f220000300800 */
[----:B------:R-:W4:Y:S02]  /*18a90*/  LDL.LU R25, [R1+0x214] ;  /* 0x0002140001197983 */ /* 0x000f240000300800 */
[----:B------:R-:W4:Y:S02]  /*18aa0*/  LDL.LU R26, [R1+0x218] ;  /* 0x00021800011a7983 */ /* 0x000f240000300800 */
[----:B------:R-:W4:Y:S01]  /*18ab0*/  LDL.LU R27, [R1+0x21c] ;  /* 0x00021c00011b7983 */ /* 0x000f220000300800 */
[----:B------:R-:W-:Y:S01]  /*18ac0*/  STL.64 [R1+0x1d68], R14 ;  /* 0x001d680e01007387 */ /* 0x000fe20000100a00 */
[----:B---3--:R-:W-:Y:S01]  /*18ad0*/  HMMA.16816.F32 R4, R16, R22, R4 ;  /* 0x000000161004723c */ /* 0x008fe20000001804 */
[----:B------:R-:W-:-:S02]  /*18ae0*/  IMAD.MOV.U32 R2, RZ, RZ, R22 ;  /* 0x000000ffff027224 */ /* 0x000fc400078e0016 */
[----:B------:R-:W-:Y:S11]  /*18af0*/  IMAD.MOV.U32 R0, RZ, RZ, R23 ;  /* 0x000000ffff007224 */ /* 0x000ff600078e0017 */
[----:B------:R-:W-:Y:S09]  /*18b00*/  @!UPT UIADD3 URZ, URZ, URZ, URZ ;  /* 0x0000003f3f3ff290 */ /* 0x000ff2000fffe03f */
[----:B------:R-:W-:Y:S01]  /*18b10*/  STL.64 [R1+0x4c0], R4 ;  /* 0x0004c00401007387 */ /* 0x000fe20000100a00 */
[----:B------:R0:W-:Y:S03]  /*18b20*/  STL.64 [R1+0x4c8], R6 ;  /* 0x0004c80601007387 */ /* 0x0001e60000100a00 */
[----:B0-----:R-:W4:Y:S01]  /*18b30*/  LDL.LU.64 R6, [R1+0x1dd0] ;  /* 0x001dd00001067983 */ /* 0x001f220000300a00 */
[----:B------:R-:W3:Y:S02]  /*18b40*/  LDL.LU.64 R4, [R1+0x1dc8] ;  /* 0x001dc80001047983 */ /* 0x000ee40000300a00 */
[----:B------:R-:W2:Y:S02]  /*18b50*/  LDL.LU.64 R22, [R1+0x1dc0] ;  /* 0x001dc00001167983 */ /* 0x000ea40000300a00 */
[----:B------:R-:W-:Y:S02]  /*18b60*/  IMAD.MOV.U32 R10, RZ, RZ, R29 ;  /* 0x000000ffff0a7224 */ /* 0x000fe400078e001d */
[----:B------:R-:W-:-:S02]  /*18b70*/  IMAD.MOV.U32 R11, RZ, RZ, R28 ;  /* 0x000000ffff0b7224 */ /* 0x000fc400078e001c */
[----:B------:R-:W-:Y:S02]  /*18b80*/  IMAD.MOV.U32 R29, RZ, RZ, R20 ;  /* 0x000000ffff1d7224 */ /* 0x000fe400078e0014 */
[----:B------:R-:W-:-:S03]  /*18b90*/  IMAD.MOV.U32 R28, RZ, RZ, R21 ;  /* 0x000000ffff1c7224 */ /* 0x000fc600078e0015 */
[C---:B--2---:R-:W-:Y:S08]  /*18ba0*/  HMMA.16816.F32 R8, R16.reuse, R22, R8 ;  /* 0x000000161008723c */ /* 0x044ff00000001808 */
[----:B----4-:R-:W-:Y:S11]  /*18bb0*/  HMMA.16816.F32 R16, R16, R6, R24 ;  /* 0x000000061010723c */ /* 0x010ff60000001818 */
[----:B------:R-:W-:Y:S04]  /*18bc0*/  @!UPT UIADD3 URZ, URZ, URZ, URZ ;  /* 0x0000003f3f3ff290 */ /* 0x000fe8000fffe03f */
[----:B------:R0:W-:Y:S01]  /*18bd0*/  STL.64 [R1+0x550], R8 ;  /* 0x0005500801007387 */ /* 0x0001e20000100a00 */
[----:B------:R1:W-:Y:S02]  /*18be0*/  STL.64 [R1+0x558], R10 ;  /* 0x0005580a01007387 */ /* 0x0003e40000100a00 */
[----:B0-----:R-:W-:Y:S02]  /*18bf0*/  IMAD.MOV.U32 R9, RZ, RZ, R22 ;  /* 0x000000ffff097224 */ /* 0x001fe400078e0016 */
[----:B------:R-:W-:Y:S02]  /*18c00*/  IMAD.MOV.U32 R8, RZ, RZ, R23 ;  /* 0x000000ffff087224 */ /* 0x000fe400078e0017 */
[----:B-1----:R-:W-:Y:S01]  /*18c10*/  IMAD.MOV.U32 R10, RZ, RZ, R12 ;  /* 0x000000ffff0a7224 */ /* 0x002fe200078e000c */
[----:B------:R-:W2:Y:S01]  /*18c20*/  LDL.LU.64 R22, [R1+0x1db8] ;  /* 0x001db80001167983 */ /* 0x000ea20000300a00 */
[----:B---3--:R-:W-:Y:S02]  /*18c30*/  IMAD.MOV.U32 R11, RZ, RZ, R5 ;  /* 0x000000ffff0b7224 */ /* 0x008fe400078e0005 */
[----:B------:R-:W2:Y:S02]  /*18c40*/  LDL.LU.64 R20, [R1+0x1db0] ;  /* 0x001db00001147983 */ /* 0x000ea40000300a00 */
[----:B------:R-:W-:Y:S01]  /*18c50*/  STL.64 [R1+0x1d30], R6 ;  /* 0x001d300601007387 */ /* 0x000fe20000100a00 */
[----:B------:R-:W-:Y:S01]  /*18c60*/  STL.64 [R1+0x210], R16 ;  /* 0x0002101001007387 */ /* 0x000fe20000100a00 */
[----:B------:R-:W-:Y:S02]  /*18c70*/  STL.64 [R1+0x218], R18 ;  /* 0x0002181201007387 */ /* 0x000fe40000100a00 */
[----:B------:R-:W-:Y:S02]  /*18c80*/  STL.64 [R1+0x1d98], R10 ;  /* 0x001d980a01007387 */ /* 0x000fe40000100a00 */
[----:B------:R-:W3:Y:S01]  /*18c90*/  LDL.LU R24, [R1+0x1e0] ;  /* 0x0001e00001187983 */ /* 0x000ee20000300800 */
[----:B------:R-:W3:Y:S01]  /*18ca0*/  LDL.LU R25, [R1+0x1e4] ;  /* 0x0001e40001197983 */ /* 0x000ee20000300800 */
[----:B------:R-:W4:Y:S02]  /*18cb0*/  LDL.LU R26, [R1+0x1e8] ;  /* 0x0001e800011a7983 */ /* 0x000f240000300800 */
[----:B------:R-:W4:Y:S02]  /*18cc0*/  LDL.LU R27, [R1+0x1ec] ;  /* 0x0001ec00011b7983 */ /* 0x000f240000300800 */
[----:B----4-:R-:W-:Y:S01]  /*18cd0*/  STL.64 [R1+0x1d90], R26 ;  /* 0x001d901a01007387 */ /* 0x010fe20000100a00 */
[----:B---3--:R0:W-:Y:S03]  /*18ce0*/  STL.64 [R1+0x1d88], R24 ;  /* 0x001d881801007387 */ /* 0x0081e60000100a00 */
[----:B0-----:R-:W3:Y:S01]  /*18cf0*/  LDL.LU R24, [R1+0x1f0] ;  /* 0x0001f00001187983 */ /* 0x001ee20000300800 */
[----:B------:R-:W3:Y:S02]  /*18d00*/  LDL.LU R25, [R1+0x1f4] ;  /* 0x0001f40001197983 */ /* 0x000ee40000300800 */
[----:B------:R-:W4:Y:S02]  /*18d10*/  LDL.LU R26, [R1+0x1f8] ;  /* 0x0001f800011a7983 */ /* 0x000f240000300800 */
[----:B------:R-:W4:Y:S02]  /*18d20*/  LDL.LU R27, [R1+0x1fc] ;  /* 0x0001fc00011b7983 */ /* 0x000f240000300800 */
[----:B------:R-:W-:-:S02]  /*18d30*/  IMAD.MOV.U32 R6, RZ, RZ, R9 ;  /* 0x000000ffff067224 */ /* 0x000fc400078e0009 */
[----:B------:R-:W-:Y:S01]  /*18d40*/  IMAD.MOV.U32 R7, RZ, RZ, R8 ;  /* 0x000000ffff077224 */ /* 0x000fe200078e0008 */
[----:B----4-:R-:W-:Y:S01]  /*18d50*/  STL.64 [R1+0x1da8], R26 ;  /* 0x001da81a01007387 */ /* 0x010fe20000100a00 */
[----:B---3--:R0:W-:Y:S03]  /*18d60*/  STL.64 [R1+0x1da0], R24 ;  /* 0x001da01801007387 */ /* 0x0081e60000100a00 */
[----:B0-----:R-:W2:Y:S01]  /*18d70*/  LDL.LU R24, [R1+0x200] ;  /* 0x0002000001187983 */ /* 0x001ea20000300800 */
[----:B------:R-:W2:Y:S02]  /*18d80*/  LDL.LU R25, [R1+0x204] ;  /* 0x0002040001197983 */ /* 0x000ea40000300800 */
[----:B------:R-:W2:Y:S02]  /*18d90*/  LDL.LU R26, [R1+0x208] ;  /* 0x00020800011a7983 */ /* 0x000ea40000300800 */
[----:B------:R-:W2:Y:S01]  /*18da0*/  LDL.LU R27, [R1+0x20c] ;  /* 0x00020c00011b7983 */ /* 0x000ea20000300800 */
[----:B------:R0:W-:Y:S01]  /*18db0*/  STL.64 [R1+0x1d48], R6 ;  /* 0x001d480601007387 */ /* 0x0001e20000100a00 */
[----:B------:R-:W3:Y:S02]  /*18dc0*/  LDL.LU R16, [R1+0x100] ;  /* 0x0001000001107983 */ /* 0x000ee40000300800 */
[----:B------:R-:W3:Y:S02]  /*18dd0*/  LDL.LU R17, [R1+0x104] ;  /* 0x0001040001117983 */ /* 0x000ee40000300800 */
[----:B------:R-:W4:Y:S01]  /*18de0*/  LDL.LU R18, [R1+0x108] ;  /* 0x0001080001127983 */ /* 0x000f220000300800 */
[----:B------:R-:W4:Y:S01]  /*18df0*/  LDL.LU R19, [R1+0x10c] ;  /* 0x00010c0001137983 */ /* 0x000f220000300800 */
[----:B------:R-:W2:Y:S02]  /*18e00*/  LDL.LU R12, [R1+0x1d0] ;  /* 0x0001d000010c7983 */ /* 0x000ea40000300800 */
[----:B------:R-:W2:Y:S02]  /*18e10*/  LDL.LU R13, [R1+0x1d4] ;  /* 0x0001d400010d7983 */ /* 0x000ea40000300800 */
[----:B------:R-:W2:Y:S01]  /*18e20*/  LDL.LU R14, [R1+0x1d8] ;  /* 0x0001d800010e7983 */ /* 0x000ea20000300800 */
[----:B------:R-:W2:Y:S01]  /*18e30*/  LDL.LU R15, [R1+0x1dc] ;  /* 0x0001dc00010f7983 */ /* 0x000ea20000300800 */
[----:B0-----:R-:W-:-:S02]  /*18e40*/  IMAD.MOV.U32 R6, RZ, RZ, R2 ;  /* 0x000000ffff067224 */ /* 0x001fc400078e0002 */
[----:B------:R-:W-:-:S05]  /*18e50*/  IMAD.MOV.U32 R7, RZ, RZ, R0 ;  /* 0x000000ffff077224 */ /* 0x000fca00078e0000 */
[----:B------:R-:W-:Y:S01]  /*18e60*/  STL.64 [R1+0x1d60], R6 ;  /* 0x001d600601007387 */ /* 0x000fe20000100a00 */
[----:B------:R-:W-:Y:S02]  /*18e70*/  IMAD.MOV.U32 R10, RZ, RZ, R4 ;  /* 0x000000ffff0a7224 */ /* 0x000fe400078e0004 */
[----:B------:R-:W-:Y:S01]  /*18e80*/  IMAD.MOV.U32 R11, RZ, RZ, R3 ;  /* 0x000000ffff0b7224 */ /* 0x000fe200078e0003 */
[----:B----4-:R-:W-:Y:S01]  /*18e90*/  STL.64 [R1+0x1d40], R18 ;  /* 0x001d401201007387 */ /* 0x010fe20000100a00 */
[----:B---3--:R0:W-:Y:S03]  /*18ea0*/  STL.64 [R1+0x1d38], R16 ;  /* 0x001d381001007387 */ /* 0x0081e60000100a00 */
[----:B0-----:R-:W3:Y:S01]  /*18eb0*/  LDL.LU R16, [R1+0x1a0] ;  /* 0x0001a00001107983 */ /* 0x001ee20000300800 */
[----:B------:R-:W3:Y:S02]  /*18ec0*/  LDL.LU R17, [R1+0x1a4] ;  /* 0x0001a40001117983 */ /* 0x000ee40000300800 */
[----:B------:R-:W4:Y:S02]  /*18ed0*/  LDL.LU R18, [R1+0x1a8] ;  /* 0x0001a80001127983 */ /* 0x000f240000300800 */
[----:B------:R-:W4:Y:S01]  /*18ee0*/  LDL.LU R19, [R1+0x1ac] ;  /* 0x0001ac0001137983 */ /* 0x000f220000300800 */
[C---:B--2---:R-:W-:Y:S01]  /*18ef0*/  HMMA.16816.F32 R8, R20.reuse, R10, R24 ;  /* 0x0000000a1408723c */ /* 0x044fe20000001818 */
[----:B------:R-:W2:Y:S01]  /*18f00*/  LDL.LU R4, [R1+0x1c0] ;  /* 0x0001c00001047983 */ /* 0x000ea20000300800 */
[----:B------:R-:W2:Y:S02]  /*18f10*/  LDL.LU R5, [R1+0x1c4] ;  /* 0x0001c40001057983 */ /* 0x000ea40000300800 */
[----:B------:R-:W2:Y:S02]  /*18f20*/  LDL.LU R6, [R1+0x1c8] ;  /* 0x0001c80001067983 */ /* 0x000ea40000300800 */
[----:B------:R-:W2:Y:S01]  /*18f30*/  LDL.LU R7, [R1+0x1cc] ;  /* 0x0001cc0001077983 */ /* 0x000ea20000300800 */
[----:B----4-:R-:W-:Y:S01]  /*18f40*/  STL.64 [R1+0x1d58], R18 ;  /* 0x001d581201007387 */ /* 0x010fe20000100a00 */
[----:B---3--:R0:W-:Y:S03]  /*18f50*/  STL.64 [R1+0x1d50], R16 ;  /* 0x001d501001007387 */ /* 0x0081e60000100a00 */
[----:B0-----:R-:W3:Y:S01]  /*18f60*/  LDL.LU R16, [R1+0x1b0] ;  /* 0x0001b00001107983 */ /* 0x001ee20000300800 */
[----:B------:R-:W3:Y:S02]  /*18f70*/  LDL.LU R17, [R1+0x1b4] ;  /* 0x0001b40001117983 */ /* 0x000ee40000300800 */
[----:B------:R-:W3:Y:S02]  /*18f80*/  LDL.LU R18, [R1+0x1b8] ;  /* 0x0001b80001127983 */ /* 0x000ee40000300800 */
[----:B------:R-:W3:Y:S01]  /*18f90*/  LDL.LU R19, [R1+0x1bc] ;  /* 0x0001bc0001137983 */ /* 0x000ee20000300800 */
[----:B------:R-:W4:Y:S01]  /*18fa0*/  LDL.LU.64 R26, [R1+0x1da8] ;  /* 0x001da800011a7983 */ /* 0x000f220000300a00 */
[----:B------:R-:W4:Y:S05]  /*18fb0*/  LDL.LU.64 R24, [R1+0x1da0] ;  /* 0x001da00001187983 */ /* 0x000f2a0000300a00 */
[----:B------:R-:W-:Y:S02]  /*18fc0*/  STL.64 [R1+0x5d0], R8 ;  /* 0x0005d00801007387 */ /* 0x000fe40000100a00 */
[----:B------:R0:W-:Y:S02]  /*18fd0*/  STL.64 [R1+0x5d8], R10 ;  /* 0x0005d80a01007387 */ /* 0x0001e40000100a00 */
[----:B0-----:R-:W4:Y:S02]  /*18fe0*/  LDL.LU.64 R10, [R1+0x1d98] ;  /* 0x001d9800010a7983 */ /* 0x001f240000300a00 */
[C---:B----4-:R-:W-:Y:S02]  /*18ff0*/  HMMA.16816.F32 R8, R20.reuse, R10, R24 ;  /* 0x0000000a1408723c */ /* 0x050fe40000001818 */
[----:B------:R-:W4:Y:S01]  /*19000*/  LDL.LU.64 R26, [R1+0x1d90] ;  /* 0x001d9000011a7983 */ /* 0x000f220000300a00 */
[----:B------:R-:W4:Y:S11]  /*19010*/  LDL.LU.64 R24, [R1+0x1d88] ;  /* 0x001d880001187983 */ /* 0x000f360000300a00 */
[----:B------:R-:W-:Y:S09]  /*19020*/  @!UPT UIADD3 URZ, URZ, URZ, URZ ;  /* 0x0000003f3f3ff290 */ /* 0x000ff2000fffe03f */
[----:B------:R-:W-:Y:S01]  /*19030*/  STL.64 [R1+0x5c0], R8 ;  /* 0x0005c00801007387 */ /* 0x000fe20000100a00 */
[----:B------:R0:W-:Y:S03]  /*19040*/  STL.64 [R1+0x5c8], R10 ;  /* 0x0005c80a01007387 */ /* 0x0001e60000100a00 */
[----:B0-----:R-:W4:Y:S02]  /*19050*/  LDL.LU.64 R10, [R1+0x1d80] ;  /* 0x001d8000010a7983 */ /* 0x001f240000300a00 */
[C---:B----4-:R-:W-:Y:S11]  /*19060*/  HMMA.16816.F32 R24, R20.reuse, R10, R24 ;  /* 0x0000000a1418723c */ /* 0x050ff60000001818 */
[----:B------:R-:W-:Y:S11]  /*19070*/  @!UPT UIADD3 URZ, URZ, URZ, URZ ;  /* 0x0000003f3f3ff290 */ /* 0x000ff6000fffe03f */
[----:B------:R-:W-:Y:S01]  /*19080*/  @!UPT UIADD3 URZ, URZ, URZ, URZ ;  /* 0x0000003f3f3ff290 */ /* 0x000fe2000fffe03f */
[----:B------:R-:W-:Y:S01]  /*19090*/  STL.64 [R1+0x5b0], R24 ;  /* 0x0005b01801007387 */ /* 0x000fe20000100a00 */
[----:B------:R0:W-:Y:S03]  /*190a0*/  STL.64 [R1+0x5b8], R26 ;  /* 0x0005b81a01007387 */ /* 0x0001e60000100a00 */
[----:B0-----:R-:W4:Y:S01]  /*190b0*/  LDL.LU.64 R26, [R1+0x1d78] ;  /* 0x001d7800011a7983 */ /* 0x001f220000300a00 */
[----:B------:R-:W2:Y:S02]  /*190c0*/  LDL.LU.64 R24, [R1+0x1d70] ;  /* 0x001d700001187983 */ /* 0x000ea40000300a00 */
[----:B------:R0:W-:Y:S02]  /*190d0*/  STL.64 [R1+0x1cf8], R10 ;  /* 0x001cf80a01007387 */ /* 0x0001e40000100a00 */
[----:B------:R-:W2:Y:S01]  /*190e0*/  LDL.LU R8, [R1+0xe0] ;  /* 0x0000e00001087983 */ /* 0x000ea20000300800 */
[----:B------:R-:W2:Y:S04]  /*190f0*/  LDL.LU R9, [R1+0xe4] ;  /* 0x0000e40001097983 */ /* 0x000ea80000300800 */
[----:B0-----:R-:W2:Y:S01]  /*19100*/  LDL.LU R10, [R1+0xe8] ;  /* 0x0000e800010a7983 */ /* 0x001ea20000300800 */
[----:B------:R-:W2:Y:S01]  /*19110*/  LDL.LU R11, [R1+0xec] ;  /* 0x0000ec00010b7983 */ /* 0x000ea20000300800 */
[C---:B----4-:R-:W-:Y:S02]  /*19120*/  HMMA.16816.F32 R12, R20.reuse, R26, R12 ;  /* 0x0000001a140c723c */ /* 0x050fe4000000180c */
[----:B--2---:R0:W-:Y:S01]  /*19130*/  STL.64 [R1+0x1d08], R10 ;  /* 0x001d080a01007387 */ /* 0x0041e20000100a00 */
[----:B------:R-:W-:Y:S03]  /*19140*/  STL.64 [R1+0x1d00], R8 ;  /* 0x001d000801007387 */ /* 0x000fe60000100a00 */
[----:B0-----:R-:W2:Y:S11]  /*19150*/  LDL.64 R10, [R1+0x28] ;  /* 0x00002800010a7983 */ /* 0x001eb60000100a00 */
[----:B------:R-:W-:Y:S06]  /*19160*/  @!UPT UIADD3 URZ, URZ, URZ, URZ ;  /* 0x0000003f3f3ff290 */ /* 0x000fec000fffe03f */
[----:B------:R-:W-:Y:S02]  /*19170*/  STL.64 [R1+0x5a0], R12 ;  /* 0x0005a00c01007387 */ /* 0x000fe40000100a00 */
[----:B------:R0:W-:Y:S02]  /*19180*/  STL.64 [R1+0x5a8], R14 ;  /* 0x0005a80e01007387 */ /* 0x0001e40000100a00 */
[----:B0-----:R-:W4:Y:S01]  /*19190*/  LDL.LU.64 R14, [R1+0x1d68] ;  /* 0x001d6800010e7983 */ /* 0x001f220000300a00 */
[----:B------:R-:W-:Y:S02]  /*191a0*/  STL.64 [R1+0x1cf0], R26 ;  /* 0x001cf01a01007387 */ /* 0x000fe40000100a00 */
[----:B------:R0:W-:Y:S02]  /*191b0*/  STL.64 [R1+0x1ce8], R24 ;  /* 0x001ce81801007387 */ /* 0x0001e40000100a00 */
[----:B0-----:R-:W2:Y:S01]  /*191c0*/  LDL.LU R24, [R1+0xd0] ;  /* 0x0000d00001187983 */ /* 0x001ea20000300800 */
[----:B------:R-:W2:Y:S02]  /*191d0*/  LDL.LU R25, [R1+0xd4] ;  /* 0x0000d40001197983 */ /* 0x000ea40000300800 */
[----:B------:R-:W2:Y:S02]  /*191e0*/  LDL.LU R26, [R1+0xd8] ;  /* 0x0000d800011a7983 */ /* 0x000ea40000300800 */
[----:B------:R-:W2:Y:S01]  /*191f0*/  LDL.LU R27, [R1+0xdc] ;  /* 0x0000dc00011b7983 */ /* 0x000ea20000300800 */
[C---:B----4-:R-:W-:Y:S01]  /*19200*/  HMMA.16816.F32 R4, R20.reuse, R14, R4 ;  /* 0x0000000e1404723c */ /* 0x050fe20000001804 */
[----:B--2---:R-:W-:Y:S01]  /*19210*/  STL.64 [R1+0x1d18], R26 ;  /* 0x001d181a01007387 */ /* 0x004fe20000100a00 */
[----:B------:R0:W-:Y:S03]  /*19220*/  STL.64 [R1+0x1d10], R24 ;  /* 0x001d101801007387 */ /* 0x0001e60000100a00 */
[----:B0-----:R-:W2:Y:S01]  /*19230*/  LDL.LU R24, [R1+0xf0] ;  /* 0x0000f00001187983 */ /* 0x001ea20000300800 */
[----:B------:R-:W2:Y:S02]  /*19240*/  LDL.LU R25, [R1+0xf4] ;  /* 0x0000f40001197983 */ /* 0x000ea40000300800 */
[----:B------:R-:W2:Y:S02]  /*19250*/  LDL.LU R26, [R1+0xf8] ;  /* 0x0000f800011a7983 */ /* 0x000ea40000300800 */
[----:B------:R-:W2:Y:S11]  /*19260*/  LDL.LU R27, [R1+0xfc] ;  /* 0x0000fc00011b7983 */ /* 0x000eb60000300800 */
[----:B------:R-:W-:Y:S02]  /*19270*/  @!UPT UIADD3 URZ, URZ, URZ, URZ ;  /* 0x0000003f3f3ff290 */ /* 0x000fe4000fffe03f */
[----:B------:R-:W-:Y:S01]  /*19280*/  STL.64 [R1+0x200], R4 ;  /* 0x0002000401007387 */ /* 0x000fe20000100a00 */
[----:B------:R0:W-:Y:S03]  /*19290*/  STL.64 [R1+0x208], R6 ;  /* 0x0002080601007387 */ /* 0x0001e60000100a00 */
[----:B0-----:R-:W3:Y:S02]  /*192a0*/  LDL.LU.64 R6, [R1+0x1d60] ;  /* 0x001d600001067983 */ /* 0x001ee40000300a00 */
[C---:B---3--:R-:W-:Y:S02]  /*192b0*/  HMMA.16816.F32 R4, R20.reuse, R6, R16 ;  /* 0x000000061404723c */ /* 0x048fe40000001810 */
[----:B------:R-:W3:Y:S01]  /*192c0*/  LDL.LU.64 R18, [R1+0x1d58] ;  /* 0x001d580001127983 */ /* 0x000ee20000300a00 */
[----:B------:R-:W3:Y:S11]  /*192d0*/  LDL.LU.64 R16, [R1+0x1d50] ;  /* 0x001d500001107983 */ /* 0x000ef60000300a00 */
[----:B------:R-:W-:Y:S09]  /*192e0*/  @!UPT UIADD3 URZ, URZ, URZ, URZ ;  /* 0x0000003f3f3ff290 */ /* 0x000ff2000fffe03f */
        /* <DEDUP_REMOVED lines=10> */
[----:B---3--:R-:W-:Y:S07]  /*19390*/  HMMA.16816.F32 R20, R20, R6, R16 ;  /* 0x000000061414723c */ /* 0x008fee0000001810 */
[----:B------:R-:W-:-:S02]  /*193a0*/  IMAD.MOV.U32 R17, RZ, RZ, R6 ;  /* 0x000000ffff117224 */ /* 0x000fc400078e0006 */
[----:B------:R-:W-:Y:S11]  /*193b0*/  IMAD.MOV.U32 R16, RZ, RZ, R7 ;  /* 0x000000ffff107224 */ /* 0x000ff600078e0007 */
[----:B------:R-:W-:Y:S03]  /*193c0*/  @!UPT UIADD3 URZ, URZ, URZ, URZ ;  /* 0x0000003f3f3ff290 */ /* 0x000fe6000fffe03f */
[----:B------:R-:W-:Y:S01]  /*193d0*/  STL.64 [R1+0x540], R20 ;  /* 0x0005401401007387 */ /* 0x000fe20000100a00 */
[----:B------:R0:W-:Y:S02]  /*193e0*/  STL.64 [R1+0x548], R22 ;  /* 0x0005481601007387 */ /* 0x0001e40000100a00 */
[----:B------:R-:W2:Y:S02]  /*193f0*/  LDL.LU.64 R6, [R1+0x1d28] ;  /* 0x001d280001067983 */ /* 0x000ea40000300a00 */
[----:B------:R-:W2:Y:S02]  /*19400*/  LDL.LU.64 R4, [R1+0x1d20] ;  /* 0x001d200001047983 */ /* 0x000ea40000300a00 */
[----:B------:R-:W-:Y:S02]  /*19410*/  IMAD.MOV.U32 R3, RZ, RZ, R10 ;  /* 0x000000ffff037224 */ /* 0x000fe400078e000a */
[----:B------:R-:W-:Y:S01]  /*19420*/  IMAD.MOV.U32 R2, RZ, RZ, R11 ;  /* 0x000000ffff027224 */ /* 0x000fe200078e000b */
[----:B0-----:R-:W3:Y:S01]  /*19430*/  LDL.64 R22, [R1+0x18] ;  /* 0x0000180001167983 */ /* 0x001ee20000100a00 */
[C---:B--2---:R-:W-:Y:S11]  /*19440*/  HMMA.16816.F32 R24, R4.reuse, R10, R24 ;  /* 0x0000000a0418723c */ /* 0x044ff60000001818 */
[----:B------:R-:W-:Y:S11]  /*19450*/  @!UPT UIADD3 URZ, URZ, URZ, URZ ;  /* 0x0000003f3f3ff290 */ /* 0x000ff6000fffe03f */
[----:B------:R-:W-:Y:S01]  /*19460*/  @!UPT UIADD3 URZ, URZ, URZ, URZ ;  /* 0x0000003f3f3ff290 */ /* 0x000fe2000fffe03f */
[----:B------:R-:W-:Y:S01]  /*19470*/  STL.64 [R1+0x530], R24 ;  /* 0x0005301801007387 */ /* 0x000fe20000100a00 */
[----:B------:R0:W-:Y:S03]  /*19480*/  STL.64 [R1+0x538], R26 ;  /* 0x0005381a01007387 */ /* 0x0001e60000100a00 */
[----:B0-----:R-:W2:Y:S01]  /*19490*/  LDL.LU.64 R26, [R1+0x1d18] ;  /* 0x001d1800011a7983 */ /* 0x001ea20000300a00 */
[----:B------:R-:W2:Y:S02]  /*194a0*/  LDL.LU.64 R24, [R1+0x1d10] ;  /* 0x001d100001187983 */ /* 0x000ea40000300a00 */
[----:B------:R-:W3:Y:S02]  /*194b0*/  LDL.LU.64 R10, [R1+0x1d08] ;  /* 0x001d0800010a7983 */ /* 0x000ee40000300a00 */
[----:B------:R-:W3:Y:S02]  /*194c0*/  LDL.LU.64 R8, [R1+0x1d00] ;  /* 0x001d000001087983 */ /* 0x000ee40000300a00 */
[C---:B---3--:R-:W-:Y:S11]  /*194d0*/  HMMA.16816.F32 R8, R4.reuse, R22, R8 ;  /* 0x000000160408723c */ /* 0x048ff60000001808 */
[----:B------:R-:W-:Y:S11]  /*194e0*/  @!UPT UIADD3 URZ, URZ, URZ, URZ ;  /* 0x0000003f3f3ff290 */ /* 0x000ff6000fffe03f */
[----:B------:R-:W-:Y:S01]  /*194f0*/  @!UPT UIADD3 URZ, URZ, URZ, URZ ;  /* 0x0000003f3f3ff290 */ /* 0x000fe2000fffe03f */
[----:B------:R-:W-:Y:S01]  /*19500*/  STL.64 [R1+0x520], R8 ;  /* 0x0005200801007387 */ /* 0x000fe20000100a00 */
[----:B------:R0:W-:Y:S03]  /*19510*/  STL.64 [R1+0x528], R10 ;  /* 0x0005280a01007387 */ /* 0x0001e60000100a00 */
[----:B0-----:R-:W2:Y:S02]  /*19520*/  LDL.LU.64 R10, [R1+0x1cf8] ;  /* 0x001cf800010a7983 */ /* 0x001ea40000300a00 */
[----:B--2---:R-:W-:Y:S01]  /*19530*/  HMMA.16816.F32 R24, R4, R10, R24 ;  /* 0x0000000a0418723c */ /* 0x004fe20000001818 */
[----:B------:R-:W-:Y:S02]  /*19540*/  IMAD.MOV.U32 R21, RZ, RZ, R10 ;  /* 0x000000ffff157224 */ /* 0x000fe400078e000a */
[----:B------:R-:W-:Y:S11]  /*19550*/  IMAD.MOV.U32 R20, RZ, RZ, R11 ;  /* 0x000000ffff147224 */ /* 0x000ff600078e000b */
[----:B------:R-:W-:Y:S09]  /*19560*/  @!UPT UIADD3 URZ, URZ, URZ, URZ ;  /* 0x0000003f3f3ff290 */ /* 0x000ff2000fffe03f */
[----:B------:R-:W-:Y:S01]  /*19570*/  STL.64 [R1+0x510], R24 ;  /* 0x0005101801007387 */ /* 0x000fe20000100a00 */
[----:B------:R0:W-:Y:S03]  /*19580*/  STL.64 [R1+0x518], R26 ;  /* 0x0005181a01007387 */ /* 0x0001e60000100a00 */
[----:B0-----:R-:W2:Y:S01]  /*19590*/  LDL.LU.64 R26, [R1+0x1cf0] ;  /* 0x001cf000011a7983 */ /* 0x001ea20000300a00 */
[----:B------:R-:W3:Y:S02]  /*195a0*/  LDL.LU.64 R24, [R1+0x1ce8] ;  /* 0x001ce80001187983 */ /* 0x000ee40000300a00 */
[----:B------:R-:W2:Y:S02]  /*195b0*/  LDL.LU.64 R10, [R1+0x1ce0] ;  /* 0x001ce000010a7983 */ /* 0x000ea40000300a00 */
[----:B------:R-:W2:Y:S01]  /*195c0*/  LDL.LU.64 R8, [R1+0x1cd8] ;  /* 0x001cd80001087983 */ /* 0x000ea20000300a00 */
[----:B------:R-:W0:Y:S01]  /*195d0*/  S2R R13, SR_TID.X ;  /* 0x00000000000d7919 */ /* 0x000e220000002100 */
[----:B------:R-:W-:-:S02]  /*195e0*/  IMAD.MOV.U32 R18, RZ, RZ, R23 ;  /* 0x000000ffff127224 */ /* 0x000fc400078e0017 */
[----:B------:R-:W1:Y:S02]  /*195f0*/  S2R R23, SR_TID.X ;  /* 0x0000000000177919 */ /* 0x000e640000002100 */
[C---:B0-----:R-:W-:Y:S01]  /*19600*/  IMAD.SHL.U32 R0, R13.reuse, 0x2, RZ ;  /* 0x000000020d007824 */ /* 0x041fe200078e00ff */
[C---:B------:R-:W-:Y:S01]  /*19610*/  LOP3.LUT R12, R13.reuse, 0x7, RZ, 0xc0, !PT ;  /* 0x000000070d0c7812 */ /* 0x040fe200078ec0ff */
[----:B------:R-:W-:-:S03]  /*19620*/  IMAD.SHL.U32 R13, R13, 0x200, RZ ;  /* 0x000002000d0d7824 */ /* 0x000fc600078e00ff */
[----:B------:R-:W-:Y:S01]  /*19630*/  LOP3.LUT R0, R0, 0x10, RZ, 0xc0, !PT ;  /* 0x0000001000007812 */ /* 0x000fe200078ec0ff */
[----:B------:R-:W-:-:S03]  /*19640*/  IMAD R12, R12, 0x410, RZ ;  /* 0x000004100c0c7824 */ /* 0x000fc600078e02ff */
[----:B-1----:R-:W-:Y:S02]  /*19650*/  LOP3.LUT R0, R0, 0x60, R23, 0xf8, !PT ;  /* 0x0000006000007812 */ /* 0x002fe400078ef817 */
[----:B------:R-:W-:Y:S02]  /*19660*/  LOP3.LUT R13, R13, 0x2000, RZ, 0xc0, !PT ;  /* 0x000020000d0d7812 */ /* 0x000fe400078ec0ff */
[----:B------:R-:W-:-:S05]  /*19670*/  LOP3.LUT R0, R12, R0, RZ, 0x3c, !PT ;  /* 0x000000000c007212 */ /* 0x000fca00078e3cff */
[----:B------:R-:W-:Y:S01]  /*19680*/  IMAD.IADD R0, R13, 0x1, R0 ;  /* 0x000000010d007824 */ /* 0x000fe200078e0200 */
[C---:B--2---:R-:W-:Y:S01]  /*19690*/  HMMA.16816.F32 R8, R4.reuse, R26, R8 ;  /* 0x0000001a0408723c */ /* 0x044fe20000001808 */
[----:B------:R-:W-:Y:S01]  /*196a0*/  STL.64 [R1+0x1c68], R26 ;  /* 0x001c681a01007387 */ /* 0x000fe20000100a00 */
[----:B---3--:R0:W-:Y:S11]  /*196b0*/  STL.64 [R1+0x1c60], R24 ;  /* 0x001c601801007387 */ /* 0x0081f60000100a00 */
[----:B------:R-:W-:Y:S10]  /*196c0*/  @!UPT UIADD3 URZ, URZ, URZ, URZ ;  /* 0x0000003f3f3ff290 */ /* 0x000ff4000fffe03f */
[----:B------:R-:W-:Y:S01]  /*196d0*/  STL.64 [R1+0x100], R8 ;  /* 0x0001000801007387 */ /* 0x000fe20000100a00 */
[----:B------:R-:W-:Y:S02]  /*196e0*/  STL.64 [R1+0x108], R10 ;  /* 0x0001080a01007387 */ /* 0x000fe40000100a00 */
[----:B------:R-:W1:Y:S04]  /*196f0*/  LDSM.16.MT88.4 R8, [R0+0x4180] ;  /* 0x004180000008783b */ /* 0x000e680000004200 */
[----:B0-----:R-:W2:Y:S01]  /*19700*/  LDL.LU R24, [R1+0x2b0] ;  /* 0x0002b00001187983 */ /* 0x001ea20000300800 */
[----:B------:R-:W2:Y:S01]  /*19710*/  LDL.LU R25, [R1+0x2b4] ;  /* 0x0002b40001197983 */ /* 0x000ea20000300800 */
[----:B------:R-:W2:Y:S02]  /*19720*/  LDL.LU R26, [R1+0x2b8] ;  /* 0x0002b800011a7983 */ /* 0x000ea40000300800 */
[----:B------:R-:W2:Y:S01]  /*19730*/  LDL.LU R27, [R1+0x2bc] ;  /* 0x0002bc00011b7983 */ /* 0x000ea20000300800 */
[----:B-1----:R-:W-:Y:S01]  /*19740*/  STL.64 [R1+0x1cb8], R10 ;  /* 0x001cb80a01007387 */ /* 0x002fe20000100a00 */
[----:B------:R0:W-:Y:S03]  /*19750*/  STL.64 [R1+0x1cb0], R8 ;  /* 0x001cb00801007387 */ /* 0x0001e60000100a00 */
[----:B0-----:R-:W3:Y:S01]  /*19760*/  LDL.LU R8, [R1+0x190] ;  /* 0x0001900001087983 */ /* 0x001ee20000300800 */
[----:B------:R-:W3:Y:S02]  /*19770*/  LDL.LU R9, [R1+0x194] ;  /* 0x0001940001097983 */ /* 0x000ee40000300800 */
[----:B------:R-:W3:Y:S02]  /*19780*/  LDL.LU R10, [R1+0x198] ;  /* 0x00019800010a7983 */ /* 0x000ee40000300800 */
[----:B------:R-:W3:Y:S02]  /*19790*/  LDL.LU R11, [R1+0x19c] ;  /* 0x00019c00010b7983 */ /* 0x000ee40000300800 */
[C---:B---3--:R-:W-:Y:S11]  /*197a0*/  HMMA.16816.F32 R8, R4.reuse, R14, R8 ;  /* 0x0000000e0408723c */ /* 0x048ff60000001808 */
[----:B------:R-:W-:Y:S11]  /*197b0*/  @!UPT UIADD3 URZ, URZ, URZ, URZ ;  /* 0x0000003f3f3ff290 */ /* 0x000ff6000fffe03f */
[----:B------:R-:W-:Y:S01]  /*197c0*/  @!UPT UIADD3 URZ, URZ, URZ, URZ ;  /* 0x0000003f3f3ff290 */ /* 0x000fe2000fffe03f */
[----:B------:R0:W-:Y:S02]  /*197d0*/  STL.64 [R1+0x1d0], R8 ;  /* 0x0001d00801007387 */ /* 0x0001e40000100a00 */
[----:B0-----:R-:W-:Y:S02]  /*197e0*/  IMAD.MOV.U32 R9, RZ, RZ, R14 ;  /* 0x000000ffff097224 */ /* 0x001fe400078e000e */
[----:B------:R-:W-:Y:S02]  /*197f0*/  IMAD.MOV.U32 R8, RZ, RZ, R15 ;  /* 0x000000ffff087224 */ /* 0x000fe400078e000f */
[----:B------:R-:W0:Y:S04]  /*19800*/  LDSM.16.MT88.4 R12, [R0+0x4200] ;  /* 0x00420000000c783b */ /* 0x000e280000004200 */
[----:B------:R-:W-:Y:S04]  /*19810*/  STL.64 [R1+0x1d8], R10 ;  /* 0x0001d80a01007387 */ /* 0x000fe80000100a00 */
[----:B0-----:R0:W-:Y:S01]  /*19820*/  STL.64 [R1+0x1c30], R14 ;  /* 0x001c300e01007387 */ /* 0x0011e20000100a00 */
[----:B------:R-:W-:Y:S03]  /*19830*/  STL.64 [R1+0x1c28], R12 ;  /* 0x001c280c01007387 */ /* 0x000fe60000100a00 */
[----:B0-----:R-:W2:Y:S02]  /*19840*/  LDL.64 R14, [R1+0x38] ;  /* 0x00003800010e7983 */ /* 0x001ea40000100a00 */
[----:B--2---:R-:W-:Y:S11]  /*19850*/  HMMA.16816.F32 R24, R4, R14, R24 ;  /* 0x0000000e0418723c */ /* 0x004ff60000001818 */
[----:B------:R-:W-:Y:S11]  /*19860*/  @!UPT UIADD3 URZ, URZ, URZ, URZ ;  /* 0x0000003f3f3ff290 */ /* 0x000ff6000fffe03f */
[----:B------:R-:W-:Y:S01]  /*19870*/  @!UPT UIADD3 URZ, URZ, URZ, URZ ;  /* 0x0000003f3f3ff290 */ /* 0x000fe2000fffe03f */
[----:B------:R-:W-:Y:S01]  /*19880*/  STL.64 [R1+0x500], R24 ;  /* 0x0005001801007387 */ /* 0x000fe20000100a00 */
[----:B------:R0:W-:Y:S02]  /*19890*/  STL.64 [R1+0x508], R26 ;  /* 0x0005081a01007387 */ /* 0x0001e40000100a00 */
[----:B0-----:R-:W-:Y:S02]  /*198a0*/  IMAD.MOV.U32 R26, RZ, RZ, R21 ;  /* 0x000000ffff1a7224 */ /* 0x001fe400078e0015 */
[----:B------:R-:W-:-:S05]  /*198b0*/  IMAD.MOV.U32 R27, RZ, RZ, R20 ;  /* 0x000000ffff1b7224 */ /* 0x000fca00078e0014 */
[----:B------:R-:W-:Y:S01]  /*198c0*/  STL.64 [R1+0x1c80], R26 ;  /* 0x001c801a01007387 */ /* 0x000fe20000100a00 */
[----:B------:R0:W-:Y:S02]  /*198d0*/  STL.64 [R1+0x1c58], R14 ;  /* 0x001c580e01007387 */ /* 0x0001e40000100a00 */
[----:B------:R-:W2:Y:S02]  /*198e0*/  LDL.LU R12, [R1+0x410] ;  /* 0x00041000010c7983 */ /* 0x000ea40000300800 */
[----:B------:R-:W2:Y:S01]  /*198f0*/  LDL.LU R13, [R1+0x414] ;  /* 0x00041400010d7983 */ /* 0x000ea20000300800 */
[----:B0-----:R-:W3:Y:S01]  /*19900*/  LDL.LU R14, [R1+0x418] ;  /* 0x00041800010e7983 */ /* 0x001ee20000300800 */
[----:B------:R-:W3:Y:S02]  /*19910*/  LDL.LU R15, [R1+0x41c] ;  /* 0x00041c00010f7983 */ /* 0x000ee40000300800 */
[----:B------:R-:W-:Y:S02]  /*19920*/  IMAD.MOV.U32 R10, RZ, RZ, R17 ;  /* 0x000000ffff0a7224 */ /* 0x000fe400078e0011 */
[----:B------:R-:W-:-:S02]  /*19930*/  IMAD.MOV.U32 R11, RZ, RZ, R16 ;  /* 0x000000ffff0b7224 */ /* 0x000fc400078e0010 */
[----:B------:R-:W-:Y:S02]  /*19940*/  IMAD.MOV.U32 R19, RZ, RZ, R22 ;  /* 0x000000ffff137224 */ /* 0x000fe400078e0016 */
[----:B------:R-:W-:Y:S01]  /*19950*/  IMAD.MOV.U32 R27, RZ, RZ, R18 ;  /* 0x000000ffff1b7224 */ /* 0x000fe200078e0012 */
[----:B------:R-:W-:Y:S01]  /*19960*/  STL.64 [R1+0x1cd0], R10 ;  /* 0x001cd00a01007387 */ /* 0x000fe20000100a00 */
[----:B------:R0:W-:Y:S02]  /*19970*/  STL.64 [R1+0x1cc8], R8 ;  /* 0x001cc80801007387 */ /* 0x0001e40000100a00 */
[----:B------:R-:W-:Y:S02]  /*19980*/  IMAD.MOV.U32 R26, RZ, RZ, R19 ;  /* 0x000000ffff1a7224 */ /* 0x000fe400078e0013 */
[----:B------:R-:W1:Y:S04]  /*19990*/  LDSM.16.MT88.4 R16, [R0+0x4280] ;  /* 0x004280000010783b */ /* 0x000e680000004200 */
[----:B0-----:R-:W4:Y:S01]  /*199a0*/  LDL.LU R8, [R1+0x3d0] ;  /* 0x0003d00001087983 */ /* 0x001f220000300800 */
[----:B------:R-:W4:Y:S02]  /*199b0*/  LDL.LU R9, [R1+0x3d4] ;  /* 0x0003d40001097983 */ /* 0x000f240000300800 */
[----:B------:R-:W4:Y:S02]  /*199c0*/  LDL.LU R10, [R1+0x3d8] ;  /* 0x0003d800010a7983 */ /* 0x000f240000300800 */
[----:B------:R-:W4:Y:S01]  /*199d0*/  LDL.LU R11, [R1+0x3dc] ;  /* 0x0003dc00010b7983 */ /* 0x000f220000300800 */
[----:B------:R-:W4:Y:S01]  /*199e0*/  LDL.64 R22, [R1+0x78] ;  /* 0x0000780001167983 */ /* 0x000f220000100a00 */
[----:B------:R-:W-:Y:S03]  /*199f0*/  STL.64 [R1+0x1c98], R26 ;  /* 0x001c981a01007387 */ /* 0x000fe60000100a00 */
[----:B---3--:R-:W-:Y:S01]  /*19a00*/  STL.64 [R1+0x1c78], R14 ;  /* 0x001c780e01007387 */ /* 0x008fe20000100a00 */
[----:B--2---:R0:W-:Y:S03]  /*19a10*/  STL.64 [R1+0x1c70], R12 ;  /* 0x001c700c01007387 */ /* 0x0041e60000100a00 */
[----:B0-----:R-:W2:Y:S01]  /*19a20*/  LDL.LU R12, [R1+0x420] ;  /* 0x00042000010c7983 */ /* 0x001ea20000300800 */
[----:B------:R-:W2:Y:S02]  /*19a30*/  LDL.LU R13, [R1+0x424] ;  /* 0x00042400010d7983 */ /* 0x000ea40000300800 */
[----:B------:R-:W3:Y:S02]  /*19a40*/  LDL.LU R14, [R1+0x428] ;  /* 0x00042800010e7983 */ /* 0x000ee40000300800 */
[----:B------:R-:W3:Y:S02]  /*19a50*/  LDL.LU R15, [R1+0x42c] ;  /* 0x00042c00010f7983 */ /* 0x000ee40000300800 */
[----:B------:R-:W-:-:S02]  /*19a60*/  IMAD.MOV.U32 R26, RZ, RZ, R3 ;  /* 0x000000ffff1a7224 */ /* 0x000fc400078e0003 */
[----:B------:R-:W-:-:S05]  /*19a70*/  IMAD.MOV.U32 R27, RZ, RZ, R2 ;  /* 0x000000ffff1b7224 */ /* 0x000fca00078e0002 */
[----:B------:R0:W-:Y:S01]  /*19a80*/  STL.64 [R1+0x1cc0], R26 ;  /* 0x001cc01a01007387 */ /* 0x0001e20000100a00 */
[----:B------:R-:W4:Y:S02]  /*19a90*/  LDL.LU R24, [R1+0x3c0] ;  /* 0x0003c00001187983 */ /* 0x000f240000300800 */
[----:B------:R-:W4:Y:S01]  /*19aa0*/  LDL.LU R25, [R1+0x3c4] ;  /* 0x0003c40001197983 */ /* 0x000f220000300800 */
[----:B0-----:R-:W4:Y:S01]  /*19ab0*/  LDL.LU R26, [R1+0x3c8] ;  /* 0x0003c800011a7983 */ /* 0x001f220000300800 */
[----:B------:R-:W4:Y:S03]  /*19ac0*/  LDL.LU R27, [R1+0x3cc] ;  /* 0x0003cc00011b7983 */ /* 0x000f260000300800 */
[----:B---3--:R-:W-:Y:S01]  /*19ad0*/  STL.64 [R1+0x1c90], R14 ;  /* 0x001c900e01007387 */ /* 0x008fe20000100a00 */
[----:B--2---:R0:W-:Y:S03]  /*19ae0*/  STL.64 [R1+0x1c88], R12 ;  /* 0x001c880c01007387 */ /* 0x0041e60000100a00 */
[----:B0-----:R-:W2:Y:S01]  /*19af0*/  LDL.LU R12, [R1+0x430] ;  /* 0x00043000010c7983 */ /* 0x001ea20000300800 */
[----:B------:R-:W2:Y:S02]  /*19b00*/  LDL.LU R13, [R1+0x434] ;  /* 0x00043400010d7983 */ /* 0x000ea40000300800 */
[----:B------:R-:W3:Y:S02]  /*19b10*/  LDL.LU R14, [R1+0x438] ;  /* 0x00043800010e7983 */ /* 0x000ee40000300800 */
[----:B------:R-:W3:Y:S01]  /*19b20*/  LDL.LU R15, [R1+0x43c] ;  /* 0x00043c00010f7983 */ /* 0x000ee20000300800 */
[----:B----4-:R-:W-:Y:S01]  /*19b30*/  HMMA.16816.F32 R8, R4, R22, R8 ;  /* 0x000000160408723c */ /* 0x010fe20000001808 */
[----:B------:R-:W-:-:S02]  /*19b40*/  IMAD.MOV.U32 R2, RZ, RZ, R22 ;  /* 0x000000ffff027224 */ /* 0x000fc400078e0016 */
[----:B------:R-:W-:Y:S02]  /*19b50*/  IMAD.MOV.U32 R3, RZ, RZ, R23 ;  /* 0x000000ffff037224 */ /* 0x000fe400078e0017 */
[----:B------:R-:W0:Y:S04]  /*19b60*/  LDSM.16.MT88.4 R20, [R0+0x4300] ;  /* 0x004300000014783b */ /* 0x000e280000004200 */
[----:B---3--:R-:W-:Y:S01]  /*19b70*/  STL.64 [R1+0x1ca8], R14 ;  /* 0x001ca80e01007387 */ /* 0x008fe20000100a00 */
[----:B--2---:R2:W-:Y:S03]  /*19b80*/  STL.64 [R1+0x1ca0], R12 ;  /* 0x001ca00c01007387 */ /* 0x0045e60000100a00 */
[----:B--2---:R-:W2:Y:S01]  /*19b90*/  LDL.LU R12, [R1+0x440] ;  /* 0x00044000010c7983 */ /* 0x004ea20000300800 */
[----:B------:R-:W2:Y:S02]  /*19ba0*/  LDL.LU R13, [R1+0x444] ;  /* 0x00044400010d7983 */ /* 0x000ea40000300800 */
[----:B------:R-:W2:Y:S02]  /*19bb0*/  LDL.LU R14, [R1+0x448] ;  /* 0x00044800010e7983 */ /* 0x000ea40000300800 */
[----:B------:R-:W2:Y:S01]  /*19bc0*/  LDL.LU R15, [R1+0x44c] ;  /* 0x00044c00010f7983 */ /* 0x000ea20000300800 */
[----:B-1----:R-:W-:Y:S01]  /*19bd0*/  STL.64 [R1+0x1bc8], R18 ;  /* 0x001bc81201007387 */ /* 0x002fe20000100a00 */
[----:B------:R1:W-:Y:S03]  /*19be0*/  STL.64 [R1+0x1bc0], R16 ;  /* 0x001bc01001007387 */ /* 0x0003e60000100a00 */
[----:B-1----:R-:W3:Y:S01]  /*19bf0*/  LDL.LU R16, [R1+0x3f0] ;  /* 0x0003f00001107983 */ /* 0x002ee20000300800 */
[----:B------:R-:W3:Y:S02]  /*19c00*/  LDL.LU R17, [R1+0x3f4] ;  /* 0x0003f40001117983 */ /* 0x000ee40000300800 */
[----:B------:R-:W3:Y:S02]  /*19c10*/  LDL.LU R18, [R1+0x3f8] ;  /* 0x0003f80001127983 */ /* 0x000ee40000300800 */
[----:B------:R-:W3:Y:S01]  /*19c20*/  LDL.LU R19, [R1+0x3fc] ;  /* 0x0003fc0001137983 */ /* 0x000ee20000300800 */
[----:B------:R-:W-:Y:S01]  /*19c30*/  STL.64 [R1+0x4f0], R8 ;  /* 0x0004f00801007387 */ /* 0x000fe20000100a00 */
[----:B------:R1:W-:Y:S03]  /*19c40*/  STL.64 [R1+0x4f8], R10 ;  /* 0x0004f80a01007387 */ /* 0x0003e60000100a00 */
[----:B-1----:R-:W4:Y:S01]  /*19c50*/  LDL.LU.64 R10, [R1+0x1cd0] ;  /* 0x001cd000010a7983 */ /* 0x002f220000300a00 */
[----:B------:R-:W2:Y:S02]  /*19c60*/  LDL.LU.64 R8, [R1+0x1cc8] ;  /* 0x001cc80001087983 */ /* 0x000ea40000300a00 */
[----:B0-----:R2:W-:Y:S02]  /*19c70*/  STL.64 [R1+0x1b30], R22 ;  /* 0x001b301601007387 */ /* 0x0015e40000100a00 */
[----:B------:R-:W-:Y:S01]  /*19c80*/  STL.64 [R1+0x1b28], R20 ;  /* 0x001b281401007387 */ /* 0x000fe20000100a00 */
[----:B----4-:R-:W-:Y:S01]  /*19c90*/  HMMA.16816.F32 R4, R4, R10, R24 ;  /* 0x0000000a0404723c */ /* 0x010fe20000001818 */
[----:B------:R-:W4:Y:S01]  /*19ca0*/  LDL.LU.64 R26, [R1+0x1cc0] ;  /* 0x001cc000011a7983 */ /* 0x000f220000300a00 */
[----:B--2---:R-:W-:-:S02]  /*19cb0*/  IMAD.MOV.U32 R22, RZ, RZ, R9 ;  /* 0x000000ffff167224 */ /* 0x004fc400078e0009 */
[----:B------:R-:W-:Y:S02]  /*19cc0*/  IMAD.MOV.U32 R23, RZ, RZ, R8 ;  /* 0x000000ffff177224 */ /* 0x000fe400078e0008 */
[----:B------:R-:W4:Y:S01]  /*19cd0*/  LDL.LU.64 R10, [R1+0x1cb8] ;  /* 0x001cb800010a7983 */ /* 0x000f220000300a00 */
[----:B------:R-:W4:Y:S11]  /*19ce0*/  LDL.LU.64 R8, [R1+0x1cb0] ;  /* 0x001cb00001087983 */ /* 0x000f360000300a00 */
[----:B------:R-:W-:Y:S05]  /*19cf0*/  @!UPT UIADD3 URZ, URZ, URZ, URZ ;  /* 0x0000003f3f3ff290 */ /* 0x000fea000fffe03f */
[----:B------:R-:W-:Y:S01]  /*19d00*/  STL.64 [R1+0x4b0], R4 ;  /* 0x0004b00401007387 */ /* 0x000fe20000100a00 */
[----:B------:R-:W-:Y:S02]  /*19d10*/  STL.64 [R1+0x4b8], R6 ;  /* 0x0004b80601007387 */ /* 0x000fe40000100a00 */
[----:B------:R-:W0:Y:S02]  /*19d20*/  LDSM.16.MT88.4 R4, [R0+0x4380] ;  /* 0x004380000004783b */ /* 0x000e240000004200 */
[----:B0-----:R0:W-:Y:S02]  /*19d30*/  STL.64 [R1+0x1ab8], R6 ;  /* 0x001ab80601007387 */ /* 0x0011e40000100a00 */
[----:B------:R1:W-:Y:S02]  /*19d40*/  STL.64 [R1+0x1ab0], R4 ;  /* 0x001ab00401007387 */ /* 0x0003e40000100a00 */
[----:B0-----:R-:W2:Y:S01]  /*19d50*/  LDL.LU.64 R6, [R1+0x88] ;  /* 0x0000880001067983 */ /* 0x001ea20000300a00 */
[C---:B----4-:R-:W-:Y:S03]  /*19d60*/  HMMA.16816.F32 R24, R8.reuse, R26, R12 ;  /* 0x0000001a0818723c */ /* 0x050fe6000000180c */
[----:B--2---:R0:W-:Y:S01]  /*19d70*/  STL.64 [R1+0x1c38], R6 ;  /* 0x001c380601007387 */ /* 0x0041e20000100a00 */
[----:B-1----:R-:W2:Y:S02]  /*19d80*/  LDL.LU R4, [R1+0x400] ;  /* 0x0004000001047983 */ /* 0x002ea40000300800 */
[----:B------:R-:W2:Y:S01]  /*19d90*/  LDL.LU R5, [R1+0x404] ;  /* 0x0004040001057983 */ /* 0x000ea20000300800 */
[----:B0-----:R-:W2:Y:S01]  /*19da0*/  LDL.LU R6, [R1+0x408] ;  /* 0x0004080001067983 */ /* 0x001ea20000300800 */
[----:B------:R-:W2:Y:S02]  /*19db0*/  LDL.LU R7, [R1+0x40c] ;  /* 0x00040c0001077983 */ /* 0x000ea40000300800 */
[----:B------:R-:W4:Y:S02]  /*19dc0*/  LDL.LU.64 R14, [R1+0x1ca8] ;  /* 0x001ca800010e7983 */ /* 0x000f240000300a00 */
[----:B------:R-:W4:Y:S11]  /*19dd0*/  LDL.LU.64 R12, [R1+0x1ca0] ;  /* 0x001ca000010c7983 */ /* 0x000f360000300a00 */
[----:B------:R-:W-:Y:S01]  /*19de0*/  STL.64 [R1+0x470], R24 ;  /* 0x0004701801007387 */ /* 0x000fe20000100a00 */
[----:B------:R0:W-:Y:S03]  /*19df0*/  STL.64 [R1+0x478], R26 ;  /* 0x0004781a01007387 */ /* 0x0001e60000100a00 */
        /* <DEDUP_REMOVED lines=14> */
[----:B0-----:R-:W4:Y:S01]  /*19ee0*/  LDL.LU.64 R26, [R1+0x1c68] ;  /* 0x001c6800011a7983 */ /* 0x001f220000300a00 */
[----:B------:R-:W2:Y:S01]  /*19ef0*/  LDL.LU.64 R24, [R1+0x1c60] ;  /* 0x001c600001187983 */ /* 0x000ea20000300a00 */
[C---:B----4-:R-:W-:Y:S11]  /*19f00*/  HMMA.16816.F32 R12, R8.reuse, R26, R12 ;  /* 0x0000001a080c723c */ /* 0x050ff6000000180c */
[----:B------:R-:W-:Y:S11]  /*19f10*/  @!UPT UIADD3 URZ, URZ, URZ, URZ ;  /* 0x0000003f3f3ff290 */ /* 0x000ff6000fffe03f */
[----:B------:R-:W-:Y:S01]  /*19f20*/  @!UPT UIADD3 URZ, URZ, URZ, URZ ;  /* 0x0000003f3f3ff290 */ /* 0x000fe2000fffe03f */
[----:B------:R-:W-:Y:S01]  /*19f30*/  STL.64 [R1+0x420], R12 ;  /* 0x0004200c01007387 */ /* 0x000fe20000100a00 */
[----:B------:R0:W-:Y:S03]  /*19f40*/  STL.64 [R1+0x428], R14 ;  /* 0x0004280e01007387 */ /* 0x0001e60000100a00 */
[----:B0-----:R-:W3:Y:S01]  /*19f50*/  LDL.LU.64 R14, [R1+0x1c58] ;  /* 0x001c5800010e7983 */ /* 0x001ee20000300a00 */
[C---:B--2---:R-:W-:Y:S01]  /*19f60*/  HMMA.16816.F32 R20, R8.reuse, R22, R4 ;  /* 0x000000160814723c */ /* 0x044fe20000001804 */
[----:B------:R-:W-:Y:S02]  /*19f70*/  STL.64 [R1+0x1bf8], R26 ;  /* 0x001bf81a01007387 */ /* 0x000fe40000100a00 */
[----:B------:R-:W-:Y:S11]  /*19f80*/  STL.64 [R1+0x1bf0], R24 ;  /* 0x001bf01801007387 */ /* 0x000ff60000100a00 */
[----:B------:R-:W-:Y:S09]  /*19f90*/  @!UPT UIADD3 URZ, URZ, URZ, URZ ;  /* 0x0000003f3f3ff290 */ /* 0x000ff2000fffe03f */
[----:B------:R-:W-:Y:S01]  /*19fa0*/  STL.64 [R1+0x410], R20 ;  /* 0x0004101401007387 */ /* 0x000fe20000100a00 */
[----:B------:R-:W-:Y:S01]  /*19fb0*/  STL.64 [R1+0x418], R22 ;  /* 0x0004181601007387 */ /* 0x000fe20000100a00 */
[----:B---3--:R-:W-:Y:S11]  /*19fc0*/  HMMA.16816.F32 R16, R8, R14, R16 ;  /* 0x0000000e0810723c */ /* 0x008ff60000001810 */
[----:B------:R-:W-:Y:S11]  /*19fd0*/  @!UPT UIADD3 URZ, URZ, URZ, URZ ;  /* 0x0000003f3f3ff290 */ /* 0x000ff6000fffe03f */
[----:B------:R-:W-:Y:S01]  /*19fe0*/  @!UPT UIADD3 URZ, URZ, URZ, URZ ;  /* 0x0000003f3f3ff290 */ /* 0x000fe2000fffe03f */
[----:B------:R0:W-:Y:S01]  /*19ff0*/  STL.64 [R1+0x3d0], R16 ;  /* 0x0003d01001007387 */ /* 0x0001e20000100a00 */
[----:B------:R1:W-:Y:S03]  /*1a000*/  STL.64 [R1+0x3d8], R18 ;  /* 0x0003d81201007387 */ /* 0x0003e60000100a00 */
[----:B0-----:R-:W2:Y:S01]  /*1a010*/  LDL.LU R16, [R1+0x350] ;  /* 0x0003500001107983 */ /* 0x001ea20000300800 */
[----:B------:R-:W2:Y:S02]  /*1a020*/  LDL.LU R17, [R1+0x354] ;  /* 0x0003540001117983 */ /* 0x000ea40000300800 */
[----:B-1----:R-:W3:Y:S02]  /*1a030*/  LDL.LU R18, [R1+0x358] ;  /* 0x0003580001127983 */ /* 0x002ee40000300800 */
[----:B------:R-:W3:Y:S01]  /*1a040*/  LDL.LU R19, [R1+0x35c] ;  /* 0x00035c0001137983 */ /* 0x000ee20000300800 */
[----:B------:R-:W4:Y:S01]  /*1a050*/  LDL.64 R26, [R1+0x8] ;  /* 0x00000800011a7983 */ /* 0x000f220000100a00 */
[----:B------:R-:W-:-:S02]  /*1a060*/  IMAD.MOV.U32 R4, RZ, RZ, R14 ;  /* 0x000000ffff047224 */ /* 0x000fc400078e000e */
[----:B------:R-:W-:Y:S01]  /*1a070*/  IMAD.MOV.U32 R0, RZ, RZ, R15 ;  /* 0x000000ffff007224 */ /* 0x000fe200078e000f */
[----:B----4-:R0:W-:Y:S01]  /*1a080*/  STL.64 [R1+0x1c10], R26 ;  /* 0x001c101a01007387 */ /* 0x0101e20000100a00 */
[----:B------:R-:W4:Y:S02]  /*1a090*/  LDL.LU R24, [R1+0x390] ;  /* 0x0003900001187983 */ /* 0x000f240000300800 */
[----:B------:R-:W4:Y:S01]  /*1a0a0*/  LDL.LU R25, [R1+0x394] ;  /* 0x0003940001197983 */ /* 0x000f220000300800 */
[----:B0-----:R-:W2:Y:S01]  /*1a0b0*/  LDL.LU R26, [R1+0x398] ;  /* 0x00039800011a7983 */ /* 0x001ea20000300800 */
[----:B------:R-:W2:Y:S02]  /*1a0c0*/  LDL.LU R27, [R1+0x39c] ;  /* 0x00039c00011b7983 */ /* 0x000ea40000300800 */
[----:B------:R-:W2:Y:S02]  /*1a0d0*/  LDL.LU R12, [R1+0x3b0] ;  /* 0x0003b000010c7983 */ /* 0x000ea40000300800 */
[----:B------:R-:W2:Y:S01]  /*1a0e0*/  LDL.LU R13, [R1+0x3b4] ;  /* 0x0003b400010d7983 */ /* 0x000ea20000300800 */
[----:B------:R-:W2:Y:S01]  /*1a0f0*/  LDL.LU R14, [R1+0x3b8] ;  /* 0x0003b800010e7983 */ /* 0x000ea20000300800 */
[----:B------:R-:W2:Y:S02]  /*1a100*/  LDL.LU R15, [R1+0x3bc] ;  /* 0x0003bc00010f7983 */ /* 0x000ea40000300800 */
[----:B------:R-:W-:-:S02]  /*1a110*/  IMAD.MOV.U32 R6, RZ, RZ, R2 ;  /* 0x000000ffff067224 */ /* 0x000fc400078e0002 */
[----:B------:R-:W-:Y:S01]  /*1a120*/  IMAD.MOV.U32 R7, RZ, RZ, R3 ;  /* 0x000000ffff077224 */ /* 0x000fe200078e0003 */
[----:B--2---:R-:W-:Y:S01]  /*1a130*/  STL.64 [R1+0x1c48], R14 ;  /* 0x001c480e01007387 */ /* 0x004fe20000100a00 */
[----:B------:R0:W-:Y:S02]  /*1a140*/  STL.64 [R1+0x1c40], R12 ;  /* 0x001c400c01007387 */ /* 0x0001e40000100a00 */
[----:B------:R-:W2:Y:S02]  /*1a150*/  LDL.LU R2, [R1+0x1c54] ;  /* 0x001c540001027983 */ /* 0x000ea40000300800 */
[----:B------:R-:W2:Y:S01]  /*1a160*/  LDL.LU R3, [R1+0x1c50] ;  /* 0x001c500001037983 */ /* 0x000ea20000300800 */
[----:B0-----:R-:W2:Y:S01]  /*1a170*/  LDL.LU R12, [R1+0x3e0] ;  /* 0x0003e000010c7983 */ /* 0x001ea20000300800 */
[----:B------:R-:W2:Y:S02]  /*1a180*/  LDL.LU R13, [R1+0x3e4] ;  /* 0x0003e400010d7983 */ /* 0x000ea40000300800 */
[----:B------:R-:W2:Y:S02]  /*1a190*/  LDL.LU R14, [R1+0x3e8] ;  /* 0x0003e800010e7983 */ /* 0x000ea40000300800 */
[----:B------:R-:W2:Y:S01]  /*1a1a0*/  LDL.LU R15, [R1+0x3ec] ;  /* 0x0003ec00010f7983 */ /* 0x000ea20000300800 */
[----:B------:R-:W-:Y:S01]  /*1a1b0*/  STL.64 [R1+0x1c20], R26 ;  /* 0x001c201a01007387 */ /* 0x000fe20000100a00 */
[----:B----4-:R0:W-:Y:S03]  /*1a1c0*/  STL.64 [R1+0x1c18], R24 ;  /* 0x001c181801007387 */ /* 0x0101e60000100a00 */
[----:B0-----:R-:W4:Y:S01]  /*1a1d0*/  LDL.LU R24, [R1+0x3a0] ;  /* 0x0003a00001187983 */ /* 0x001f220000300800 */
[----:B------:R-:W4:Y:S02]  /*1a1e0*/  LDL.LU R25, [R1+0x3a4] ;  /* 0x0003a40001197983 */ /* 0x000f240000300800 */
[----:B------:R-:W4:Y:S02]  /*1a1f0*/  LDL.LU R26, [R1+0x3a8] ;  /* 0x0003a800011a7983 */ /* 0x000f240000300800 */
[----:B------:R-:W4:Y:S01]  /*1a200*/  LDL.LU R27, [R1+0x3ac] ;  /* 0x0003ac00011b7983 */ /* 0x000f220000300800 */
[----:B---3--:R-:W-:Y:S01]  /*1a210*/  STL.64 [R1+0x1be8], R18 ;  /* 0x001be81201007387 */ /* 0x008fe20000100a00 */
[----:B------:R0:W-:Y:S03]  /*1a220*/  STL.64 [R1+0x1be0], R16 ;  /* 0x001be01001007387 */ /* 0x0001e60000100a00 */
[----:B0-----:R-:W3:Y:S01]  /*1a230*/  LDL.LU R16, [R1+0x370] ;  /* 0x0003700001107983 */ /* 0x001ee20000300800 */
[----:B------:R-:W3:Y:S02]  /*1a240*/  LDL.LU R17, [R1+0x374] ;  /* 0x0003740001117983 */ /* 0x000ee40000300800 */
[----:B------:R-:W2:Y:S02]  /*1a250*/  LDL.LU R18, [R1+0x378] ;  /* 0x0003780001127983 */ /* 0x000ea40000300800 */
[----:B------:R-:W2:Y:S02]  /*1a260*/  LDL.LU R19, [R1+0x37c] ;  /* 0x00037c0001137983 */ /* 0x000ea40000300800 */
[----:B--2---:R-:W-:Y:S01]  /*1a270*/  STL.64 [R1+0x1c08], R18 ;  /* 0x001c081201007387 */ /* 0x004fe20000100a00 */
[----:B---3--:R0:W-:Y:S03]  /*1a280*/  STL.64 [R1+0x1c00], R16 ;  /* 0x001c001001007387 */ /* 0x0081e60000100a00 */
[----:B0-----:R-:W2:Y:S01]  /*1a290*/  LDL.LU R16, [R1+0x380] ;  /* 0x0003800001107983 */ /* 0x001ea20000300800 */
[----:B------:R-:W2:Y:S02]  /*1a2a0*/  LDL.LU R17, [R1+0x384] ;  /* 0x0003840001117983 */ /* 0x000ea40000300800 */
[----:B------:R-:W2:Y:S02]  /*1a2b0*/  LDL.LU R18, [R1+0x388] ;  /* 0x0003880001127983 */ /* 0x000ea40000300800 */
[----:B------:R-:W2:Y:S01]  /*1a2c0*/  LDL.LU R19, [R1+0x38c] ;  /* 0x00038c0001137983 */ /* 0x000ea20000300800 */
[----:B------:R-:W3:Y:S01]  /*1a2d0*/  LDL.LU R20, [R1+0x180] ;  /* 0x0001800001147983 */ /* 0x000ee20000300800 */
[----:B------:R-:W3:Y:S02]  /*1a2e0*/  LDL.LU R21, [R1+0x184] ;  /* 0x0001840001157983 */ /* 0x000ee40000300800 */
[----:B------:R-:W2:Y:S02]  /*1a2f0*/  LDL.LU R22, [R1+0x188] ;  /* 0x0001880001167983 */ /* 0x000ea40000300800 */
[----:B------:R-:W2:Y:S02]  /*1a300*/  LDL.LU R23, [R1+0x18c] ;  /* 0x00018c0001177983 */ /* 0x000ea40000300800 */
[----:B--2---:R-:W-:Y:S01]  /*1a310*/  STL.64 [R1+0x1b40], R22 ;  /* 0x001b401601007387 */ /* 0x004fe20000100a00 */
[----:B---3--:R0:W-:Y:S03]  /*1a320*/  STL.64 [R1+0x1b38], R20 ;  /* 0x001b381401007387 */ /* 0x0081e60000100a00 */
[----:B0-----:R-:W2:Y:S01]  /*1a330*/  LDL.LU R20, [R1+0x230] ;  /* 0x0002300001147983 */ /* 0x001ea20000300800 */
[----:B------:R-:W2:Y:S02]  /*1a340*/  LDL.LU R21, [R1+0x234] ;  /* 0x0002340001157983 */ /* 0x000ea40000300800 */
[----:B------:R-:W3:Y:S02]  /*1a350*/  LDL.LU R22, [R1+0x238] ;  /* 0x0002380001167983 */ /* 0x000ee40000300800 */
[----:B------:R-:W3:Y:S02]  /*1a360*/  LDL.LU R23, [R1+0x23c] ;  /* 0x00023c0001177983 */ /* 0x000ee40000300800 */
[----:B---3--:R0:W-:Y:S02]  /*1a370*/  STL.64 [R1+0x1b50], R22 ;  /* 0x001b501601007387 */ /* 0x0081e40000100a00 */
[----:B0-----:R-:W-:-:S02]  /*1a380*/  IMAD.MOV.U32 R22, RZ, RZ, R4 ;  /* 0x000000ffff167224 */ /* 0x001fc400078e0004 */
[C---:B------:R-:W-:Y:S01]  /*1a390*/  HMMA.16816.F32 R4, R8.reuse, R6, R12 ;  /* 0x000000060804723c */ /* 0x040fe2000000180c */
[----:B--2---:R-:W-:Y:S01]  /*1a3a0*/  STL.64 [R1+0x1b48], R20 ;  /* 0x001b481401007387 */ /* 0x004fe20000100a00 */
[----:B------:R-:W2:Y:S02]  /*1a3b0*/  LDL.LU.64 R14, [R1+0x1c48] ;  /* 0x001c4800010e7983 */ /* 0x000ea40000300a00 */
[----:B------:R-:W2:Y:S11]  /*1a3c0*/  LDL.LU.64 R12, [R1+0x1c40] ;  /* 0x001c4000010c7983 */ /* 0x000eb60000300a00 */
[----:B------:R-:W-:Y:S08]  /*1a3d0*/  @!UPT UIADD3 URZ, URZ, URZ, URZ ;  /* 0x0000003f3f3ff290 */ /* 0x000ff0000fffe03f */
[----:B------:R-:W-:Y:S01]  /*1a3e0*/  STL.64 [R1+0x3c0], R4 ;  /* 0x0003c00401007387 */ /* 0x000fe20000100a00 */
[----:B------:R0:W-:Y:S03]  /*1a3f0*/  STL.64 [R1+0x3c8], R6 ;  /* 0x0003c80601007387 */ /* 0x0001e60000100a00 */
[----:B0-----:R-:W2:Y:S02]  /*1a400*/  LDL.LU.64 R6, [R1+0x1c38] ;  /* 0x001c380001067983 */ /* 0x001ea40000300a00 */
[----:B--2---:R-:W-:Y:S02]  /*1a410*/  HMMA.16816.F32 R8, R8, R6, R12 ;  /* 0x000000060808723c */ /* 0x004fe4000000180c */
[----:B------:R-:W4:Y:S01]  /*1a420*/  LDL.LU.64 R14, [R1+0x1c30] ;  /* 0x001c3000010e7983 */ /* 0x000f220000300a00 */
[----:B------:R-:W4:Y:S02]  /*1a430*/  LDL.LU.64 R12, [R1+0x1c28] ;  /* 0x001c2800010c7983 */ /* 0x000f240000300a00 */
[----:B------:R0:W-:Y:S02]  /*1a440*/  STL.64 [R1+0x1bd0], R6 ;  /* 0x001bd00601007387 */ /* 0x0001e40000100a00 */
[----:B0-----:R-:W2:Y:S11]  /*1a450*/  LDL.64 R6, [R1+0x18] ;  /* 0x0000180001067983 */ /* 0x001eb60000100a00 */
[----:B------:R-:W-:Y:S05]  /*1a460*/  @!UPT UIADD3 URZ, URZ, URZ, URZ ;  /* 0x0000003f3f3ff290 */ /* 0x000fea000fffe03f */
        /* <DEDUP_REMOVED lines=8> */
[----:B0-----:R-:W2:Y:S01]  /*1a4f0*/  LDL.LU.64 R26, [R1+0x1c20] ;  /* 0x001c2000011a7983 */ /* 0x001ea20000300a00 */
[----:B------:R-:W2:Y:S02]  /*1a500*/  LDL.LU.64 R24, [R1+0x1c18] ;  /* 0x001c180001187983 */ /* 0x000ea40000300a00 */
[----:B------:R0:W-:Y:S02]  /*1a510*/  STL.64 [R1+0x1bd8], R10 ;  /* 0x001bd80a01007387 */ /* 0x0001e40000100a00 */
[----:B0-----:R-:W3:Y:S01]  /*1a520*/  LDL.64 R10, [R1+0x48] ;  /* 0x00004800010a7983 */ /* 0x001ee20000100a00 */
[C---:B--2---:R-:W-:Y:S11]  /*1a530*/  HMMA.16816.F32 R24, R12.reuse, R6, R24 ;  /* 0x000000060c18723c */ /* 0x044ff60000001818 */
[----:B------:R-:W-:Y:S11]  /*1a540*/  @!UPT UIADD3 URZ, URZ, URZ, URZ ;  /* 0x0000003f3f3ff290 */ /* 0x000ff6000fffe03f */
[----:B------:R-:W-:Y:S01]  /*1a550*/  @!UPT UIADD3 URZ, URZ, URZ, URZ ;  /* 0x0000003f3f3ff290 */ /* 0x000fe2000fffe03f */
[----:B------:R-:W-:Y:S01]  /*1a560*/  STL.64 [R1+0x390], R24 ;  /* 0x0003901801007387 */ /* 0x000fe20000100a00 */
[----:B------:R0:W-:Y:S03]  /*1a570*/  STL.64 [R1+0x398], R26 ;  /* 0x0003981a01007387 */ /* 0x0001e60000100a00 */
[----:B0-----:R-:W2:Y:S01]  /*1a580*/  LDL.LU.64 R26, [R1+0x1c10] ;  /* 0x001c1000011a7983 */ /* 0x001ea20000300a00 */
[----:B------:R-:W-:Y:S01]  /*1a590*/  IMAD.MOV.U32 R23, RZ, RZ, R0 ;  /* 0x000000ffff177224 */ /* 0x000fe200078e0000 */
        /* <DEDUP_REMOVED lines=8> */
[----:B------:R-:W2:Y:S02]  /*1a620*/  LDL.LU.64 R26, [R1+0x1bf8] ;  /* 0x001bf800011a7983 */ /* 0x000ea40000300a00 */
[----:B------:R-:W4:Y:S01]  /*1a630*/  LDL.LU.64 R24, [R1+0x1bf0] ;  /* 0x001bf00001187983 */ /* 0x000f220000300a00 */
[----:B--2---:R-:W-:Y:S11]  /*1a640*/  HMMA.16816.F32 R16, R12, R26, R16 ;  /* 0x0000001a0c10723c */ /* 0x004ff60000001810 */
[----:B------:R-:W-:Y:S11]  /*1a650*/  @!UPT UIADD3 URZ, URZ, URZ, URZ ;  /* 0x0000003f3f3ff290 */ /* 0x000ff6000fffe03f */
[----:B------:R-:W-:Y:S01]  /*1a660*/  @!UPT UIADD3 URZ, URZ, URZ, URZ ;  /* 0x0000003f3f3ff290 */ /* 0x000fe2000fffe03f */
[----:B------:R-:W-:Y:S01]  /*1a670*/  STL.64 [R1+0x2d0], R16 ;  /* 0x0002d01001007387 */ /* 0x000fe20000100a00 */
[----:B------:R0:W-:Y:S03]  /*1a680*/  STL.64 [R1+0x2d8], R18 ;  /* 0x0002d81201007387 */ /* 0x0001e60000100a00 */
[----:B0-----:R-:W2:Y:S01]  /*1a690*/  LDL.LU.64 R18, [R1+0x1be8] ;  /* 0x001be80001127983 */ /* 0x001ea20000300a00 */
[----:B------:R-:W2:Y:S02]  /*1a6a0*/  LDL.LU.64 R16, [R1+0x1be0] ;  /* 0x001be00001107983 */ /* 0x000ea40000300a00 */
[----:B------:R0:W-:Y:S02]  /*1a6b0*/  STL.64 [R1+0x1b88], R26 ;  /* 0x001b881a01007387 */ /* 0x0001e40000100a00 */
[----:B----4-:R1:W-:Y:S02]  /*1a6c0*/  STL.64 [R1+0x1b80], R24 ;  /* 0x001b801801007387 */ /* 0x0103e40000100a00 */
[----:B0-----:R-:W-:-:S02]  /*1a6d0*/  IMAD.MOV.U32 R26, RZ, RZ, R4 ;  /* 0x000000ffff1a7224 */ /* 0x001fc400078e0004 */
[----:B------:R-:W-:-:S05]  /*1a6e0*/  IMAD.MOV.U32 R27, RZ, RZ, R0 ;  /* 0x000000ffff1b7224 */ /* 0x000fca00078e0000 */
[----:B------:R0:W-:Y:S01]  /*1a6f0*/  STL.64 [R1+0x1ba0], R26 ;  /* 0x001ba01a01007387 */ /* 0x0001e20000100a00 */
[----:B-1----:R-:W4:Y:S02]  /*1a700*/  LDL.LU R24, [R1+0x360] ;  /* 0x0003600001187983 */ /* 0x002f240000300800 */
[----:B------:R-:W4:Y:S01]  /*1a710*/  LDL.LU R25, [R1+0x364] ;  /* 0x0003640001197983 */ /* 0x000f220000300800 */
[----:B0-----:R-:W4:Y:S01]  /*1a720*/  LDL.LU R26, [R1+0x368] ;  /* 0x00036800011a7983 */ /* 0x001f220000300800 */
[----:B------:R-:W4:Y:S02]  /*1a730*/  LDL.LU R27, [R1+0x36c] ;  /* 0x00036c00011b7983 */ /* 0x000f240000300800 */
[----:B------:R-:W-:Y:S02]  /*1a740*/  IMAD.MOV.U32 R20, RZ, RZ, R6 ;  /* 0x000000ffff147224 */ /* 0x000fe400078e0006 */
[----:B------:R-:W-:Y:S02]  /*1a750*/  IMAD.MOV.U32 R5, RZ, RZ, R7 ;  /* 0x000000ffff057224 */ /* 0x000fe400078e0007 */
[----:B---3--:R-:W-:-:S02]  /*1a760*/  IMAD.MOV.U32 R4, RZ, RZ, R10 ;  /* 0x000000ffff047224 */ /* 0x008fc400078e000a */
[----:B------:R-:W-:Y:S01]  /*1a770*/  IMAD.MOV.U32 R0, RZ, RZ, R11 ;  /* 0x000000ffff007224 */ /* 0x000fe200078e000b */
[C---:B--2---:R-:W-:Y:S08]  /*1a780*/  HMMA.16816.F32 R16, R12.reuse, R22, R16 ;  /* 0x000000160c10723c */ /* 0x044ff00000001810 */
[----:B----4-:R-:W-:Y:S11]  /*1a790*/  HMMA.16816.F32 R24, R12, R10, R24 ;  /* 0x0000000a0c18723c */ /* 0x010ff60000001818 */
[----:B------:R-:W-:Y:S11]  /*1a7a0*/  @!UPT UIADD3 URZ, URZ, URZ, URZ ;  /* 0x0000003f3f3ff290 */ /* 0x000ff6000fffe03f */
[----:B------:R-:W-:Y:S01]  /*1a7b0*/  @!UPT UIADD3 URZ, URZ, URZ, URZ ;  /* 0x0000003f3f3ff290 */ /* 0x000fe2000fffe03f */
[----:B------:R-:W-:Y:S01]  /*1a7c0*/  STL.64 [R1+0x2c0], R24 ;  /* 0x0002c01801007387 */ /* 0x000fe20000100a00 */
[----:B------:R0:W-:Y:S02]  /*1a7d0*/  STL.64 [R1+0x2c8], R26 ;  /* 0x0002c81a01007387 */ /* 0x0001e40000100a00 */
[----:B------:R-:W2:Y:S02]  /*1a7e0*/  LDL.LU R8, [R1+0x340] ;  /* 0x0003400001087983 */ /* 0x000ea40000300800 */
[----:B------:R1:W-:Y:S01]  /*1a7f0*/  STL.64 [R1+0x2b0], R16 ;  /* 0x0002b01001007387 */ /* 0x0003e20000100a00 */
[----:B------:R3:W-:Y:S01]  /*1a800*/  STL.64 [R1+0x2b8], R18 ;  /* 0x0002b81201007387 */ /* 0x0007e20000100a00 */
[----:B------:R-:W2:Y:S02]  /*1a810*/  LDL.LU R9, [R1+0x344] ;  /* 0x0003440001097983 */ /* 0x000ea40000300800 */
[----:B------:R-:W2:Y:S02]  /*1a820*/  LDL.LU R10, [R1+0x348] ;  /* 0x00034800010a7983 */ /* 0x000ea40000300800 */
[----:B------:R-:W2:Y:S01]  /*1a830*/  LDL.LU R11, [R1+0x34c] ;  /* 0x00034c00010b7983 */ /* 0x000ea20000300800 */
[----:B------:R-:W2:Y:S01]  /*1a840*/  LDL.LU.64 R6, [R1+0x78] ;  /* 0x0000780001067983 */ /* 0x000ea20000300a00 */
[----:B0-----:R-:W-:-:S02]  /*1a850*/  IMAD.MOV.U32 R26, RZ, RZ, R20 ;  /* 0x000000ffff1a7224 */ /* 0x001fc400078e0014 */
[----:B------:R-:W-:Y:S01]  /*1a860*/  IMAD.MOV.U32 R27, RZ, RZ, R5 ;  /* 0x000000ffff1b7224 */ /* 0x000fe200078e0005 */
[----:B-1----:R-:W4:Y:S01]  /*1a870*/  LDL.LU R16, [R1+0x2a0] ;  /* 0x0002a00001107983 */ /* 0x002f220000300800 */
[----:B------:R-:W4:Y:S02]  /*1a880*/  LDL.LU R17, [R1+0x2a4] ;  /* 0x0002a40001117983 */ /* 0x000f240000300800 */
[----:B---3--:R-:W4:Y:S02]  /*1a890*/  LDL.LU R18, [R1+0x2a8] ;  /* 0x0002a80001127983 */ /* 0x008f240000300800 */
[----:B------:R-:W4:Y:S01]  /*1a8a0*/  LDL.LU R19, [R1+0x2ac] ;  /* 0x0002ac0001137983 */ /* 0x000f220000300800 */
[----:B------:R0:W-:Y:S01]  /*1a8b0*/  STL.64 [R1+0x1bb8], R26 ;  /* 0x001bb81a01007387 */ /* 0x0001e20000100a00 */
[----:B------:R1:W-:Y:S02]  /*1a8c0*/  STL.64 [R1+0x1b60], R22 ;  /* 0x001b601601007387 */ /* 0x0003e40000100a00 */
[----:B------:R-:W3:Y:S02]  /*1a8d0*/  LDL.LU R24, [R1+0x290] ;  /* 0x0002900001187983 */ /* 0x000ee40000300800 */
[----:B------:R-:W3:Y:S01]  /*1a8e0*/  LDL.LU R25, [R1+0x294] ;  /* 0x0002940001197983 */ /* 0x000ee20000300800 */
[----:B0-----:R-:W3:Y:S01]  /*1a8f0*/  LDL.LU R26, [R1+0x298] ;  /* 0x00029800011a7983 */ /* 0x001ee20000300800 */
[----:B-1----:R-:W-:-:S02]  /*1a900*/  IMAD.MOV.U32 R22, RZ, RZ, R4 ;  /* 0x000000ffff167224 */ /* 0x002fc400078e0004 */
[----:B------:R-:W-:Y:S02]  /*1a910*/  IMAD.MOV.U32 R23, RZ, RZ, R0 ;  /* 0x000000ffff177224 */ /* 0x000fe400078e0000 */
[----:B------:R-:W3:Y:S03]  /*1a920*/  LDL.LU R27, [R1+0x29c] ;  /* 0x00029c00011b7983 */ /* 0x000ee60000300800 */
[----:B------:R0:W-:Y:S01]  /*1a930*/  STL.64 [R1+0x1b78], R22 ;  /* 0x001b781601007387 */ /* 0x0001e20000100a00 */
[----:B------:R-:W2:Y:S02]  /*1a940*/  LDL.LU R20, [R1+0x260] ;  /* 0x0002600001147983 */ /* 0x000ea40000300800 */
[----:B------:R-:W2:Y:S01]  /*1a950*/  LDL.LU R21, [R1+0x264] ;  /* 0x0002640001157983 */ /* 0x000ea20000300800 */
[----:B0-----:R-:W2:Y:S01]  /*1a960*/  LDL.LU R22, [R1+0x268] ;  /* 0x0002680001167983 */ /* 0x001ea20000300800 */
[----:B------:R-:W2:Y:S03]  /*1a970*/  LDL.LU R23, [R1+0x26c] ;  /* 0x00026c0001177983 */ /* 0x000ea60000300800 */
[----:B--2---:R-:W-:Y:S01]  /*1a980*/  STL.64 [R1+0x1b98], R22 ;  /* 0x001b981601007387 */ /* 0x004fe20000100a00 */
[----:B------:R0:W-:Y:S03]  /*1a990*/  STL.64 [R1+0x1b90], R20 ;  /* 0x001b901401007387 */ /* 0x0001e60000100a00 */
[----:B0-----:R-:W2:Y:S01]  /*1a9a0*/  LDL.LU R20, [R1+0x270] ;  /* 0x0002700001147983 */ /* 0x001ea20000300800 */
[----:B------:R-:W2:Y:S02]  /*1a9b0*/  LDL.LU R21, [R1+0x274] ;  /* 0x0002740001157983 */ /* 0x000ea40000300800 */
[----:B------:R-:W2:Y:S02]  /*1a9c0*/  LDL.LU R22, [R1+0x278] ;  /* 0x0002780001167983 */ /* 0x000ea40000300800 */
[----:B------:R-:W2:Y:S01]  /*1a9d0*/  LDL.LU R23, [R1+0x27c] ;  /* 0x00027c0001177983 */ /* 0x000ea20000300800 */
[C---:B------:R-:W-:Y:S01]  /*1a9e0*/  HMMA.16816.F32 R8, R12.reuse, R6, R8 ;  /* 0x000000060c08723c */ /* 0x040fe20000001808 */
[----:B------:R-:W-:Y:S01]  /*1a9f0*/  IMAD.MOV.U32 R0, RZ, RZ, R7 ;  /* 0x000000ffff007224 */ /* 0x000fe200078e0007 */
[----:B--2---:R-:W-:Y:S01]  /*1aa00*/  STL.64 [R1+0x1bb0], R22 ;  /* 0x001bb01601007387 */ /* 0x004fe20000100a00 */
[----:B------:R0:W-:Y:S03]  /*1aa10*/  STL.64 [R1+0x1ba8], R20 ;  /* 0x001ba81401007387 */ /* 0x0001e60000100a00 */
[----:B0-----:R-:W2:Y:S01]  /*1aa20*/  LDL.LU R20, [R1+0x280] ;  /* 0x0002800001147983 */ /* 0x001ea20000300800 */
[----:B------:R-:W2:Y:S02]  /*1aa30*/  LDL.LU R21, [R1+0x284] ;  /* 0x0002840001157983 */ /* 0x000ea40000300800 */
[----:B------:R-:W2:Y:S02]  /*1aa40*/  LDL.LU R22, [R1+0x288] ;  /* 0x0002880001167983 */ /* 0x000ea40000300800 */
[----:B------:R-:W2:Y:S11]  /*1aa50*/  LDL.LU R23, [R1+0x28c] ;  /* 0x00028c0001177983 */ /* 0x000eb60000300800 */
[----:B------:R-:W-:Y:S01]  /*1aa60*/  @!UPT UIADD3 URZ, URZ, URZ, URZ ;  /* 0x0000003f3f3ff290 */ /* 0x000fe2000fffe03f */
[----:B------:R0:W-:Y:S01]  /*1aa70*/  STL.64 [R1+0x1c0], R8 ;  /* 0x0001c00801007387 */ /* 0x0001e20000100a00 */
[----:B------:R1:W-:Y:S02]  /*1aa80*/  STL.64 [R1+0x1c8], R10 ;  /* 0x0001c80a01007387 */ /* 0x0003e40000100a00 */
[----:B0-----:R-:W-:Y:S01]  /*1aa90*/  IMAD.MOV.U32 R8, RZ, RZ, R6 ;  /* 0x000000ffff087224 */ /* 0x001fe200078e0006 */
[----:B-1----:R-:W3:Y:S01]  /*1aaa0*/  LDL.LU.64 R10, [R1+0x1bd8] ;  /* 0x001bd800010a7983 */ /* 0x002ee20000300a00 */
[----:B------:R-:W4:Y:S02]  /*1aab0*/  LDL.LU.64 R6, [R1+0x1bd0] ;  /* 0x001bd00001067983 */ /* 0x000f240000300a00 */
[----:B----4-:R-:W-:Y:S01]  /*1aac0*/  HMMA.16816.F32 R12, R12, R6, R16 ;  /* 0x000000060c0c723c */ /* 0x010fe20000001810 */
[----:B------:R-:W3:Y:S01]  /*1aad0*/  LDL.LU.64 R18, [R1+0x1bc8] ;  /* 0x001bc80001127983 */ /* 0x000ee20000300a00 */
[----:B------:R-:W3:Y:S02]  /*1aae0*/  LDL.LU.64 R16, [R1+0x1bc0] ;  /* 0x001bc00001107983 */ /* 0x000ee40000300a00 */
[----:B------:R0:W-:Y:S02]  /*1aaf0*/  STL.64 [R1+0x1b58], R6 ;  /* 0x001b580601007387 */ /* 0x0001e40000100a00 */
[----:B------:R-:W4:Y:S11]  /*1ab00*/  LDL.LU R4, [R1+0x240] ;  /* 0x0002400001047983 */ /* 0x000f360000300800 */
[----:B------:R-:W-:Y:S06]  /*1ab10*/  @!UPT UIADD3 URZ, URZ, URZ, URZ ;  /* 0x0000003f3f3ff290 */ /* 0x000fec000fffe03f */
[----:B------:R-:W-:Y:S01]  /*1ab20*/  STL.64 [R1+0x1a0], R12 ;  /* 0x0001a00c01007387 */ /* 0x000fe20000100a00 */
[----:B------:R-:W-:Y:S02]  /*1ab30*/  STL.64 [R1+0x1a8], R14 ;  /* 0x0001a80e01007387 */ /* 0x000fe40000100a00 */
[----:B------:R-:W4:Y:S02]  /*1ab40*/  LDL.LU R5, [R1+0x244] ;  /* 0x0002440001057983 */ /* 0x000f240000300800 */
[----:B0-----:R-:W2:Y:S01]  /*1ab50*/  LDL.LU R6, [R1+0x248] ;  /* 0x0002480001067983 */ /* 0x001ea20000300800 */
[----:B------:R-:W2:Y:S01]  /*1ab60*/  LDL.LU R7, [R1+0x24c] ;  /* 0x00024c0001077983 */ /* 0x000ea20000300800 */
[C---:B---3--:R-:W-:Y:S03]  /*1ab70*/  HMMA.16816.F32 R24, R16.reuse, R10, R24 ;  /* 0x0000000a1018723c */ /* 0x048fe60000001818 */
[----:B--2---:R-:W-:Y:S01]  /*1ab80*/  STL.64 [R1+0x1b70], R6 ;  /* 0x001b700601007387 */ /* 0x004fe20000100a00 */
[----:B----4-:R0:W-:Y:S03]  /*1ab90*/  STL.64 [R1+0x1b68], R4 ;  /* 0x001b680401007387 */ /* 0x0101e60000100a00 */
[----:B0-----:R-:W2:Y:S01]  /*1aba0*/  LDL.LU R4, [R1+0x250] ;  /* 0x0002500001047983 */ /* 0x001ea20000300800 */
[----:B------:R-:W2:Y:S02]  /*1abb0*/  LDL.LU R5, [R1+0x254] ;  /* 0x0002540001057983 */ /* 0x000ea40000300800 */
[----:B------:R-:W2:Y:S02]  /*1abc0*/  LDL.LU R6, [R1+0x258] ;  /* 0x0002580001067983 */ /* 0x000ea40000300800 */
[----:B------:R-:W2:Y:S11]  /*1abd0*/  LDL.LU R7, [R1+0x25c] ;  /* 0x00025c0001077983 */ /* 0x000eb60000300800 */
        /* <DEDUP_REMOVED lines=16> */
[----:B0-----:R-:W3:Y:S01]  /*1ace0*/  LDL.LU.64 R26, [R1+0x1b88] ;  /* 0x001b8800011a7983 */ /* 0x001ee20000300a00 */
[----:B------:R-:W4:Y:S01]  /*1acf0*/  LDL.LU.64 R24, [R1+0x1b80] ;  /* 0x001b800001187983 */ /* 0x000f220000300a00 */
[C---:B---3--:R-:W-:Y:S11]  /*1ad00*/  HMMA.16816.F32 R20, R16.reuse, R26, R20 ;  /* 0x0000001a1014723c */ /* 0x048ff60000001814 */
[----:B------:R-:W-:Y:S11]  /*1ad10*/  @!UPT UIADD3 URZ, URZ, URZ, URZ ;  /* 0x0000003f3f3ff290 */ /* 0x000ff6000fffe03f */
[----:B------:R-:W-:Y:S01]  /*1ad20*/  @!UPT UIADD3 URZ, URZ, URZ, URZ ;  /* 0x0000003f3f3ff290 */ /* 0x000fe2000fffe03f */
[----:B------:R-:W-:Y:S01]  /*1ad30*/  STL.64 [R1+0xd0], R20 ;  /* 0x0000d01401007387 */ /* 0x000fe20000100a00 */
[----:B------:R0:W-:Y:S03]  /*1ad40*/  STL.64 [R1+0xd8], R22 ;  /* 0x0000d81601007387 */ /* 0x0001e60000100a00 */
[----:B0-----:R-:W2:Y:S01]  /*1ad50*/  LDL.LU.64 R22, [R1+0x1b78] ;  /* 0x001b780001167983 */ /* 0x001ea20000300a00 */
[----:B------:R0:W-:Y:S02]  /*1ad60*/  STL.64 [R1+0x1b00], R26 ;  /* 0x001b001a01007387 */ /* 0x0001e40000100a00 */
[----:B----4-:R-:W-:Y:S01]  /*1ad70*/  STL.64 [R1+0x1af8], R24 ;  /* 0x001af81801007387 */ /* 0x010fe20000100a00 */
[----:B0-----:R-:W3:Y:S04]  /*1ad80*/  LDL.LU.64 R26, [R1+0x8] ;  /* 0x00000800011a7983 */ /* 0x001ee80000300a00 */
[----:B---3--:R0:W-:Y:S04]  /*1ad90*/  STL.64 [R1+0x1b18], R26 ;  /* 0x001b181a01007387 */ /* 0x0081e80000100a00 */
[----:B0-----:R-:W3:Y:S01]  /*1ada0*/  LDL.LU.64 R26, [R1+0x18] ;  /* 0x00001800011a7983 */ /* 0x001ee20000300a00 */
[C---:B--2---:R-:W-:Y:S03]  /*1adb0*/  HMMA.16816.F32 R20, R16.reuse, R22, R4 ;  /* 0x000000161014723c */ /* 0x044fe60000001804 */
[----:B---3--:R0:W-:Y:S01]  /*1adc0*/  STL.64 [R1+0x1b20], R26 ;  /* 0x001b201a01007387 */ /* 0x0081e20000100a00 */
[----:B------:R-:W2:Y:S02]  /*1add0*/  LDL.LU R24, [R1+0x170] ;  /* 0x0001700001187983 */ /* 0x000ea40000300800 */
[----:B------:R-:W2:Y:S01]  /*1ade0*/  LDL.LU R25, [R1+0x174] ;  /* 0x0001740001197983 */ /* 0x000ea20000300800 */
[----:B0-----:R-:W2:Y:S01]  /*1adf0*/  LDL.LU R26, [R1+0x178] ;  /* 0x00017800011a7983 */ /* 0x001ea20000300800 */
[----:B------:R-:W2:Y:S02]  /*1ae00*/  LDL.LU R27, [R1+0x17c] ;  /* 0x00017c00011b7983 */ /* 0x000ea40000300800 */
[----:B------:R-:W3:Y:S02]  /*1ae10*/  LDL.LU.64 R6, [R1+0x1b70] ;  /* 0x001b700001067983 */ /* 0x000ee40000300a00 */
[----:B------:R-:W3:Y:S11]  /*1ae20*/  LDL.LU.64 R4, [R1+0x1b68] ;  /* 0x001b680001047983 */ /* 0x000ef60000300a00 */
[----:B------:R-:W-:Y:S01]  /*1ae30*/  STL.64 [R1+0x1b0], R20 ;  /* 0x0001b01401007387 */ /* 0x000fe20000100a00 */
[----:B------:R0:W-:Y:S03]  /*1ae40*/  STL.64 [R1+0x1b8], R22 ;  /* 0x0001b81601007387 */ /* 0x0001e60000100a00 */
[----:B0-----:R-:W3:Y:S02]  /*1ae50*/  LDL.LU.64 R22, [R1+0x1b60] ;  /* 0x001b600001167983 */ /* 0x001ee40000300a00 */
[----:B---3--:R-:W-:Y:S02]  /*1ae60*/  HMMA.16816.F32 R20, R16, R22, R4 ;  /* 0x000000161014723c */ /* 0x008fe40000001804 */
[----:B------:R-:W3:Y:S11]  /*1ae70*/  LDL.LU.64 R6, [R1+0x1b58] ;  /* 0x001b580001067983 */ /* 0x000ef60000300a00 */
[----:B------:R-:W-:Y:S10]  /*1ae80*/  @!UPT UIADD3 URZ, URZ, URZ, URZ ;  /* 0x0000003f3f3ff290 */ /* 0x000ff4000fffe03f */
[----:B------:R-:W-:Y:S01]  /*1ae90*/  STL.64 [R1+0x260], R20 ;  /* 0x0002601401007387 */ /* 0x000fe20000100a00 */
[----:B------:R0:W-:Y:S03]  /*1aea0*/  STL.64 [R1+0x268], R22 ;  /* 0x0002681601007387 */ /* 0x0001e60000100a00 */
[----:B0-----:R-:W4:Y:S01]  /*1aeb0*/  LDL.LU.64 R22, [R1+0x1b50] ;  /* 0x001b500001167983 */ /* 0x001f220000300a00 */
[----:B------:R-:W4:Y:S02]  /*1aec0*/  LDL.LU.64 R20, [R1+0x1b48] ;  /* 0x001b480001147983 */ /* 0x000f240000300a00 */
[----:B------:R-:W-:Y:S02]  /*1aed0*/  IMAD.MOV.U32 R14, RZ, RZ, R8 ;  /* 0x000000ffff0e7224 */ /* 0x000fe400078e0008 */
[----:B------:R-:W-:-:S07]  /*1aee0*/  IMAD.MOV.U32 R15, RZ, RZ, R0 ;  /* 0x000000ffff0f7224 */ /* 0x000fce00078e0000 */
[C---:B----4-:R-:W-:Y:S11]  /*1aef0*/  HMMA.16816.F32 R20, R16.reuse, R14, R20 ;  /* 0x0000000e1014723c */ /* 0x050ff60000001814 */
[----:B------:R-:W-:Y:S11]  /*1af00*/  @!UPT UIADD3 URZ, URZ, URZ, URZ ;  /* 0x0000003f3f3ff290 */ /* 0x000ff6000fffe03f */
[----:B------:R-:W-:Y:S01]  /*1af10*/  @!UPT UIADD3 URZ, URZ, URZ, URZ ;  /* 0x0000003f3f3ff290 */ /* 0x000fe2000fffe03f */
[----:B------:R-:W-:Y:S01]  /*1af20*/  STL.64 [R1+0x4e0], R20 ;  /* 0x0004e01401007387 */ /* 0x000fe20000100a00 */
[----:B------:R0:W-:Y:S03]  /*1af30*/  STL.64 [R1+0x4e8], R22 ;  /* 0x0004e81601007387 */ /* 0x0001e60000100a00 */
[----:B0-----:R-:W3:Y:S01]  /*1af40*/  LDL.LU.64 R22, [R1+0x1b40] ;  /* 0x001b400001167983 */ /* 0x001ee20000300a00 */
[----:B------:R-:W3:Y:S02]  /*1af50*/  LDL.LU.64 R20, [R1+0x1b38] ;  /* 0x001b380001147983 */ /* 0x000ee40000300a00 */
[----:B---3--:R-:W-:Y:S01]  /*1af60*/  HMMA.16816.F32 R16, R16, R6, R20 ;  /* 0x000000061010723c */ /* 0x008fe20000001814 */
[----:B------:R-:W2:Y:S01]  /*1af70*/  LDL.LU.64 R22, [R1+0x1b30] ;  /* 0x001b300001167983 */ /* 0x000ea20000300a00 */
[----:B------:R-:W2:Y:S11]  /*1af80*/  LDL.LU.64 R20, [R1+0x1b28] ;  /* 0x001b280001147983 */ /* 0x000eb60000300a00 */
[----:B------:R-:W-:Y:S10]  /*1af90*/  @!UPT UIADD3 URZ, URZ, URZ, URZ ;  /* 0x0000003f3f3ff290 */ /* 0x000ff4000fffe03f */
[----:B------:R-:W-:Y:S01]  /*1afa0*/  STL.64 [R1+0x180], R16 ;  /* 0x0001801001007387 */ /* 0x000fe20000100a00 */
[----:B------:R0:W-:Y:S03]  /*1afb0*/  STL.64 [R1+0x188], R18 ;  /* 0x0001881201007387 */ /* 0x0001e60000100a00 */
[----:B0-----:R-:W3:Y:S04]  /*1afc0*/  LDL.LU.64 R18, [R1+0x38] ;  /* 0x0000380001127983 */ /* 0x001ee80000300a00 */
[----:B---3--:R0:W-:Y:S01]  /*1afd0*/  STL.64 [R1+0x1ad0], R18 ;  /* 0x001ad01201007387 */ /* 0x0081e20000100a00 */
[----:B------:R-:W3:Y:S02]  /*1afe0*/  LDL.LU R16, [R1+0x130] ;  /* 0x0001300001107983 */ /* 0x000ee40000300800 */
[----:B------:R-:W3:Y:S01]  /*1aff0*/  LDL.LU R17, [R1+0x134] ;  /* 0x0001340001117983 */ /* 0x000ee20000300800 */
[----:B0-----:R-:W4:Y:S01]  /*1b000*/  LDL.LU R18, [R1+0x138] ;  /* 0x0001380001127983 */ /* 0x001f220000300800 */
[----:B------:R-:W4:Y:S01]  /*1b010*/  LDL.LU R19, [R1+0x13c] ;  /* 0x00013c0001137983 */ /* 0x000f220000300800 */
[----:B--2---:R-:W-:Y:S02]  /*1b020*/  HMMA.16816.F32 R24, R20, R10, R24 ;  /* 0x0000000a1418723c */ /* 0x004fe40000001818 */
[----:B----4-:R-:W-:Y:S01]  /*1b030*/  STL.64 [R1+0x1af0], R18 ;  /* 0x001af01201007387 */ /* 0x010fe20000100a00 */
[----:B---3--:R0:W-:Y:S03]  /*1b040*/  STL.64 [R1+0x1ae8], R16 ;  /* 0x001ae81001007387 */ /* 0x0081e60000100a00 */
[----:B0-----:R-:W2:Y:S01]  /*1b050*/  LDL.LU R16, [R1+0x140] ;  /* 0x0001400001107983 */ /* 0x001ea20000300800 */
[----:B------:R-:W2:Y:S02]  /*1b060*/  LDL.LU R17, [R1+0x144] ;  /* 0x0001440001117983 */ /* 0x000ea40000300800 */
[----:B------:R-:W3:Y:S02]  /*1b070*/  LDL.LU R18, [R1+0x148] ;  /* 0x0001480001127983 */ /* 0x000ee40000300800 */
[----:B------:R-:W3:Y:S02]  /*1b080*/  LDL.LU R19, [R1+0x14c] ;  /* 0x00014c0001137983 */ /* 0x000ee40000300800 */
[----:B---3--:R-:W-:Y:S01]  /*1b090*/  STL.64 [R1+0x1b10], R18 ;  /* 0x001b101201007387 */ /* 0x008fe20000100a00 */
[----:B--2---:R0:W-:Y:S03]  /*1b0a0*/  STL.64 [R1+0x1b08], R16 ;  /* 0x001b081001007387 */ /* 0x0041e60000100a00 */
[----:B0-----:R-:W2:Y:S01]  /*1b0b0*/  LDL.LU R16, [R1+0x150] ;  /* 0x0001500001107983 */ /* 0x001ea20000300800 */
[----:B------:R-:W2:Y:S02]  /*1b0c0*/  LDL.LU R17, [R1+0x154] ;  /* 0x0001540001117983 */ /* 0x000ea40000300800 */
[----:B------:R-:W2:Y:S02]  /*1b0d0*/  LDL.LU R18, [R1+0x158] ;  /* 0x0001580001127983 */ /* 0x000ea40000300800 */
[----:B------:R-:W2:Y:S01]  /*1b0e0*/  LDL.LU R19, [R1+0x15c] ;  /* 0x00015c0001137983 */ /* 0x000ea20000300800 */
[----:B------:R0:W-:Y:S01]  /*1b0f0*/  STL.64 [R1+0x1ac8], R6 ;  /* 0x001ac80601007387 */ /* 0x0001e20000100a00 */
[----:B------:R-:W3:Y:S02]  /*1b100*/  LDL.LU R4, [R1+0x160] ;  /* 0x0001600001047983 */ /* 0x000ee40000300800 */
[----:B------:R-:W3:Y:S01]  /*1b110*/  LDL.LU R5, [R1+0x164] ;  /* 0x0001640001057983 */ /* 0x000ee20000300800 */
[----:B0-----:R-:W3:Y:S01]  /*1b120*/  LDL.LU R6, [R1+0x168] ;  /* 0x0001680001067983 */ /* 0x001ee20000300800 */
[----:B------:R-:W3:Y:S02]  /*1b130*/  LDL.LU R7, [R1+0x16c] ;  /* 0x00016c0001077983 */ /* 0x000ee40000300800 */
[----:B------:R-:W-:Y:S02]  /*1b140*/  STL.64 [R1+0x590], R24 ;  /* 0x0005901801007387 */ /* 0x000fe40000100a00 */
[----:B------:R0:W-:Y:S02]  /*1b150*/  STL.64 [R1+0x598], R26 ;  /* 0x0005981a01007387 */ /* 0x0001e40000100a00 */
[----:B0-----:R-:W3:Y:S01]  /*1b160*/  LDL.LU.64 R26, [R1+0x1b20] ;  /* 0x001b2000011a7983 */ /* 0x001ee20000300a00 */
[----:B------:R-:W-:-:S02]  /*1b170*/  IMAD.MOV.U32 R12, RZ, RZ, R10 ;  /* 0x000000ffff0c7224 */ /* 0x000fc400078e000a */
[----:B------:R0:W-:Y:S03]  /*1b180*/  STL.64 [R1+0x1ae0], R14 ;  /* 0x001ae00e01007387 */ /* 0x0001e60000100a00 */
[----:B------:R-:W-:Y:S04]  /*1b190*/  STL [R1+0x1ad8], R12 ;  /* 0x001ad80c01007387 */ /* 0x000fe80000100800 */
[----:B0-----:R-:W4:Y:S01]  /*1b1a0*/  LDL.LU.64 R14, [R1+0x48] ;  /* 0x00004800010e7983 */ /* 0x001f220000300a00 */
[C---:B---3--:R-:W-:Y:S11]  /*1b1b0*/  HMMA.16816.F32 R4, R20.reuse, R26, R4 ;  /* 0x0000001a1404723c */ /* 0x048ff60000001804 */
[----:B------:R-:W-:Y:S11]  /*1b1c0*/  @!UPT UIADD3 URZ, URZ, URZ, URZ ;  /* 0x0000003f3f3ff290 */ /* 0x000ff6000fffe03f */
[----:B------:R-:W-:Y:S01]  /*1b1d0*/  @!UPT UIADD3 URZ, URZ, URZ, URZ ;  /* 0x0000003f3f3ff290 */ /* 0x000fe2000fffe03f */
[----:B------:R0:W-:Y:S01]  /*1b1e0*/  STL.64 [R1+0x580], R4 ;  /* 0x0005800401007387 */ /* 0x0001e20000100a00 */
[----:B------:R-:W-:Y:S02]  /*1b1f0*/  STL.64 [R1+0x588], R6 ;  /* 0x0005880601007387 */ /* 0x000fe40000100a00 */
[----:B0-----:R-:W-:Y:S02]  /*1b200*/  IMAD.MOV.U32 R5, RZ, RZ, R26 ;  /* 0x000000ffff057224 */ /* 0x001fe400078e001a */
[----:B------:R-:W-:Y:S02]  /*1b210*/  IMAD.MOV.U32 R4, RZ, RZ, R27 ;  /* 0x000000ffff047224 */ /* 0x000fe400078e001b */
[----:B------:R-:W2:Y:S02]  /*1b220*/  LDL.LU.64 R26, [R1+0x1b18] ;  /* 0x001b1800011a7983 */ /* 0x000ea40000300a00 */
        /* <DEDUP_REMOVED lines=9> */
[----:B------:R-:W3:Y:S01]  /*1b2c0*/  LDL.LU.64 R24, [R1+0x1af8] ;  /* 0x001af80001187983 */ /* 0x000ee20000300a00 */
[----:B--2---:R-:W-:Y:S11]  /*1b2d0*/  HMMA.16816.F32 R16, R20, R26, R16 ;  /* 0x0000001a1410723c */ /* 0x004ff60000001810 */
[----:B------:R-:W-:Y:S11]  /*1b2e0*/  @!UPT UIADD3 URZ, URZ, URZ, URZ ;  /* 0x0000003f3f3ff290 */ /* 0x000ff6000fffe03f */
[----:B------:R-:W-:Y:S01]  /*1b2f0*/  @!UPT UIADD3 URZ, URZ, URZ, URZ ;  /* 0x0000003f3f3ff290 */ /* 0x000fe2000fffe03f */
[----:B------:R-:W-:Y:S01]  /*1b300*/  STL.64 [R1+0x560], R16 ;  /* 0x0005601001007387 */ /* 0x000fe20000100a00 */
[----:B------:R0:W-:Y:S03]  /*1b310*/  STL.64 [R1+0x568], R18 ;  /* 0x0005681201007387 */ /* 0x0001e60000100a00 */
[----:B0-----:R-:W2:Y:S01]  /*1b320*/  LDL.LU.64 R18, [R1+0x1af0] ;  /* 0x001af00001127983 */ /* 0x001ea20000300a00 */
[----:B------:R-:W2:Y:S02]  /*1b330*/  LDL.LU.64 R16, [R1+0x1ae8] ;  /* 0x001ae80001107983 */ /* 0x000ea40000300a00 */
[----:B------:R-:W-:Y:S02]  /*1b340*/  STL.64 [R1+0x1a60], R26 ;  /* 0x001a601a01007387 */ /* 0x000fe40000100a00 */
[----:B---3--:R0:W-:Y:S02]  /*1b350*/  STL.64 [R1+0x1a58], R24 ;  /* 0x001a581801007387 */ /* 0x0081e40000100a00 */
[----:B----4-:R-:W-:-:S02]  /*1b360*/  IMAD.MOV.U32 R9, RZ, RZ, R14 ;  /* 0x000000ffff097224 */ /* 0x010fc400078e000e */
[----:B------:R-:W-:Y:S01]  /*1b370*/  IMAD.MOV.U32 R8, RZ, RZ, R15 ;  /* 0x000000ffff087224 */ /* 0x000fe200078e000f */
[----:B0-----:R-:W3:Y:S01]  /*1b380*/  LDL.LU R24, [R1+0x120] ;  /* 0x0001200001187983 */ /* 0x001ee20000300800 */
[----:B------:R-:W3:Y:S02]  /*1b390*/  LDL.LU R25, [R1+0x124] ;  /* 0x0001240001197983 */ /* 0x000ee40000300800 */
[----:B------:R-:W-:Y:S02]  /*1b3a0*/  IMAD.MOV.U32 R26, RZ, RZ, R3 ;  /* 0x000000ffff1a7224 */ /* 0x000fe400078e0003 */
[----:B------:R-:W-:Y:S01]  /*1b3b0*/  IMAD.MOV.U32 R27, RZ, RZ, R2 ;  /* 0x000000ffff1b7224 */ /* 0x000fe200078e0002 */
[C---:B--2---:R-:W-:Y:S01]  /*1b3c0*/  HMMA.16816.F32 R16, R20.reuse, R14, R16 ;  /* 0x0000000e1410723c */ /* 0x044fe20000001810 */
[----:B------:R-:W2:Y:S01]  /*1b3d0*/  LDL.LU.64 R14, [R1+0x1ae0] ;  /* 0x001ae000010e7983 */ /* 0x000ea20000300a00 */
[----:B------:R-:W4:Y:S11]  /*1b3e0*/  LDL.LU R12, [R1+0x1ad8] ;  /* 0x001ad800010c7983 */ /* 0x000f360000300800 */
[----:B------:R-:W-:Y:S10]  /*1b3f0*/  @!UPT UIADD3 URZ, URZ, URZ, URZ ;  /* 0x0000003f3f3ff290 */ /* 0x000ff4000fffe03f */
[----:B------:R-:W-:Y:S01]  /*1b400*/  STL.64 [R1+0x170], R16 ;  /* 0x0001701001007387 */ /* 0x000fe20000100a00 */
[----:B------:R-:W-:Y:S02]  /*1b410*/  IMAD.MOV.U32 R3, RZ, RZ, R18 ;  /* 0x000000ffff037224 */ /* 0x000fe400078e0012 */
[----:B------:R-:W-:Y:S02]  /*1b420*/  IMAD.MOV.U32 R2, RZ, RZ, R19 ;  /* 0x000000ffff027224 */ /* 0x000fe400078e0013 */
[----:B------:R-:W3:Y:S03]  /*1b430*/  LDL.LU.64 R18, [R1+0x1ad0] ;  /* 0x001ad00001127983 */ /* 0x000ee60000300a00 */
[----:B------:R-:W-:Y:S02]  /*1b440*/  STL [R1+0x1754], R2 ;  /* 0x0017540201007387 */ /* 0x000fe40000100800 */
[----:B------:R0:W-:Y:S01]  /*1b450*/  STL [R1+0x1750], R3 ;  /* 0x0017500301007387 */ /* 0x0001e20000100800 */
[----:B---3--:R-:W-:Y:S01]  /*1b460*/  HMMA.16816.F32 R24, R20, R18, R24 ;  /* 0x000000121418723c */ /* 0x008fe20000001818 */
[----:B0-----:R-:W-:-:S02]  /*1b470*/  IMAD.MOV.U32 R3, RZ, RZ, R18 ;  /* 0x000000ffff037224 */ /* 0x001fc400078e0012 */
[----:B------:R-:W-:Y:S11]  /*1b480*/  IMAD.MOV.U32 R2, RZ, RZ, R19 ;  /* 0x000000ffff027224 */ /* 0x000ff600078e0013 */
[----:B------:R-:W-:Y:S09]  /*1b490*/  @!UPT UIADD3 URZ, URZ, URZ, URZ ;  /* 0x0000003f3f3ff290 */ /* 0x000ff2000fffe03f */
[----:B------:R0:W-:Y:S01]  /*1b4a0*/  STL.64 [R1+0x160], R24 ;  /* 0x0001601801007387 */ /* 0x0001e20000100a00 */
[----:B------:R1:W-:Y:S02]  /*1b4b0*/  STL.64 [R1+0x168], R26 ;  /* 0x0001681a01007387 */ /* 0x0003e40000100a00 */
[----:B------:R-:W3:Y:S02]  /*1b4c0*/  LDL.LU R16, [R1+0x450] ;  /* 0x0004500001107983 */ /* 0x000ee40000300800 */
[----:B------:R-:W3:Y:S01]  /*1b4d0*/  LDL.LU R17, [R1+0x454] ;  /* 0x0004540001117983 */ /* 0x000ee20000300800 */
[----:B------:R-:W2:Y:S01]  /*1b4e0*/  LDL.LU R18, [R1+0x458] ;  /* 0x0004580001127983 */ /* 0x000ea20000300800 */
[----:B------:R-:W2:Y:S03]  /*1b4f0*/  LDL.LU R19, [R1+0x45c] ;  /* 0x00045c0001137983 */ /* 0x000ea60000300800 */
[----:B0-----:R-:W2:Y:S01]  /*1b500*/  LDL.LU R24, [R1+0x60] ;  /* 0x0000600001187983 */ /* 0x001ea20000300800 */
[----:B------:R-:W2:Y:S02]  /*1b510*/  LDL.LU R25, [R1+0x64] ;  /* 0x0000640001197983 */ /* 0x000ea40000300800 */
[----:B-1----:R-:W2:Y:S02]  /*1b520*/  LDL.LU R26, [R1+0x68] ;  /* 0x00006800011a7983 */ /* 0x002ea40000300800 */
[----:B------:R-:W2:Y:S02]  /*1b530*/  LDL.LU R27, [R1+0x6c] ;  /* 0x00006c00011b7983 */ /* 0x000ea40000300800 */
[----:B--2---:R0:W-:Y:S01]  /*1b540*/  STL.64 [R1+0x1a70], R26 ;  /* 0x001a701a01007387 */ /* 0x0041e20000100a00 */
[----:B------:R-:W-:Y:S02]  /*1b550*/  STL.64 [R1+0x1a68], R24 ;  /* 0x001a681801007387 */ /* 0x000fe40000100a00 */
[----:B0-----:R-:W-:-:S02]  /*1b560*/  IMAD.MOV.U32 R27, RZ, RZ, R4 ;  /* 0x000000ffff1b7224 */ /* 0x001fc400078e0004 */
[----:B------:R-:W-:Y:S01]  /*1b570*/  IMAD.MOV.U32 R26, RZ, RZ, R5 ;  /* 0x000000ffff1a7224 */ /* 0x000fe200078e0005 */
[----:B------:R-:W2:Y:S01]  /*1b580*/  LDL.LU R4, [R1+0x110] ;  /* 0x0001100001047983 */ /* 0x000ea20000300800 */
[----:B------:R-:W2:Y:S02]  /*1b590*/  LDL.LU R5, [R1+0x114] ;  /* 0x0001140001057983 */ /* 0x000ea40000300800 */
[----:B------:R-:W2:Y:S02]  /*1b5a0*/  LDL.LU R6, [R1+0x118] ;  /* 0x0001180001067983 */ /* 0x000ea40000300800 */
[----:B------:R-:W2:Y:S01]  /*1b5b0*/  LDL.LU R7, [R1+0x11c] ;  /* 0x00011c0001077983 */ /* 0x000ea20000300800 */
[----:B------:R0:W-:Y:S01]  /*1b5c0*/  STL.64 [R1+0x1a30], R18 ;  /* 0x001a301201007387 */ /* 0x0001e20000100a00 */
[----:B---3--:R1:W-:Y:S02]  /*1b5d0*/  STL.64 [R1+0x1a28], R16 ;  /* 0x001a281001007387 */ /* 0x0083e40000100a00 */
[----:B0-----:R-:W-:-:S02]  /*1b5e0*/  IMAD.MOV.U32 R18, RZ, RZ, R3 ;  /* 0x000000ffff127224 */ /* 0x001fc400078e0003 */
[----:B------:R-:W-:-:S05]  /*1b5f0*/  IMAD.MOV.U32 R19, RZ, RZ, R2 ;  /* 0x000000ffff137224 */ /* 0x000fca00078e0002 */
[----:B------:R0:W-:Y:S01]  /*1b600*/  STL.64 [R1+0x1a40], R18 ;  /* 0x001a401201007387 */ /* 0x0001e20000100a00 */
[----:B-1----:R-:W3:Y:S02]  /*1b610*/  LDL.LU R16, [R1+0x220] ;  /* 0x0002200001107983 */ /* 0x002ee40000300800 */
[----:B------:R-:W3:Y:S01]  /*1b620*/  LDL.LU R17, [R1+0x224] ;  /* 0x0002240001117983 */ /* 0x000ee20000300800 */
[----:B0-----:R-:W2:Y:S01]  /*1b630*/  LDL.LU R18, [R1+0x228] ;  /* 0x0002280001127983 */ /* 0x001ea20000300800 */
[----:B------:R-:W2:Y:S03]  /*1b640*/  LDL.LU R19, [R1+0x22c] ;  /* 0x00022c0001137983 */ /* 0x000ea60000300800 */
[----:B--2---:R-:W-:Y:S01]  /*1b650*/  STL.64 [R1+0x1a50], R18 ;  /* 0x001a501201007387 */ /* 0x004fe20000100a00 */
[----:B---3--:R0:W-:Y:S03]  /*1b660*/  STL.64 [R1+0x1a48], R16 ;  /* 0x001a481001007387 */ /* 0x0081e60000100a00 */
[----:B0-----:R-:W2:Y:S01]  /*1b670*/  LDL.LU R16, [R1+0x50] ;  /* 0x0000500001107983 */ /* 0x001ea20000300800 */
[----:B------:R-:W2:Y:S02]  /*1b680*/  LDL.LU R17, [R1+0x54] ;  /* 0x0000540001117983 */ /* 0x000ea40000300800 */
[----:B------:R-:W3:Y:S02]  /*1b690*/  LDL.LU R18, [R1+0x58] ;  /* 0x0000580001127983 */ /* 0x000ee40000300800 */
[----:B------:R-:W3:Y:S01]  /*1b6a0*/  LDL.LU R19, [R1+0x5c] ;  /* 0x00005c0001137983 */ /* 0x000ee20000300800 */
[----:B------:R-:W-:Y:S01]  /*1b6b0*/  HMMA.16816.F32 R4, R20, R14, R4 ;  /* 0x0000000e1404723c */ /* 0x000fe20000001804 */
[----:B---3--:R-:W-:Y:S01]  /*1b6c0*/  STL.64 [R1+0x1a80], R18 ;  /* 0x001a801201007387 */ /* 0x008fe20000100a00 */
[----:B--2---:R0:W-:Y:S03]  /*1b6d0*/  STL.64 [R1+0x1a78], R16 ;  /* 0x001a781001007387 */ /* 0x0041e60000100a00 */
[----:B0-----:R-:W2:Y:S01]  /*1b6e0*/  LDL.LU R16, [R1+0x90] ;  /* 0x0000900001107983 */ /* 0x001ea20000300800 */
[----:B------:R-:W2:Y:S02]  /*1b6f0*/  LDL.LU R17, [R1+0x94] ;  /* 0x0000940001117983 */ /* 0x000ea40000300800 */
[----:B------:R-:W3:Y:S02]  /*1b700*/  LDL.LU R18, [R1+0x98] ;  /* 0x0000980001127983 */ /* 0x000ee40000300800 */
[----:B------:R-:W3:Y:S02]  /*1b710*/  LDL.LU R19, [R1+0x9c] ;  /* 0x00009c0001137983 */ /* 0x000ee40000300800 */
[----:B---3--:R4:W-:Y:S01]  /*1b720*/  STL.64 [R1+0x1a90], R18 ;  /* 0x001a901201007387 */ /* 0x0089e20000100a00 */
[----:B--2---:R0:W-:Y:S02]  /*1b730*/  STL.64 [R1+0x1a88], R16 ;  /* 0x001a881001007387 */ /* 0x0041e40000100a00 */
[----:B----4-:R-:W-:-:S02]  /*1b740*/  IMAD.MOV.U32 R18, RZ, RZ, R12 ;  /* 0x000000ffff127224 */ /* 0x010fc400078e000c */
[----:B------:R-:W-:-:S05]  /*1b750*/  IMAD.MOV.U32 R19, RZ, RZ, R11 ;  /* 0x000000ffff137224 */ /* 0x000fca00078e000b */
[----:B------:R1:W-:Y:S01]  /*1b760*/  STL.64 [R1+0x1ac0], R18 ;  /* 0x001ac01201007387 */ /* 0x0003e20000100a00 */
[----:B0-----:R-:W2:Y:S02]  /*1b770*/  LDL.LU R16, [R1+0xb0] ;  /* 0x0000b00001107983 */ /* 0x001ea40000300800 */
[----:B------:R-:W2:Y:S01]  /*1b780*/  LDL.LU R17, [R1+0xb4] ;  /* 0x0000b40001117983 */ /* 0x000ea20000300800 */
[----:B-1----:R-:W2:Y:S01]  /*1b790*/  LDL.LU R18, [R1+0xb8] ;  /* 0x0000b80001127983 */ /* 0x002ea20000300800 */
[----:B------:R-:W2:Y:S02]  /*1b7a0*/  LDL.LU R19, [R1+0xbc] ;  /* 0x0000bc0001137983 */ /* 0x000ea40000300800 */
[----:B------:R-:W-:Y:S02]  /*1b7b0*/  STL.64 [R1+0x150], R4 ;  /* 0x0001500401007387 */ /* 0x000fe40000100a00 */
[----:B------:R0:W-:Y:S02]  /*1b7c0*/  STL.64 [R1+0x158], R6 ;  /* 0x0001580601007387 */ /* 0x0001e40000100a00 */
[----:B0-----:R-:W2:Y:S01]  /*1b7d0*/  LDL.LU.64 R6, [R1+0x1ac8] ;  /* 0x001ac80001067983 */ /* 0x001ea20000300a00 */
[----:B------:R0:W-:Y:S02]  /*1b7e0*/  STL.64 [R1+0x1a38], R14 ;  /* 0x001a380e01007387 */ /* 0x0001e40000100a00 */
[----:B------:R-:W3:Y:S02]  /*1b7f0*/  LDL.LU R12, [R1+0x330] ;  /* 0x00033000010c7983 */ /* 0x000ee40000300800 */
[----:B------:R-:W3:Y:S01]  /*1b800*/  LDL.LU R13, [R1+0x334] ;  /* 0x00033400010d7983 */ /* 0x000ee20000300800 */
[----:B0-----:R-:W4:Y:S01]  /*1b810*/  LDL.LU R14, [R1+0x338] ;  /* 0x00033800010e7983 */ /* 0x001f220000300800 */
[----:B------:R-:W4:Y:S01]  /*1b820*/  LDL.LU R15, [R1+0x33c] ;  /* 0x00033c00010f7983 */ /* 0x000f220000300800 */
[----:B--2---:R-:W-:Y:S01]  /*1b830*/  HMMA.16816.F32 R20, R20, R6, R16 ;  /* 0x000000061414723c */ /* 0x004fe20000001810 */
        /* <DEDUP_REMOVED lines=8> */
[----:B------:R-:W2:Y:S09]  /*1b8c0*/  LDL.LU.64 R18, [R1+0x1ac0] ;  /* 0x001ac00001127983 */ /* 0x000eb20000300a00 */
[----:B------:R-:W-:Y:S02]  /*1b8d0*/  STL.64 [R1+0x4d0], R20 ;  /* 0x0004d01401007387 */ /* 0x000fe40000100a00 */
[----:B------:R0:W-:Y:S02]  /*1b8e0*/  STL.64 [R1+0x4d8], R22 ;  /* 0x0004d81601007387 */ /* 0x0001e40000100a00 */
[----:B------:R-:W2:Y:S01]  /*1b8f0*/  LDL.LU.64 R6, [R1+0x1ab8] ;  /* 0x001ab80001067983 */ /* 0x000ea20000300a00 */
[----:B------:R-:W2:Y:S01]  /*1b900*/  LDL.LU.64 R4, [R1+0x1ab0] ;  /* 0x001ab00001047983 */ /* 0x000ea20000300a00 */
[----:B0-----:R-:W-:-:S03]  /*1b910*/  IMAD.MOV.U32 R23, RZ, RZ, R0 ;  /* 0x000000ffff177224 */ /* 0x001fc600078e0000 */
[----:B------:R-:W3:Y:S04]  /*1b920*/  LDL.LU R0, [R1+0x1aa8] ;  /* 0x001aa80001007983 */ /* 0x000ee80000300800 */
[----:B------:R-:W0:Y:S04]  /*1b930*/  S2R R11, SR_TID.X ;  /* 0x00000000000b7919 */ /* 0x000e280000002100 */
[----:B------:R-:W1:Y:S01]  /*1b940*/  S2R R25, SR_TID.X ;  /* 0x0000000000197919 */ /* 0x000e620000002100 */
[----:B--2---:R-:W-:Y:S03]  /*1b950*/  HMMA.16816.F32 R16, R4, R18, R12 ;  /* 0x000000120410723c */ /* 0x004fe6000000180c */
[----:B------:R-:W2:Y:S01]  /*1b960*/  LDL.LU.64 R14, [R1+0x1aa0] ;  /* 0x001aa000010e7983 */ /* 0x000ea20000300a00 */
[----:B------:R-:W2:Y:S11]  /*1b970*/  LDL.LU.64 R12, [R1+0x1a98] ;  /* 0x001a9800010c7983 */ /* 0x000eb60000300a00 */
[----:B------:R-:W-:Y:S08]  /*1b980*/  @!UPT UIADD3 URZ, URZ, URZ, URZ ;  /* 0x0000003f3f3ff290 */ /* 0x000ff0000fffe03f */
[----:B------:R-:W-:Y:S01]  /*1b990*/  STL.64 [R1+0x4a0], R16 ;  /* 0x0004a01001007387 */ /* 0x000fe20000100a00 */
[----:B------:R4:W-:Y:S03]  /*1b9a0*/  STL.64 [R1+0x4a8], R18 ;  /* 0x0004a81201007387 */ /* 0x0009e60000100a00 */
[----:B----4-:R-:W4:Y:S01]  /*1b9b0*/  LDL.LU.64 R18, [R1+0x1a90] ;  /* 0x001a900001127983 */ /* 0x010f220000300a00 */
[----:B------:R-:W4:Y:S03]  /*1b9c0*/  LDL.LU.64 R16, [R1+0x1a88] ;  /* 0x001a880001107983 */ /* 0x000f260000300a00 */
[----:B------:R-:W3:Y:S01]  /*1b9d0*/  S2R R21, SR_TID.X ;  /* 0x0000000000157919 */ /* 0x000ee20000002100 */
[----:B0-----:R-:W-:Y:S02]  /*1b9e0*/  IMAD.SHL.U32 R11, R11, 0x2, RZ ;  /* 0x000000020b0b7824 */ /* 0x001fe400078e00ff */
[----:B------:R-:W-:Y:S01]  /*1b9f0*/  IMAD.MOV.U32 R22, RZ, RZ, R10 ;  /* 0x000000ffff167224 */ /* 0x000fe200078e000a */
[----:B-1----:R-:W-:-:S02]  /*1ba00*/  LOP3.LUT R10, R25, 0x7, RZ, 0xc0, !PT ;  /* 0x00000007190a7812 */ /* 0x002fc400078ec0ff */
[----:B------:R-:W-:Y:S01]  /*1ba10*/  LOP3.LUT R11, R11, 0x10, RZ, 0xc0, !PT ;  /* 0x000000100b0b7812 */ /* 0x000fe200078ec0ff */
[----:B------:R-:W-:Y:S02]  /*1ba20*/  IMAD.SHL.U32 R25, R25, 0x200, RZ ;  /* 0x0000020019197824 */ /* 0x000fe400078e00ff */
[----:B------:R-:W-:-:S03]  /*1ba30*/  IMAD R24, R10, 0x410, RZ ;  /* 0x000004100a187824 */ /* 0x000fc600078e02ff */
[----:B------:R-:W-:Y:S02]  /*1ba40*/  LOP3.LUT R25, R25, 0x2000, RZ, 0xc0, !PT ;  /* 0x0000200019197812 */ /* 0x000fe400078ec0ff */
[----:B---3--:R-:W-:-:S04]  /*1ba50*/  LOP3.LUT R11, R11, 0x60, R21, 0xf8, !PT ;  /* 0x000000600b0b7812 */ /* 0x008fc800078ef815 */
[----:B------:R-:W-:-:S05]  /*1ba60*/  LOP3.LUT R11, R24, R11, RZ, 0x3c, !PT ;  /* 0x0000000b180b7212 */ /* 0x000fca00078e3cff */
[----:B------:R-:W-:Y:S02]  /*1ba70*/  IMAD.IADD R11, R25, 0x1, R11 ;  /* 0x00000001190b7824 */ /* 0x000fe400078e020b */
[----:B----4-:R-:W-:Y:S01]  /*1ba80*/  HMMA.16816.F32 R24, R4, R26, R16 ;  /* 0x0000001a0418723c */ /* 0x010fe20000001810 */
[----:B------:R-:W3:Y:S01]  /*1ba90*/  LDL.LU.64 R18, [R1+0x1a80] ;  /* 0x001a800001127983 */ /* 0x000ee20000300a00 */
[----:B------:R-:W3:Y:S11]  /*1baa0*/  LDL.LU.64 R16, [R1+0x1a78] ;  /* 0x001a780001107983 */ /* 0x000ef60000300a00 */
[----:B------:R-:W-:Y:S10]  /*1bab0*/  @!UPT UIADD3 URZ, URZ, URZ, URZ ;  /* 0x0000003f3f3ff290 */ /* 0x000ff4000fffe03f */
[----:B------:R-:W-:Y:S01]  /*1bac0*/  STL.64 [R1+0x480], R24 ;  /* 0x0004801801007387 */ /* 0x000fe20000100a00 */
[----:B------:R0:W-:Y:S03]  /*1bad0*/  STL.64 [R1+0x488], R26 ;  /* 0x0004881a01007387 */ /* 0x0001e60000100a00 */
[----:B0-----:R-:W4:Y:S01]  /*1bae0*/  LDL.LU.64 R26, [R1+0x1a70] ;  /* 0x001a7000011a7983 */ /* 0x001f220000300a00 */
[----:B------:R-:W4:Y:S02]  /*1baf0*/  LDL.LU.64 R24, [R1+0x1a68] ;  /* 0x001a680001187983 */ /* 0x000f240000300a00 */
[----:B------:R-:W-:Y:S02]  /*1bb00*/  IMAD R10, R10, 0x90, RZ ;  /* 0x000000900a0a7824 */ /* 0x000fe400078e02ff */
[----:B------:R-:W-:-:S05]  /*1bb10*/  IMAD.SHL.U32 R21, R21, 0x2, RZ ;  /* 0x0000000215157824 */ /* 0x000fca00078e00ff */
[----:B------:R-:W-:Y:S02]  /*1bb20*/  LOP3.LUT R10, R10, 0x30, R21, 0x78, !PT ;  /* 0x000000300a0a7812 */ /* 0x000fe400078e7815 */
[----:B----4-:R-:W-:Y:S01]  /*1bb30*/  HMMA.16816.F32 R20, R4, R22, R24 ;  /* 0x000000160414723c */ /* 0x010fe20000001818 */
[----:B------:R-:W3:Y:S01]  /*1bb40*/  LDL.LU.64 R26, [R1+0x1a60] ;  /* 0x001a6000011a7983 */ /* 0x000ee20000300a00 */
[----:B------:R-:W4:Y:S01]  /*1bb50*/  LDL.LU.64 R24, [R1+0x1a58] ;  /* 0x001a580001187983 */ /* 0x000f220000300a00 */
[----:B------:R-:W-:-:S05]  /*1bb60*/  LOP3.LUT R10, R10, 0x40, RZ, 0x3c, !PT ;  /* 0x000000400a0a7812 */ /* 0x000fca00078e3cff */
[----:B---3--:R-:W-:Y:S01]  /*1bb70*/  HMMA.16816.F32 R16, R4, R26, R16 ;  /* 0x0000001a0410723c */ /* 0x008fe20000001810 */
[----:B----4-:R-:W-:Y:S11]  /*1bb80*/  STL.64 [R1+0x19f0], R24 ;  /* 0x0019f01801007387 */ /* 0x010ff60000100a00 */
[----:B------:R-:W-:Y:S03]  /*1bb90*/  @!UPT UIADD3 URZ, URZ, URZ, URZ ;  /* 0x0000003f3f3ff290 */ /* 0x000fe6000fffe03f */
[----:B------:R-:W-:Y:S02]  /*1bba0*/  STL.64 [R1+0xc0], R20 ;  /* 0x0000c01401007387 */ /* 0x000fe40000100a00 */
[----:B------:R-:W-:Y:S02]  /*1bbb0*/  STL.64 [R1+0xc8], R22 ;  /* 0x0000c81601007387 */ /* 0x000fe40000100a00 */
[----:B------:R-:W0:Y:S04]  /*1bbc0*/  LDSM.16.MT88.4 R20, [R11+0x8000] ;  /* 0x008000000b14783b */ /* 0x000e280000004200 */
[----:B------:R-:W-:Y:S01]  /*1bbd0*/  STL.64 [R1+0xb0], R16 ;  /* 0x0000b01001007387 */ /* 0x000fe20000100a00 */
[----:B------:R-:W-:Y:S02]  /*1bbe0*/  STL.64 [R1+0xb8], R18 ;  /* 0x0000b81201007387 */ /* 0x000fe40000100a00 */
[----:B------:R-:W1:Y:S01]  /*1bbf0*/  LDSM.16.M88.4 R16, [R10+0x10000] ;  /* 0x010000000a10783b */ /* 0x000e620000000200 */
[----:B0-----:R-:W-:Y:S03]  /*1bc00*/  STL.64 [R1+0x1a10], R22 ;  /* 0x001a101601007387 */ /* 0x001fe60000100a00 */
[----:B------:R-:W-:Y:S01]  /*1bc10*/  STL.64 [R1+0x1a08], R20 ;  /* 0x001a081401007387 */ /* 0x000fe20000100a00 */
[----:B-1----:R-:W-:Y:S01]  /*1bc20*/  STL.64 [R1+0x60], R16 ;  /* 0x0000601001007387 */ /* 0x002fe20000100a00 */
[----:B------:R0:W-:Y:S03]  /*1bc30*/  STL.64 [R1+0x68], R18 ;  /* 0x0000681201007387 */ /* 0x0001e60000100a00 */
[----:B0-----:R-:W3:Y:S01]  /*1bc40*/  LDL.LU.64 R18, [R1+0x1a50] ;  /* 0x001a500001127983 */ /* 0x001ee20000300a00 */
[----:B------:R-:W3:Y:S02]  /*1bc50*/  LDL.LU.64 R16, [R1+0x1a48] ;  /* 0x001a480001107983 */ /* 0x000ee40000300a00 */
[----:B------:R-:W-:-:S02]  /*1bc60*/  IMAD.MOV.U32 R26, RZ, RZ, R9 ;  /* 0x000000ffff1a7224 */ /* 0x000fc400078e0009 */
[----:B------:R-:W-:-:S07]  /*1bc70*/  IMAD.MOV.U32 R27, RZ, RZ, R8 ;  /* 0x000000ffff1b7224 */ /* 0x000fce00078e0008 */
[C---:B---3--:R-:W-:Y:S01]  /*1bc80*/  HMMA.16816.F32 R24, R4.reuse, R26, R16 ;  /* 0x0000001a0418723c */ /* 0x048fe20000001810 */
[----:B------:R-:W2:Y:S11]  /*1bc90*/  LDL.LU.64 R18, [R1+0x1a40] ;  /* 0x001a400001127983 */ /* 0x000eb60000300a00 */
[----:B------:R-:W-:Y:S11]  /*1bca0*/  @!UPT UIADD3 URZ, URZ, URZ, URZ ;  /* 0x0000003f3f3ff290 */ /* 0x000ff6000fffe03f */
[----:B------:R-:W-:Y:S01]  /*1bcb0*/  STL.64 [R1+0xa0], R24 ;  /* 0x0000a01801007387 */ /* 0x000fe20000100a00 */
[----:B------:R-:W-:Y:S02]  /*1bcc0*/  STL.64 [R1+0xa8], R26 ;  /* 0x0000a81a01007387 */ /* 0x000fe40000100a00 */
[----:B------:R-:W-:Y:S02]  /*1bcd0*/  IMAD.MOV.U32 R22, RZ, RZ, R3 ;  /* 0x000000ffff167224 */ /* 0x000fe400078e0003 */
[----:B------:R-:W-:Y:S01]  /*1bce0*/  IMAD.MOV.U32 R23, RZ, RZ, R2 ;  /* 0x000000ffff177224 */ /* 0x000fe200078e0002 */
[----:B------:R-:W-:Y:S01]  /*1bcf0*/  LDSM.16.M88.4 R24, [R10+0x10400] ;  /* 0x010400000a18783b */ /* 0x000fe20000000200 */
[----:B--2---:R-:W-:Y:S03]  /*1bd00*/  HMMA.16816.F32 R16, R4, R18, R12 ;  /* 0x000000120410723c */ /* 0x004fe6000000180c */
[----:B------:R-:W2:Y:S11]  /*1bd10*/  LDL.LU.64 R14, [R1+0x1a38] ;  /* 0x001a3800010e7983 */ /* 0x000eb60000300a00 */
[----:B------:R-:W-:Y:S09]  /*1bd20*/  @!UPT UIADD3 URZ, URZ, URZ, URZ ;  /* 0x0000003f3f3ff290 */ /* 0x000ff2000fffe03f */
[----:B------:R-:W-:Y:S01]  /*1bd30*/  STL.64 [R1+0x90], R16 ;  /* 0x0000901001007387 */ /* 0x000fe20000100a00 */
[----:B------:R-:W-:Y:S02]  /*1bd40*/  STL.64 [R1+0x98], R18 ;  /* 0x0000981201007387 */ /* 0x000fe40000100a00 */
[----:B------:R-:W0:Y:S02]  /*1bd50*/  LDSM.16.M88.4 R16, [R10+0x10800] ;  /* 0x010800000a10783b */ /* 0x000e240000000200 */
[----:B0-----:R-:W-:Y:S02]  /*1bd60*/  STL.64 [R1+0x40], R16 ;  /* 0x0000401001007387 */ /* 0x001fe40000100a00 */
[----:B------:R-:W-:Y:S02]  /*1bd70*/  IMAD.MOV.U32 R3, RZ, RZ, R16 ;  /* 0x000000ffff037224 */ /* 0x000fe400078e0010 */
[----:B------:R-:W-:Y:S02]  /*1bd80*/  STL.64 [R1+0x48], R18 ;  /* 0x0000481201007387 */ /* 0x000fe40000100a00 */
[----:B------:R-:W-:-:S02]  /*1bd90*/  IMAD.MOV.U32 R2, RZ, RZ, R17 ;  /* 0x000000ffff027224 */ /* 0x000fc400078e0011 */
[----:B------:R-:W0:Y:S04]  /*1bda0*/  LDSM.16.M88.4 R16, [R10+0x10c00] ;  /* 0x010c00000a10783b */ /* 0x000e280000000200 */
[----:B0-----:R-:W-:Y:S01]  /*1bdb0*/  STL.64 [R1+0x30], R16 ;  /* 0x0000301001007387 */ /* 0x001fe20000100a00 */
[----:B------:R0:W-:Y:S02]  /*1bdc0*/  STL.64 [R1+0x38], R18 ;  /* 0x0000381201007387 */ /* 0x0001e40000100a00 */
[----:B------:R-:W-:Y:S02]  /*1bdd0*/  IMAD.MOV.U32 R9, RZ, RZ, R16 ;  /* 0x000000ffff097224 */ /* 0x000fe400078e0010 */
[----:B------:R-:W-:Y:S01]  /*1bde0*/  IMAD.MOV.U32 R8, RZ, RZ, R17 ;  /* 0x000000ffff087224 */ /* 0x000fe200078e0011 */
[----:B0-----:R-:W2:Y:S01]  /*1bdf0*/  LDL.LU.64 R18, [R1+0x1a30] ;  /* 0x001a300001127983 */ /* 0x001ea20000300a00 */
[----:B------:R-:W2:Y:S02]  /*1be00*/  LDL.LU.64 R16, [R1+0x1a28] ;  /* 0x001a280001107983 */ /* 0x000ea40000300a00 */
[----:B------:R-:W-:Y:S02]  /*1be10*/  STL.64 [R1+0x50], R24 ;  /* 0x0000501801007387 */ /* 0x000fe40000100a00 */
[----:B------:R-:W-:Y:S01]  /*1be20*/  STL.64 [R1+0x58], R26 ;  /* 0x0000581a01007387 */ /* 0x000fe20000100a00 */
[----:B------:R-:W-:Y:S01]  /*1be30*/  STL.64 [R1+0x1a00], R24 ;  /* 0x001a001801007387 */ /* 0x000fe20000100a00 */
[----:B--2---:R-:W-:Y:S03]  /*1be40*/  HMMA.16816.F32 R12, R4, R14, R16 ;  /* 0x0000000e040c723c */ /* 0x004fe60000001810 */
[----:B------:R-:W2:Y:S11]  /*1be50*/  LDL.LU R16, [R1+0x320] ;  /* 0x0003200001107983 */ /* 0x000eb60000300800 */
[----:B------:R-:W-:Y:S09]  /*1be60*/  @!UPT UIADD3 URZ, URZ, URZ, URZ ;  /* 0x0000003f3f3ff290 */ /* 0x000ff2000fffe03f */
[----:B------:R-:W-:Y:S01]  /*1be70*/  STL.64 [R1+0x360], R12 ;  /* 0x0003600c01007387 */ /* 0x000fe20000100a00 */
[----:B------:R-:W-:Y:S02]  /*1be80*/  STL.64 [R1+0x368], R14 ;  /* 0x0003680e01007387 */ /* 0x000fe40000100a00 */
[----:B------:R-:W2:Y:S02]  /*1be90*/  LDL.LU R17, [R1+0x324] ;  /* 0x0003240001117983 */ /* 0x000ea40000300800 */
[----:B------:R-:W3:Y:S01]  /*1bea0*/  LDL.LU R18, [R1+0x328] ;  /* 0x0003280001127983 */ /* 0x000ee20000300800 */
[----:B------:R-:W3:Y:S04]  /*1beb0*/  LDL.LU R19, [R1+0x32c] ;  /* 0x00032c0001137983 */ /* 0x000ee80000300800 */
[----:B------:R-:W0:Y:S04]  /*1bec0*/  LDSM.16.M88.4 R12, [R10+0x11000] ;  /* 0x011000000a0c783b */ /* 0x000e280000000200 */
[----:B---3--:R-:W-:Y:S01]  /*1bed0*/  STL.64 [R1+0x1a20], R18 ;  /* 0x001a201201007387 */ /* 0x008fe20000100a00 */
[----:B--2---:R1:W-:Y:S03]  /*1bee0*/  STL.64 [R1+0x1a18], R16 ;  /* 0x001a181001007387 */ /* 0x0043e60000100a00 */
[----:B-1----:R-:W2:Y:S01]  /*1bef0*/  LDL.LU R16, [R1+0x460] ;  /* 0x0004600001107983 */ /* 0x002ea20000300800 */
[----:B------:R-:W2:Y:S02]  /*1bf00*/  LDL.LU R17, [R1+0x464] ;  /* 0x0004640001117983 */ /* 0x000ea40000300800 */
[----:B------:R-:W2:Y:S02]  /*1bf10*/  LDL.LU R18, [R1+0x468] ;  /* 0x0004680001127983 */ /* 0x000ea40000300800 */
[----:B------:R-:W-:-:S02]  /*1bf20*/  IMAD.MOV.U32 R19, RZ, RZ, R0 ;  /* 0x000000ffff137224 */ /* 0x000fc400078e0000 */
[----:B0-----:R-:W-:Y:S01]  /*1bf30*/  IMAD.MOV.U32 R0, RZ, RZ, R15 ;  /* 0x000000ffff007224 */ /* 0x001fe200078e000f */
[----:B------:R-:W3:Y:S04]  /*1bf40*/  LDL.64 R24, [R1+0x60] ;  /* 0x0000600001187983 */ /* 0x000ee80000100a00 */
[----:B------:R-:W-:Y:S01]  /*1bf50*/  STL [R1+0x1628], R0 ;  /* 0x0016280001007387 */ /* 0x000fe20000100800 */
[----:B--2---:R-:W-:Y:S03]  /*1bf60*/  HMMA.16816.F32 R20, R4, R22, R16 ;  /* 0x000000160414723c */ /* 0x004fe60000001810 */
[----:B------:R-:W2:Y:S01]  /*1bf70*/  LDL.LU.64 R18, [R1+0x1a20] ;  /* 0x001a200001127983 */ /* 0x000ea20000300a00 */
[----:B------:R-:W2:Y:S03]  /*1bf80*/  LDL.LU.64 R16, [R1+0x1a18] ;  /* 0x001a180001107983 */ /* 0x000ea60000300a00 */
[----:B------:R-:W-:-:S02]  /*1bf90*/  IMAD.MOV.U32 R4, RZ, RZ, R9 ;  /* 0x000000ffff047224 */ /* 0x000fc400078e0009 */
[----:B------:R-:W-:Y:S11]  /*1bfa0*/  IMAD.MOV.U32 R5, RZ, RZ, R8 ;  /* 0x000000ffff057224 */ /* 0x000ff600078e0008 */
[----:B------:R-:W-:Y:S03]  /*1bfb0*/  @!UPT UIADD3 URZ, URZ, URZ, URZ ;  /* 0x0000003f3f3ff290 */ /* 0x000fe6000fffe03f */
[----:B------:R-:W-:Y:S01]  /*1bfc0*/  STL.64 [R1+0x70], R20 ;  /* 0x0000701401007387 */ /* 0x000fe20000100a00 */
[----:B------:R-:W-:Y:S02]  /*1bfd0*/  STL.64 [R1+0x78], R22 ;  /* 0x0000781601007387 */ /* 0x000fe40000100a00 */
[----:B------:R0:W-:Y:S02]  /*1bfe0*/  STL.64 [R1+0x19d8], R4 ;  /* 0x0019d80401007387 */ /* 0x0001e40000100a00 */
[----:B------:R-:W1:Y:S04]  /*1bff0*/  LDSM.16.M88.4 R20, [R10+0x11400] ;  /* 0x011400000a14783b */ /* 0x000e680000000200 */
[----:B0-----:R-:W-:Y:S02]  /*1c000*/  IMAD.MOV.U32 R4, RZ, RZ, R3 ;  /* 0x000000ffff047224 */ /* 0x001fe400078e0003 */
[----:B------:R-:W-:-:S05]  /*1c010*/  IMAD.MOV.U32 R5, RZ, RZ, R2 ;  /* 0x000000ffff057224 */ /* 0x000fca00078e0002 */
[----:B------:R0:W-:Y:S04]  /*1c020*/  STL.64 [R1+0x19f8], R4 ;  /* 0x0019f80401007387 */ /* 0x0001e80000100a00 */
[----:B0-----:R-:W4:Y:S01]  /*1c030*/  LDL.LU R4, [R1+0x310] ;  /* 0x0003100001047983 */ /* 0x001f220000300800 */
[----:B------:R-:W4:Y:S02]  /*1c040*/  LDL.LU R5, [R1+0x314] ;  /* 0x0003140001057983 */ /* 0x000f240000300800 */
[----:B------:R-:W4:Y:S02]  /*1c050*/  LDL.LU R6, [R1+0x318] ;  /* 0x0003180001067983 */ /* 0x000f240000300800 */
[----:B------:R-:W4:Y:S01]  /*1c060*/  LDL.LU R7, [R1+0x31c] ;  /* 0x00031c0001077983 */ /* 0x000f220000300800 */
[----:B------:R-:W-:Y:S01]  /*1c070*/  STL.64 [R1+0x20], R12 ;  /* 0x0000200c01007387 */ /* 0x000fe20000100a00 */
[----:B------:R-:W-:Y:S02]  /*1c080*/  STL.64 [R1+0x28], R14 ;  /* 0x0000280e01007387 */ /* 0x000fe40000100a00 */
[----:B------:R0:W-:Y:S02]  /*1c090*/  STL.64 [R1+0x19d0], R12 ;  /* 0x0019d00c01007387 */ /* 0x0001e40000100a00 */
[----:B0-----:R-:W2:Y:S01]  /*1c0a0*/  LDL.LU R12, [R1+0x2f0] ;  /* 0x0002f000010c7983 */ /* 0x001ea20000300800 */
[----:B------:R-:W2:Y:S02]  /*1c0b0*/  LDL.LU R13, [R1+0x2f4] ;  /* 0x0002f400010d7983 */ /* 0x000ea40000300800 */
[----:B------:R-:W2:Y:S02]  /*1c0c0*/  LDL.LU R14, [R1+0x2f8] ;  /* 0x0002f800010e7983 */ /* 0x000ea40000300800 */
[----:B------:R-:W2:Y:S02]  /*1c0d0*/  LDL.LU R15, [R1+0x2fc] ;  /* 0x0002fc00010f7983 */ /* 0x000ea40000300800 */
[----:B-1----:R-:W-:-:S02]  /*1c0e0*/  IMAD.MOV.U32 R9, RZ, RZ, R20 ;  /* 0x000000ffff097224 */ /* 0x002fc400078e0014 */
[----:B------:R-:W-:Y:S01]  /*1c0f0*/  IMAD.MOV.U32 R8, RZ, RZ, R21 ;  /* 0x000000ffff087224 */ /* 0x000fe200078e0015 */
[----:B--2---:R-:W-:Y:S01]  /*1c100*/  STL.64 [R1+0x19e8], R14 ;  /* 0x0019e80e01007387 */ /* 0x004fe20000100a00 */
[----:B------:R0:W-:Y:S03]  /*1c110*/  STL.64 [R1+0x19e0], R12 ;  /* 0x0019e00c01007387 */ /* 0x0001e60000100a00 */
[----:B0-----:R-:W2:Y:S01]  /*1c120*/  LDL.LU R12, [R1+0x300] ;  /* 0x00030000010c7983 */ /* 0x001ea20000300800 */
[----:B------:R-:W2:Y:S02]  /*1c130*/  LDL.LU R13, [R1+0x304] ;  /* 0x00030400010d7983 */ /* 0x000ea40000300800 */
[----:B------:R-:W2:Y:S02]  /*1c140*/  LDL.LU R14, [R1+0x308] ;  /* 0x00030800010e7983 */ /* 0x000ea40000300800 */
[----:B------:R-:W2:Y:S01]  /*1c150*/  LDL.LU R15, [R1+0x30c] ;  /* 0x00030c00010f7983 */ /* 0x000ea20000300800 */
[----:B------:R-:W-:Y:S01]  /*1c160*/  STL.64 [R1+0x10], R20 ;  /* 0x0000101401007387 */ /* 0x000fe20000100a00 */
[----:B------:R0:W-:Y:S03]  /*1c170*/  STL.64 [R1+0x18], R22 ;  /* 0x0000181601007387 */ /* 0x0001e60000100a00 */
[----:B0-----:R-:W2:Y:S01]  /*1c180*/  LDL.LU.64 R22, [R1+0x1a10] ;  /* 0x001a100001167983 */ /* 0x001ea20000300a00 */
[----:B------:R-:W2:Y:S02]  /*1c190*/  LDL.LU.64 R20, [R1+0x1a08] ;  /* 0x001a080001147983 */ /* 0x000ea40000300a00 */
[----:B---3--:R-:W-:-:S02]  /*1c1a0*/  IMAD.MOV.U32 R3, RZ, RZ, R24 ;  /* 0x000000ffff037224 */ /* 0x008fc400078e0018 */
[----:B------:R-:W-:Y:S01]  /*1c1b0*/  IMAD.MOV.U32 R2, RZ, RZ, R25 ;  /* 0x000000ffff027224 */ /* 0x000fe200078e0019 */
[C---:B--2---:R-:W-:Y:S01]  /*1c1c0*/  HMMA.16816.F32 R16, R20.reuse, R24, R16 ;  /* 0x000000181410723c */ /* 0x044fe20000001810 */
[----:B------:R-:W4:Y:S11]  /*1c1d0*/  LDL.LU.64 R24, [R1+0x1a00] ;  /* 0x001a000001187983 */ /* 0x000f360000300a00 */
[----:B------:R-:W-:Y:S11]  /*1c1e0*/  @!UPT UIADD3 URZ, URZ, URZ, URZ ;  /* 0x0000003f3f3ff290 */ /* 0x000ff6000fffe03f */
[----:B------:R-:W-:Y:S01]  /*1c1f0*/  @!UPT UIADD3 URZ, URZ, URZ, URZ ;  /* 0x0000003f3f3ff290 */ /* 0x000fe2000fffe03f */
[----:B------:R-:W-:Y:S01]  /*1c200*/  IMAD.MOV.U32 R0, RZ, RZ, R16 ;  /* 0x000000ffff007224 */ /* 0x000fe200078e0010 */
[----:B------:R-:W-:Y:S01]  /*1c210*/  STL [R1+0x354], R17 ;  /* 0x0003541101007387 */ /* 0x000fe20000100800 */
[----:B------:R-:W-:Y:S02]  /*1c220*/  STL.64 [R1+0x358], R18 ;  /* 0x0003581201007387 */ /* 0x000fe40000100a00 */
[----:B------:R-:W0:Y:S01]  /*1c230*/  LDSM.16.M88.4 R16, [R10+0x11800] ;  /* 0x011800000a10783b */ /* 0x000e220000000200 */
[----:B------:R-:W-:Y:S01]  /*1c240*/  STL [R1+0x162c], R0 ;  /* 0x00162c0001007387 */ /* 0x000fe20000100800 */
[----:B----4-:R-:W-:Y:S03]  /*1c250*/  HMMA.16816.F32 R24, R20, R24, R4 ;  /* 0x000000181418723c */ /* 0x010fe60000001804 */
[----:B------:R-:W2:Y:S11]  /*1c260*/  LDL.LU.64 R4, [R1+0x19f8] ;  /* 0x0019f80001047983 */ /* 0x000eb60000300a00 */
[----:B------:R-:W-:Y:S09]  /*1c270*/  @!UPT UIADD3 URZ, URZ, URZ, URZ ;  /* 0x0000003f3f3ff290 */ /* 0x000ff2000fffe03f */
[----:B------:R1:W-:Y:S01]  /*1c280*/  STL.64 [R1+0x340], R24 ;  /* 0x0003401801007387 */ /* 0x0003e20000100a00 */
[----:B------:R-:W-:Y:S03]  /*1c290*/  STL [R1+0x348], R26 ;  /* 0x0003481a01007387 */ /* 0x000fe60000100800 */
[----:B-1----:R-:W3:Y:S01]  /*1c2a0*/  LDL.LU.64 R24, [R1+0x19f0] ;  /* 0x0019f00001187983 */ /* 0x002ee20000300a00 */
[----:B------:R-:W-:-:S05]  /*1c2b0*/  IMAD.MOV.U32 R0, RZ, RZ, R27 ;  /* 0x000000ffff007224 */ /* 0x000fca00078e001b */
[----:B------:R-:W-:Y:S01]  /*1c2c0*/  STL [R1+0x1638], R0 ;  /* 0x0016380001007387 */ /* 0x000fe20000100800 */
[----:B0-----:R-:W-:Y:S02]  /*1c2d0*/  STL.64 [R1], R16 ;  /* 0x0000001001007387 */ /* 0x001fe40000100a00 */
[----:B------:R3:W-:Y:S02]  /*1c2e0*/  STL.64 [R1+0x8], R18 ;  /* 0x0000081201007387 */ /* 0x0007e40000100a00 */
[----:B------:R-:W-:Y:S01]  /*1c2f0*/  STL.64 [R1+0x19c8], R16 ;  /* 0x0019c81001007387 */ /* 0x000fe20000100a00 */
[----:B--2---:R-:W-:Y:S01]  /*1c300*/  HMMA.16816.F32 R4, R20, R4, R12 ;  /* 0x000000041404723c */ /* 0x004fe2000000180c */
[----:B---3--:R-:W-:Y:S02]  /*1c310*/  IMAD.MOV.U32 R18, RZ, RZ, R25 ;  /* 0x000000ffff127224 */ /* 0x008fe400078e0019 */
[----:B------:R-:W-:Y:S02]  /*1c320*/  IMAD.MOV.U32 R19, RZ, RZ, R24 ;  /* 0x000000ffff137224 */ /* 0x000fe400078e0018 */
[----:B------:R-:W0:Y:S04]  /*1c330*/  LDSM.16.M88.4 R24, [R10+0x11c00] ;  /* 0x011c00000a18783b */ /* 0x000e280000000200 */
[----:B0-----:R-:W-:Y:S01]  /*1c340*/  STL [R1+0x1634], R26 ;  /* 0x0016341a01007387 */ /* 0x001fe20000100800 */
[----:B------:R-:W-:Y:S02]  /*1c350*/  STL [R1+0x1630], R27 ;  /* 0x0016301b01007387 */ /* 0x000fe40000100800 */
[----:B------:R-:W2:Y:S02]  /*1c360*/  LDL.LU.64 R14, [R1+0x19e8] ;  /* 0x0019e800010e7983 */ /* 0x000ea40000300a00 */
[----:B------:R-:W2:Y:S09]  /*1c370*/  LDL.LU.64 R12, [R1+0x19e0] ;  /* 0x0019e000010c7983 */ /* 0x000eb20000300a00 */
[----:B------:R0:W-:Y:S01]  /*1c380*/  STL.64 [R1+0x330], R4 ;  /* 0x0003300401007387 */ /* 0x0001e20000100a00 */
[----:B------:R2:W-:Y:S03]  /*1c390*/  STL.64 [R1+0x338], R6 ;  /* 0x0003380601007387 */ /* 0x0005e60000100a00 */
[----:B0-----:R-:W2:Y:S01]  /*1c3a0*/  LDL.LU.64 R4, [R1+0x19d8] ;  /* 0x0019d80001047983 */ /* 0x001ea20000300a00 */
[----:B------:R-:W-:-:S02]  /*1c3b0*/  IMAD.MOV.U32 R16, RZ, RZ, R29 ;  /* 0x000000ffff107224 */ /* 0x000fc400078e001d */
[----:B------:R-:W-:Y:S01]  /*1c3c0*/  IMAD.MOV.U32 R17, RZ, RZ, R28 ;  /* 0x000000ffff117224 */ /* 0x000fe200078e001c */
[----:B--2---:R-:W-:Y:S01]  /*1c3d0*/  HMMA.16816.F32 R4, R20, R4, R12 ;  /* 0x000000041404723c */ /* 0x004fe2000000180c */
[----:B------:R-:W2:Y:S11]  /*1c3e0*/  LDL.LU.64 R12, [R1+0x19d0] ;  /* 0x0019d000010c7983 */ /* 0x000eb60000300a00 */
[----:B------:R-:W-:Y:S11]  /*1c3f0*/  @!UPT UIADD3 URZ, URZ, URZ, URZ ;  /* 0x0000003f3f3ff290 */ /* 0x000ff6000fffe03f */
[----:B------:R-:W-:Y:S01]  /*1c400*/  STL.64 [R1+0x320], R4 ;  /* 0x0003200401007387 */ /* 0x000fe20000100a00 */
[----:B------:R-:W-:Y:S02]  /*1c410*/  IMAD.MOV.U32 R29, RZ, RZ, R6 ;  /* 0x000000ffff1d7224 */ /* 0x000fe400078e0006 */
[----:B------:R-:W-:Y:S02]  /*1c420*/  IMAD.MOV.U32 R28, RZ, RZ, R7 ;  /* 0x000000ffff1c7224 */ /* 0x000fe400078e0007 */
[----:B------:R-:W0:Y:S04]  /*1c430*/  LDSM.16.MT88.4 R4, [R11+0x8080] ;  /* 0x008080000b04783b */ /* 0x000e280000004200 */
[----:B------:R-:W-:Y:S01]  /*1c440*/  STL [R1+0x1640], R28 ;  /* 0x0016401c01007387 */ /* 0x000fe20000100800 */
[----:B------:R-:W-:Y:S03]  /*1c450*/  STL [R1+0x163c], R29 ;  /* 0x00163c1d01007387 */ /* 0x000fe60000100800 */
[----:B0-----:R-:W-:Y:S01]  /*1c460*/  STL.64 [R1+0x19b0], R6 ;  /* 0x0019b00601007387 */ /* 0x001fe20000100a00 */
[----:B------:R0:W-:Y:S02]  /*1c470*/  STL.64 [R1+0x19a8], R4 ;  /* 0x0019a80401007387 */ /* 0x0001e40000100a00 */
[----:B0-----:R-:W-:-:S02]  /*1c480*/  IMAD.MOV.U32 R4, RZ, RZ, R9 ;  /* 0x000000ffff047224 */ /* 0x001fc400078e0009 */
[----:B------:R-:W-:Y:S02]  /*1c490*/  IMAD.MOV.U32 R5, RZ, RZ, R8 ;  /* 0x000000ffff057224 */ /* 0x000fe400078e0008 */
[----:B------:R-:W0:Y:S01]  /*1c4a0*/  LDSM.16.MT88.4 R8, [R11+0x8100] ;  /* 0x008100000b08783b */ /* 0x000e220000004200 */
[C---:B--2---:R-:W-:Y:S11]  /*1c4b0*/  HMMA.16816.F32 R16, R20.reuse, R12, R16 ;  /* 0x0000000c1410723c */ /* 0x044ff60000001810 */
[----:B------:R-:W-:Y:S11]  /*1c4c0*/  @!UPT UIADD3 URZ, URZ, URZ, URZ ;  /* 0x0000003f3f3ff290 */ /* 0x000ff6000fffe03f */
[----:B------:R-:W-:Y:S01]  /*1c4d0*/  @!UPT UIADD3 URZ, URZ, URZ, URZ ;  /* 0x0000003f3f3ff290 */ /* 0x000fe2000fffe03f */
[----:B------:R1:W-:Y:S01]  /*1c4e0*/  STL.64 [R1+0x310], R16 ;  /* 0x0003101001007387 */ /* 0x0003e20000100a00 */
[----:B------:R-:W-:Y:S03]  /*1c4f0*/  STL.64 [R1+0x318], R18 ;  /* 0x0003181201007387 */ /* 0x000fe60000100a00 */
[----:B-1----:R-:W2:Y:S01]  /*1c500*/  LDL.LU.64 R16, [R1+0x19c8] ;  /* 0x0019c80001107983 */ /* 0x002ea20000300a00 */
[----:B0-----:R-:W-:Y:S02]  /*1c510*/  STL.64 [R1+0x1960], R10 ;  /* 0x0019600a01007387 */ /* 0x001fe40000100a00 */
[----:B------:R0:W-:Y:S02]  /*1c520*/  STL.64 [R1+0x1958], R8 ;  /* 0x0019580801007387 */ /* 0x0001e40000100a00 */
[----:B0-----:R-:W3:Y:S01]  /*1c530*/  LDL.LU R8, [R1+0x4c0] ;  /* 0x0004c00001087983 */ /* 0x001ee20000300800 */
[----:B------:R-:W3:Y:S02]  /*1c540*/  LDL.LU R9, [R1+0x4c4] ;  /* 0x0004c40001097983 */ /* 0x000ee40000300800 */
[----:B------:R-:W3:Y:S02]  /*1c550*/  LDL.LU R10, [R1+0x4c8] ;  /* 0x0004c800010a7983 */ /* 0x000ee40000300800 */
[----:B------:R-:W3:Y:S01]  /*1c560*/  LDL.LU R11, [R1+0x4cc] ;  /* 0x0004cc00010b7983 */ /* 0x000ee20000300800 */
[----:B------:R-:W0:Y:S02]  /*1c570*/  S2R R15, SR_TID.X ;  /* 0x00000000000f7919 */ /* 0x000e240000002100 */
[----:B0-----:R-:W-:Y:S01]  /*1c580*/  IMAD.SHL.U32 R14, R15, 0x2, RZ ;  /* 0x000000020f0e7824 */ /* 0x001fe200078e00ff */
[----:B---3--:R-:W-:Y:S11]  /*1c590*/  HMMA.16816.F32 R4, R20, R4, R8 ;  /* 0x000000041404723c */ /* 0x008ff60000001808 */
[----:B------:R-:W-:Y:S11]  /*1c5a0*/  @!UPT UIADD3 URZ, URZ, URZ, URZ ;  /* 0x0000003f3f3ff290 */ /* 0x000ff6000fffe03f */
[----:B------:R-:W-:Y:S02]  /*1c5b0*/  @!UPT UIADD3 URZ, URZ, URZ, URZ ;  /* 0x0000003f3f3ff290 */ /* 0x000fe4000fffe03f */
[----:B------:R-:W-:Y:S02]  /*1c5c0*/  IMAD.MOV.U32 R27, RZ, RZ, R7 ;  /* 0x000000ffff1b7224 */ /* 0x000fe400078e0007 */
[----:B------:R-:W-:Y:S02]  /*1c5d0*/  IMAD.MOV.U32 R29, RZ, RZ, R4 ;  /* 0x000000ffff1d7224 */ /* 0x000fe400078e0004 */
[----:B------:R-:W-:Y:S02]  /*1c5e0*/  IMAD.MOV.U32 R0, RZ, RZ, R5 ;  /* 0x000000ffff007224 */ /* 0x000fe400078e0005 */
[----:B------:R-:W-:Y:S01]  /*1c5f0*/  IMAD.MOV.U32 R26, RZ, RZ, R6 ;  /* 0x000000ffff1a7224 */ /* 0x000fe200078e0006 */
[----:B------:R-:W-:Y:S01]  /*1c600*/  STL [R1+0x1650], R27 ;  /* 0x0016501b01007387 */ /* 0x000fe20000100800 */
[----:B------:R-:W3:Y:S02]  /*1c610*/  LDL.LU R4, [R1+0x210] ;  /* 0x0002100001047983 */ /* 0x000ee40000300800 */
[----:B------:R-:W3:Y:S02]  /*1c620*/  LDL.LU R5, [R1+0x214] ;  /* 0x0002140001057983 */ /* 0x000ee40000300800 */
[----:B------:R-:W4:Y:S01]  /*1c630*/  LDL.LU R6, [R1+0x218] ;  /* 0x0002180001067983 */ /* 0x000f220000300800 */
[----:B------:R-:W4:Y:S01]  /*1c640*/  LDL.LU R7, [R1+0x21c] ;  /* 0x00021c0001077983 */ /* 0x000f220000300800 */
[----:B------:R-:W-:-:S04]  /*1c650*/  LOP3.LUT R14, R14, 0x10, RZ, 0xc0, !PT ;  /* 0x000000100e0e7812 */ /* 0x000fc800078ec0ff */
[----:B------:R-:W-:Y:S01]  /*1c660*/  LOP3.LUT R11, R14, 0x60, R15, 0xf8, !PT ;  /* 0x000000600e0b7812 */ /* 0x000fe200078ef80f */
[C---:B------:R-:W-:Y:S02]  /*1c670*/  LOP3.LUT R14, R15.reuse, 0x7, RZ, 0xc0, !PT ;  /* 0x000000070f0e7812 */ /* 0x040fe400078ec0ff */
[----:B------:R-:W-:-:S03]  /*1c680*/  IMAD.SHL.U32 R15, R15, 0x200, RZ ;  /* 0x000002000f0f7824 */ /* 0x000fc600078e00ff */
[----:B------:R-:W-:Y:S02]  /*1c690*/  IMAD R14, R14, 0x410, RZ ;  /* 0x000004100e0e7824 */ /* 0x000fe400078e02ff */
[----:B------:R-:W-:-:S03]  /*1c6a0*/  LOP3.LUT R15, R15, 0x2000, RZ, 0xc0, !PT ;  /* 0x000020000f0f7812 */ /* 0x000fc600078ec0ff */
[----:B------:R-:W-:Y:S01]  /*1c6b0*/  LOP3.LUT R11, R14, R11, RZ, 0x3c, !PT ;  /* 0x0000000b0e0b7212 */ /* 0x000fe200078e3cff */
[----:B------:R-:W-:-:S04]  /*1c6c0*/  IMAD.MOV.U32 R28, RZ, RZ, R13 ;  /* 0x000000ffff1c7224 */ /* 0x000fc800078e000d */
[----:B------:R-:W-:-:S05]  /*1c6d0*/  IMAD.IADD R11, R15, 0x1, R11 ;  /* 0x000000010f0b7824 */ /* 0x000fca00078e020b */
[----:B------:R-:W0:Y:S04]  /*1c6e0*/  LDSM.16.MT88.4 R12, [R11+0x8180] ;  /* 0x008180000b0c783b */ /* 0x000e280000004200 */
[----:B----4-:R-:W-:Y:S01]  /*1c6f0*/  STL.64 [R1+0x19c0], R6 ;  /* 0x0019c00601007387 */ /* 0x010fe20000100a00 */
[----:B---3--:R1:W-:Y:S03]  /*1c700*/  STL.64 [R1+0x19b8], R4 ;  /* 0x0019b80401007387 */ /* 0x0083e60000100a00 */
[----:B-1----:R-:W2:Y:S01]  /*1c710*/  LDL.LU R4, [R1+0x550] ;  /* 0x0005500001047983 */ /* 0x002ea20000300800 */
[----:B------:R-:W2:Y:S02]  /*1c720*/  LDL.LU R5, [R1+0x554] ;  /* 0x0005540001057983 */ /* 0x000ea40000300800 */
[----:B------:R-:W2:Y:S02]  /*1c730*/  LDL.LU R6, [R1+0x558] ;  /* 0x0005580001067983 */ /* 0x000ea40000300800 */
[----:B------:R-:W2:Y:S01]  /*1c740*/  LDL.LU R7, [R1+0x55c] ;  /* 0x00055c0001077983 */ /* 0x000ea20000300800 */
[----:B------:R-:W-:Y:S01]  /*1c750*/  STL [R1+0x164c], R26 ;  /* 0x00164c1a01007387 */ /* 0x000fe20000100800 */
[----:B------:R-:W-:Y:S02]  /*1c760*/  STL [R1+0x1648], R0 ;  /* 0x0016480001007387 */ /* 0x000fe40000100800 */
[----:B------:R-:W-:Y:S02]  /*1c770*/  STL [R1+0x1644], R29 ;  /* 0x0016441d01007387 */ /* 0x000fe40000100800 */
[----:B0-----:R-:W-:Y:S01]  /*1c780*/  STL.64 [R1+0x18f0], R14 ;  /* 0x0018f00e01007387 */ /* 0x001fe20000100a00 */
[----:B------:R0:W-:Y:S04]  /*1c790*/  STL.64 [R1+0x18e8], R12 ;  /* 0x0018e80c01007387 */ /* 0x0001e80000100a00 */
[----:B0-----:R-:W3:Y:S01]  /*1c7a0*/  LDL.64 R12, [R1+0x50] ;  /* 0x00005000010c7983 */ /* 0x001ee20000100a00 */
[----:B--2---:R-:W-:Y:S03]  /*1c7b0*/  HMMA.16816.F32 R4, R20, R16, R4 ;  /* 0x000000101404723c */ /* 0x004fe60000001804 */
[----:B---3--:R0:W-:Y:S02]  /*1c7c0*/  STL.64 [R1+0x1990], R12 ;  /* 0x0019900c01007387 */ /* 0x0081e40000100a00 */
[----:B0-----:R-:W-:-:S02]  /*1c7d0*/  IMAD.MOV.U32 R12, RZ, RZ, R3 ;  /* 0x000000ffff0c7224 */ /* 0x001fc400078e0003 */
[----:B------:R-:W-:Y:S02]  /*1c7e0*/  IMAD.MOV.U32 R13, RZ, RZ, R2 ;  /* 0x000000ffff0d7224 */ /* 0x000fe400078e0002 */
[----:B------:R-:W-:Y:S02]  /*1c7f0*/  IMAD.MOV.U32 R3, RZ, RZ, R16 ;  /* 0x000000ffff037224 */ /* 0x000fe400078e0010 */
[----:B------:R-:W-:Y:S02]  /*1c800*/  IMAD.MOV.U32 R2, RZ, RZ, R17 ;  /* 0x000000ffff027224 */ /* 0x000fe400078e0011 */
[----:B------:R-:W0:Y:S10]  /*1c810*/  LDSM.16.MT88.4 R16, [R11+0x8200] ;  /* 0x008200000b10783b */ /* 0x000e340000004200 */
[----:B------:R-:W-:Y:S01]  /*1c820*/  STL.64 [R1+0x2f0], R4 ;  /* 0x0002f00401007387 */ /* 0x000fe20000100a00 */
[----:B------:R1:W-:Y:S03]  /*1c830*/  STL.64 [R1+0x2f8], R6 ;  /* 0x0002f80601007387 */ /* 0x0003e60000100a00 */
[----:B-1----:R-:W2:Y:S01]  /*1c840*/  LDL.LU.64 R6, [R1+0x19c0] ;  /* 0x0019c00001067983 */ /* 0x002ea20000300a00 */
[----:B------:R-:W2:Y:S03]  /*1c850*/  LDL.LU.64 R4, [R1+0x19b8] ;  /* 0x0019b80001047983 */ /* 0x000ea60000300a00 */
[----:B0-----:R-:W-:Y:S01]  /*1c860*/  STL.64 [R1+0x1858], R18 ;  /* 0x0018581201007387 */ /* 0x001fe20000100a00 */
[----:B------:R0:W-:Y:S03]  /*1c870*/  STL.64 [R1+0x1850], R16 ;  /* 0x0018501001007387 */ /* 0x0001e60000100a00 */
[----:B0-----:R-:W3:Y:S04]  /*1c880*/  LDL.64 R16, [R1+0x10] ;  /* 0x0000100001107983 */ /* 0x001ee80000100a00 */
[----:B---3--:R0:W-:Y:S04]  /*1c890*/  STL.64 [R1+0x1988], R16 ;  /* 0x0019881001007387 */ /* 0x0081e80000100a00 */
[----:B0-----:R-:W3:Y:S01]  /*1c8a0*/  LDL.LU R16, [R1+0x5b0] ;  /* 0x0005b00001107983 */ /* 0x001ee20000300800 */
[----:B------:R-:W3:Y:S02]  /*1c8b0*/  LDL.LU R17, [R1+0x5b4] ;  /* 0x0005b40001117983 */ /* 0x000ee40000300800 */
[----:B------:R-:W4:Y:S02]  /*1c8c0*/  LDL.LU R18, [R1+0x5b8] ;  /* 0x0005b80001127983 */ /* 0x000f240000300800 */
[----:B------:R-:W4:Y:S01]  /*1c8d0*/  LDL.LU R19, [R1+0x5bc] ;  /* 0x0005bc0001137983 */ /* 0x000f220000300800 */
[----:B--2---:R-:W-:Y:S01]  /*1c8e0*/  HMMA.16816.F32 R20, R20, R24, R4 ;  /* 0x000000181414723c */ /* 0x004fe20000001804 */
[----:B----4-:R-:W-:Y:S01]  /*1c8f0*/  STL.64 [R1+0x19a0], R18 ;  /* 0x0019a01201007387 */ /* 0x010fe20000100a00 */
[----:B---3--:R0:W-:Y:S03]  /*1c900*/  STL.64 [R1+0x1998], R16 ;  /* 0x0019981001007387 */ /* 0x0081e60000100a00 */
[----:B0-----:R-:W2:Y:S01]  /*1c910*/  LDL.LU R16, [R1+0x5d0] ;  /* 0x0005d00001107983 */ /* 0x001ea20000300800 */
[----:B------:R-:W2:Y:S02]  /*1c920*/  LDL.LU R17, [R1+0x5d4] ;  /* 0x0005d40001117983 */ /* 0x000ea40000300800 */
[----:B------:R-:W2:Y:S02]  /*1c930*/  LDL.LU R18, [R1+0x5d8] ;  /* 0x0005d80001127983 */ /* 0x000ea40000300800 */
[----:B------:R-:W2:Y:S01]  /*1c940*/  LDL.LU R19, [R1+0x5dc] ;  /* 0x0005dc0001137983 */ /* 0x000ea20000300800 */
[----:B------:R-:W2:Y:S01]  /*1c950*/  LDL.LU.64 R6, [R1+0x19b0] ;  /* 0x0019b00001067983 */ /* 0x000ea20000300a00 */
[----:B------:R-:W2:Y:S11]  /*1c960*/  LDL.LU.64 R4, [R1+0x19a8] ;  /* 0x0019a80001047983 */ /* 0x000eb60000300a00 */
[----:B------:R-:W-:Y:S02]  /*1c970*/  STL.64 [R1+0x250], R20 ;  /* 0x0002501401007387 */ /* 0x000fe40000100a00 */
[----:B------:R-:W-:Y:S02]  /*1c980*/  STL.64 [R1+0x258], R22 ;  /* 0x0002581601007387 */ /* 0x000fe40000100a00 */
[----:B------:R-:W0:Y:S04]  /*1c990*/  LDSM.16.MT88.4 R20, [R11+0x8280] ;  /* 0x008280000b14783b */ /* 0x000e280000004200 */
[----:B------:R-:W3:Y:S04]  /*1c9a0*/  LDL R8, [R1+0x30] ;  /* 0x0000300001087983 */ /* 0x000ee80000100800 */
[----:B------:R-:W3:Y:S04]  /*1c9b0*/  LDL R9, [R1+0x34] ;  /* 0x0000340001097983 */ /* 0x000ee80000100800 */
[----:B0-----:R-:W-:Y:S01]  /*1c9c0*/  STL.64 [R1+0x17d8], R22 ;  /* 0x0017d81601007387 */ /* 0x001fe20000100a00 */
[----:B------:R0:W-:Y:S03]  /*1c9d0*/  STL.64 [R1+0x17d0], R20 ;  /* 0x0017d01401007387 */ /* 0x0001e60000100a00 */
[----:B0-----:R-:W4:Y:S01]  /*1c9e0*/  LDL.LU R20, [R1+0x5c0] ;  /* 0x0005c00001147983 */ /* 0x001f220000300800 */
[----:B------:R-:W4:Y:S02]  /*1c9f0*/  LDL.LU R21, [R1+0x5c4] ;  /* 0x0005c40001157983 */ /* 0x000f240000300800 */
[----:B------:R-:W4:Y:S02]  /*1ca00*/  LDL.LU R22, [R1+0x5c8] ;  /* 0x0005c80001167983 */ /* 0x000f240000300800 */
[----:B------:R-:W4:Y:S01]  /*1ca10*/  LDL.LU R23, [R1+0x5cc] ;  /* 0x0005cc0001177983 */ /* 0x000f220000300800 */
[C---:B--2---:R-:W-:Y:S01]  /*1ca20*/  HMMA.16816.F32 R12, R4.reuse, R12, R16 ;  /* 0x0000000c040c723c */ /* 0x044fe20000001810 */
[----:B------:R-:W2:Y:S01]  /*1ca30*/  LDL.LU.64 R18, [R1+0x19a0] ;  /* 0x0019a00001127983 */ /* 0x000ea20000300a00 */
[----:B------:R-:W2:Y:S11]  /*1ca40*/  LDL.LU.64 R16, [R1+0x1998] ;  /* 0x0019980001107983 */ /* 0x000eb60000300a00 */
[----:B------:R-:W-:Y:S10]  /*1ca50*/  @!UPT UIADD3 URZ, URZ, URZ, URZ ;  /* 0x0000003f3f3ff290 */ /* 0x000ff4000fffe03f */
[----:B------:R0:W-:Y:S01]  /*1ca60*/  STL.64 [R1+0x240], R12 ;  /* 0x0002400c01007387 */ /* 0x0001e20000100a00 */
[----:B------:R-:W-:Y:S03]  /*1ca70*/  STL.64 [R1+0x248], R14 ;  /* 0x0002480e01007387 */ /* 0x000fe60000100a00 */
[----:B0-----:R-:W4:Y:S02]  /*1ca80*/  LDL.LU.64 R12, [R1+0x1990] ;  /* 0x00199000010c7983 */ /* 0x001f240000300a00 */
[C---:B----4-:R-:W-:Y:S01]  /*1ca90*/  HMMA.16816.F32 R20, R4.reuse, R12, R20 ;  /* 0x0000000c0414723c */ /* 0x050fe20000001814 */
[----:B------:R-:W-:Y:S02]  /*1caa0*/  IMAD.MOV.U32 R10, RZ, RZ, R12 ;  /* 0x000000ffff0a7224 */ /* 0x000fe400078e000c */
[----:B------:R-:W-:Y:S11]  /*1cab0*/  IMAD.MOV.U32 R0, RZ, RZ, R13 ;  /* 0x000000ffff007224 */ /* 0x000ff600078e000d */
[----:B------:R-:W-:Y:S09]  /*1cac0*/  @!UPT UIADD3 URZ, URZ, URZ, URZ ;  /* 0x0000003f3f3ff290 */ /* 0x000ff2000fffe03f */
[----:B------:R0:W-:Y:S01]  /*1cad0*/  STL.64 [R1+0x230], R20 ;  /* 0x0002301401007387 */ /* 0x0001e20000100a00 */
[----:B------:R1:W-:Y:S03]  /*1cae0*/  STL.64 [R1+0x238], R22 ;  /* 0x0002381601007387 */ /* 0x0003e60000100a00 */
[----:B0-----:R-:W4:Y:S01]  /*1caf0*/  LDL.LU R20, [R1+0x500] ;  /* 0x0005000001147983 */ /* 0x001f220000300800 */
[----:B------:R-:W4:Y:S02]  /*1cb00*/  LDL.LU R21, [R1+0x504] ;  /* 0x0005040001157983 */ /* 0x000f240000300800 */
[----:B-1----:R-:W2:Y:S02]  /*1cb10*/  LDL.LU R22, [R1+0x508] ;  /* 0x0005080001167983 */ /* 0x002ea40000300800 */
[----:B------:R-:W2:Y:S01]  /*1cb20*/  LDL.LU R23, [R1+0x50c] ;  /* 0x00050c0001177983 */ /* 0x000ea20000300800 */
[----:B------:R-:W2:Y:S01]  /*1cb30*/  LDL.LU R12, [R1+0x100] ;  /* 0x00010000010c7983 */ /* 0x000ea20000300800 */
[----:B------:R-:W2:Y:S02]  /*1cb40*/  LDL.LU R13, [R1+0x104] ;  /* 0x00010400010d7983 */ /* 0x000ea40000300800 */
[----:B------:R-:W2:Y:S02]  /*1cb50*/  LDL.LU R14, [R1+0x108] ;  /* 0x00010800010e7983 */ /* 0x000ea40000300800 */
[----:B------:R-:W2:Y:S02]  /*1cb60*/  LDL.LU R15, [R1+0x10c] ;  /* 0x00010c00010f7983 */ /* 0x000ea40000300800 */
[----:B--2---:R-:W-:Y:S01]  /*1cb70*/  STL.64 [R1+0x1918], R14 ;  /* 0x0019180e01007387 */ /* 0x004fe20000100a00 */
[----:B------:R0:W-:Y:S03]  /*1cb80*/  STL.64 [R1+0x1910], R12 ;  /* 0x0019100c01007387 */ /* 0x0001e60000100a00 */
[----:B0-----:R-:W2:Y:S01]  /*1cb90*/  LDL.64 R12, [R1+0x40] ;  /* 0x00004000010c7983 */ /* 0x001ea20000100a00 */
[----:B------:R-:W-:Y:S02]  /*1cba0*/  STL.64 [R1+0x1900], R22 ;  /* 0x0019001601007387 */ /* 0x000fe40000100a00 */
[----:B----4-:R0:W-:Y:S02]  /*1cbb0*/  STL.64 [R1+0x18f8], R20 ;  /* 0x0018f81401007387 */ /* 0x0101e40000100a00 */
[----:B0-----:R-:W4:Y:S01]  /*1cbc0*/  LDL R20, [R1+0x20] ;  /* 0x0000200001147983 */ /* 0x001f220000100800 */
[----:B--2---:R-:W-:Y:S11]  /*1cbd0*/  HMMA.16816.F32 R16, R4, R12, R16 ;  /* 0x0000000c0410723c */ /* 0x004ff60000001810 */
[----:B------:R-:W-:Y:S11]  /*1cbe0*/  @!UPT UIADD3 URZ, URZ, URZ, URZ ;  /* 0x0000003f3f3ff290 */ /* 0x000ff6000fffe03f */
[----:B------:R-:W-:Y:S01]  /*1cbf0*/  @!UPT UIADD3 URZ, URZ, URZ, URZ ;  /* 0x0000003f3f3ff290 */ /* 0x000fe2000fffe03f */
[----:B------:R0:W-:Y:S01]  /*1cc00*/  STL.64 [R1+0x220], R16 ;  /* 0x0002201001007387 */ /* 0x0001e20000100a00 */
[----:B------:R1:W-:Y:S03]  /*1cc10*/  STL.64 [R1+0x228], R18 ;  /* 0x0002281201007387 */ /* 0x0003e60000100a00 */
[----:B0-----:R-:W4:Y:S01]  /*1cc20*/  LDL.LU R16, [R1+0x200] ;  /* 0x0002000001107983 */ /* 0x001f220000300800 */
[----:B------:R-:W4:Y:S02]  /*1cc30*/  LDL.LU R17, [R1+0x204] ;  /* 0x0002040001117983 */ /* 0x000f240000300800 */
[----:B-1----:R-:W4:Y:S02]  /*1cc40*/  LDL.LU R18, [R1+0x208] ;  /* 0x0002080001127983 */ /* 0x002f240000300800 */
[----:B------:R-:W4:Y:S01]  /*1cc50*/  LDL.LU R19, [R1+0x20c] ;  /* 0x00020c0001137983 */ /* 0x000f220000300800 */
[----:B------:R0:W-:Y:S02]  /*1cc60*/  STL.64 [R1+0x1928], R12 ;  /* 0x0019280c01007387 */ /* 0x0001e40000100a00 */
[----:B0-----:R-:W-:-:S02]  /*1cc70*/  IMAD.MOV.U32 R12, RZ, RZ, R10 ;  /* 0x000000ffff0c7224 */ /* 0x001fc400078e000a */
[----:B------:R-:W-:-:S05]  /*1cc80*/  IMAD.MOV.U32 R13, RZ, RZ, R0 ;  /* 0x000000ffff0d7224 */ /* 0x000fca00078e0000 */
[----:B------:R0:W-:Y:S04]  /*1cc90*/  STL.64 [R1+0x1940], R12 ;  /* 0x0019400c01007387 */ /* 0x0001e80000100a00 */
[----:B0-----:R-:W2:Y:S04]  /*1cca0*/  LDL.64 R12, [R1+0x60] ;  /* 0x00006000010c7983 */ /* 0x001ea80000100a00 */
[----:B--2---:R0:W-:Y:S04]  /*1ccb0*/  STL.64 [R1+0x1968], R12 ;  /* 0x0019680c01007387 */ /* 0x0041e80000100a00 */
[----:B0-----:R-:W3:Y:S01]  /*1ccc0*/  LDL.LU R12, [R1+0x5a0] ;  /* 0x0005a000010c7983 */ /* 0x001ee20000300800 */
[----:B------:R-:W3:Y:S02]  /*1ccd0*/  LDL.LU R13, [R1+0x5a4] ;  /* 0x0005a400010d7983 */ /* 0x000ee40000300800 */
[----:B------:R-:W3:Y:S02]  /*1cce0*/  LDL.LU R14, [R1+0x5a8] ;  /* 0x0005a800010e7983 */ /* 0x000ee40000300800 */
[----:B------:R-:W3:Y:S02]  /*1ccf0*/  LDL.LU R15, [R1+0x5ac] ;  /* 0x0005ac00010f7983 */ /* 0x000ee40000300800 */
[----:B------:R-:W-:Y:S01]  /*1cd00*/  IMAD.MOV.U32 R21, RZ, RZ, R28 ;  /* 0x000000ffff157224 */ /* 0x000fe200078e001c */
[----:B---3--:R-:W-:Y:S07]  /*1cd10*/  HMMA.16816.F32 R8, R4, R8, R12 ;  /* 0x000000080408723c */ /* 0x008fee000000180c */
[----:B------:R-:W-:-:S02]  /*1cd20*/  IMAD.MOV.U32 R12, RZ, RZ, R3 ;  /* 0x000000ffff0c7224 */ /* 0x000fc400078e0003 */
[----:B------:R-:W-:-:S05]  /*1cd30*/  IMAD.MOV.U32 R13, RZ, RZ, R2 ;  /* 0x000000ffff0d7224 */ /* 0x000fca00078e0002 */
[----:B------:R0:W-:Y:S04]  /*1cd40*/  STL.64 [R1+0x1980], R12 ;  /* 0x0019800c01007387 */ /* 0x0001e80000100a00 */
[----:B0-----:R-:W2:Y:S01]  /*1cd50*/  LDL.LU R12, [R1+0x1f0] ;  /* 0x0001f000010c7983 */ /* 0x001ea20000300800 */
[----:B------:R-:W2:Y:S02]  /*1cd60*/  LDL.LU R13, [R1+0x1f4] ;  /* 0x0001f400010d7983 */ /* 0x000ea40000300800 */
[----:B------:R-:W2:Y:S03]  /*1cd70*/  LDL.LU R14, [R1+0x1f8] ;  /* 0x0001f800010e7983 */ /* 0x000ea60000300800 */
[----:B------:R-:W-:Y:S01]  /*1cd80*/  IMAD.MOV.U32 R26, RZ, RZ, R8 ;  /* 0x000000ffff1a7224 */ /* 0x000fe200078e0008 */
[----:B------:R-:W2:Y:S01]  /*1cd90*/  LDL.LU R15, [R1+0x1fc] ;  /* 0x0001fc00010f7983 */ /* 0x000ea20000300800 */
[----:B------:R-:W-:-:S02]  /*1cda0*/  IMAD.MOV.U32 R0, RZ, RZ, R9 ;  /* 0x000000ffff007224 */ /* 0x000fc400078e0009 */
[----:B------:R-:W3:Y:S02]  /*1cdb0*/  LDL.LU R8, [R1+0x540] ;  /* 0x0005400001087983 */ /* 0x000ee40000300800 */
[----:B------:R-:W-:Y:S01]  /*1cdc0*/  IMAD.MOV.U32 R29, RZ, RZ, R10 ;  /* 0x000000ffff1d7224 */ /* 0x000fe200078e000a */
[----:B------:R-:W3:Y:S01]  /*1cdd0*/  LDL.LU R9, [R1+0x544] ;  /* 0x0005440001097983 */ /* 0x000ee20000300800 */
[----:B------:R-:W-:Y:S02]  /*1cde0*/  IMAD.MOV.U32 R28, RZ, RZ, R11 ;  /* 0x000000ffff1c7224 */ /* 0x000fe400078e000b */
[----:B------:R-:W2:Y:S02]  /*1cdf0*/  LDL.LU R10, [R1+0x548] ;  /* 0x00054800010a7983 */ /* 0x000ea40000300800 */
[----:B------:R-:W2:Y:S01]  /*1ce00*/  LDL.LU R11, [R1+0x54c] ;  /* 0x00054c00010b7983 */ /* 0x000ea20000300800 */
[C---:B----4-:R-:W-:Y:S01]  /*1ce10*/  HMMA.16816.F32 R16, R4.reuse, R20, R16 ;  /* 0x000000140410723c */ /* 0x050fe20000001810 */
[----:B--2---:R-:W-:Y:S01]  /*1ce20*/  STL.64 [R1+0x1978], R10 ;  /* 0x0019780a01007387 */ /* 0x004fe20000100a00 */
[----:B---3--:R0:W-:Y:S03]  /*1ce30*/  STL.64 [R1+0x1970], R8 ;  /* 0x0019700801007387 */ /* 0x0081e60000100a00 */
[----:B0-----:R-:W2:Y:S01]  /*1ce40*/  LDL.LU R8, [R1+0x1e0] ;  /* 0x0001e00001087983 */ /* 0x001ea20000300800 */
[----:B------:R-:W2:Y:S02]  /*1ce50*/  LDL.LU R9, [R1+0x1e4] ;  /* 0x0001e40001097983 */ /* 0x000ea40000300800 */
[----:B------:R-:W2:Y:S02]  /*1ce60*/  LDL.LU R10, [R1+0x1e8] ;  /* 0x0001e800010a7983 */ /* 0x000ea40000300800 */
[----:B------:R-:W2:Y:S01]  /*1ce70*/  LDL.LU R11, [R1+0x1ec] ;  /* 0x0001ec00010b7983 */ /* 0x000ea20000300800 */
[----:B------:R-:W-:Y:S01]  /*1ce80*/  STL [R1+0x175c], R28 ;  /* 0x00175c1c01007387 */ /* 0x000fe20000100800 */
[----:B------:R-:W-:Y:S02]  /*1ce90*/  STL [R1+0x1758], R26 ;  /* 0x0017581a01007387 */ /* 0x000fe40000100800 */
[----:B------:R-:W-:Y:S02]  /*1cea0*/  STL [R1+0x171c], R29 ;  /* 0x00171c1d01007387 */ /* 0x000fe40000100800 */
[----:B------:R-:W-:Y:S07]  /*1ceb0*/  STL [R1+0x1718], R0 ;  /* 0x0017180001007387 */ /* 0x000fee0000100800 */
[----:B------:R0:W-:Y:S01]  /*1cec0*/  STL.64 [R1+0x200], R16 ;  /* 0x0002001001007387 */ /* 0x0001e20000100a00 */
[----:B------:R-:W-:Y:S03]  /*1ced0*/  STL [R1+0x208], R18 ;  /* 0x0002081201007387 */ /* 0x000fe60000100800 */
[----:B0-----:R-:W3:Y:S01]  /*1cee0*/  LDL.LU.64 R16, [R1+0x1988] ;  /* 0x0019880001107983 */ /* 0x001ee20000300a00 */
[----:B------:R0:W-:Y:S03]  /*1cef0*/  STL.64 [R1+0x1920], R20 ;  /* 0x0019201401007387 */ /* 0x0001e60000100a00 */
[----:B0-----:R-:W4:Y:S01]  /*1cf00*/  LDL.LU R20, [R1+0x510] ;  /* 0x0005100001147983 */ /* 0x001f220000300800 */
[----:B------:R-:W4:Y:S02]  /*1cf10*/  LDL.LU R21, [R1+0x514] ;  /* 0x0005140001157983 */ /* 0x000f240000300800 */
[----:B------:R-:W2:Y:S02]  /*1cf20*/  LDL.LU R22, [R1+0x518] ;  /* 0x0005180001167983 */ /* 0x000ea40000300800 */
[----:B------:R-:W2:Y:S02]  /*1cf30*/  LDL.LU R23, [R1+0x51c] ;  /* 0x00051c0001177983 */ /* 0x000ea40000300800 */
[----:B--2---:R-:W-:Y:S01]  /*1cf40*/  STL.64 [R1+0x1938], R22 ;  /* 0x0019381601007387 */ /* 0x004fe20000100a00 */
[----:B----4-:R0:W-:Y:S03]  /*1cf50*/  STL.64 [R1+0x1930], R20 ;  /* 0x0019301401007387 */ /* 0x0101e60000100a00 */
[----:B0-----:R-:W2:Y:S01]  /*1cf60*/  LDL.LU R20, [R1+0x520] ;  /* 0x0005200001147983 */ /* 0x001ea20000300800 */
[----:B------:R-:W2:Y:S02]  /*1cf70*/  LDL.LU R21, [R1+0x524] ;  /* 0x0005240001157983 */ /* 0x000ea40000300800 */
[----:B------:R-:W4:Y:S02]  /*1cf80*/  LDL.LU R22, [R1+0x528] ;  /* 0x0005280001167983 */ /* 0x000f240000300800 */
[----:B------:R-:W4:Y:S01]  /*1cf90*/  LDL.LU R23, [R1+0x52c] ;  /* 0x00052c0001177983 */ /* 0x000f220000300800 */
[C---:B---3--:R-:W-:Y:S01]  /*1cfa0*/  HMMA.16816.F32 R12, R4.reuse, R16, R12 ;  /* 0x00000010040c723c */ /* 0x048fe2000000180c */
[----:B----4-:R-:W-:Y:S01]  /*1cfb0*/  STL.64 [R1+0x1950], R22 ;  /* 0x0019501601007387 */ /* 0x010fe20000100a00 */
[----:B--2---:R0:W-:Y:S03]  /*1cfc0*/  STL.64 [R1+0x1948], R20 ;  /* 0x0019481401007387 */ /* 0x0041e60000100a00 */
[----:B0-----:R-:W2:Y:S01]  /*1cfd0*/  LDL.LU R20, [R1+0x530] ;  /* 0x0005300001147983 */ /* 0x001ea20000300800 */
[----:B------:R-:W2:Y:S02]  /*1cfe0*/  LDL.LU R21, [R1+0x534] ;  /* 0x0005340001157983 */ /* 0x000ea40000300800 */
[----:B------:R-:W2:Y:S02]  /*1cff0*/  LDL.LU R22, [R1+0x538] ;  /* 0x0005380001167983 */ /* 0x000ea40000300800 */
[----:B------:R-:W2:Y:S11]  /*1d000*/  LDL.LU R23, [R1+0x53c] ;  /* 0x00053c0001177983 */ /* 0x000eb60000300800 */
[----:B------:R-:W-:Y:S02]  /*1d010*/  @!UPT UIADD3 URZ, URZ, URZ, URZ ;  /* 0x0000003f3f3ff290 */ /* 0x000fe4000fffe03f */
[----:B------:R0:W-:Y:S01]  /*1d020*/  STL.64 [R1+0x1f0], R12 ;  /* 0x0001f00c01007387 */ /* 0x0001e20000100a00 */
[----:B------:R-:W-:Y:S03]  /*1d030*/  STL.64 [R1+0x1f8], R14 ;  /* 0x0001f80e01007387 */ /* 0x000fe60000100a00 */
[----:B0-----:R-:W3:Y:S01]  /*1d040*/  LDL.LU.64 R12, [R1+0x1980] ;  /* 0x00198000010c7983 */ /* 0x001ee20000300a00 */
[----:B------:R0:W-:Y:S02]  /*1d050*/  STL.64 [R1+0x1908], R16 ;  /* 0x0019081001007387 */ /* 0x0001e40000100a00 */
[----:B------:R-:W-:Y:S01]  /*1d060*/  IMAD.MOV.U32 R27, RZ, RZ, R19 ;  /* 0x000000ffff1b7224 */ /* 0x000fe200078e0013 */
[----:B0-----:R-:W4:Y:S01]  /*1d070*/  LDL.LU R16, [R1+0x1d0] ;  /* 0x0001d00001107983 */ /* 0x001f220000300800 */
[----:B------:R-:W4:Y:S02]  /*1d080*/  LDL.LU R17, [R1+0x1d4] ;  /* 0x0001d40001117983 */ /* 0x000f240000300800 */
[----:B------:R-:W4:Y:S02]  /*1d090*/  LDL.LU R18, [R1+0x1d8] ;  /* 0x0001d80001127983 */ /* 0x000f240000300800 */
[----:B------:R-:W4:Y:S01]  /*1d0a0*/  LDL.LU R19, [R1+0x1dc] ;  /* 0x0001dc0001137983 */ /* 0x000f220000300800 */
[C---:B---3--:R-:W-:Y:S01]  /*1d0b0*/  HMMA.16816.F32 R12, R4.reuse, R12, R8 ;  /* 0x0000000c040c723c */ /* 0x048fe20000001808 */
[----:B------:R-:W3:Y:S01]  /*1d0c0*/  LDL.LU.64 R10, [R1+0x1978] ;  /* 0x00197800010a7983 */ /* 0x000ee20000300a00 */
[----:B------:R-:W3:Y:S11]  /*1d0d0*/  LDL.LU.64 R8, [R1+0x1970] ;  /* 0x0019700001087983 */ /* 0x000ef60000300a00 */
[----:B------:R-:W-:Y:S10]  /*1d0e0*/  @!UPT UIADD3 URZ, URZ, URZ, URZ ;  /* 0x0000003f3f3ff290 */ /* 0x000ff4000fffe03f */
[----:B------:R0:W-:Y:S01]  /*1d0f0*/  STL.64 [R1+0x1e0], R12 ;  /* 0x0001e00c01007387 */ /* 0x0001e20000100a00 */
[----:B------:R-:W-:Y:S03]  /*1d100*/  STL.64 [R1+0x1e8], R14 ;  /* 0x0001e80e01007387 */ /* 0x000fe60000100a00 */
[----:B0-----:R-:W2:Y:S01]  /*1d110*/  LDL.LU.64 R12, [R1+0x1968] ;  /* 0x00196800010c7983 */ /* 0x001ea20000300a00 */
[----:B---3--:R-:W-:Y:S03]  /*1d120*/  HMMA.16816.F32 R4, R4, R24, R8 ;  /* 0x000000180404723c */ /* 0x008fe60000001808 */
[----:B------:R-:W3:Y:S01]  /*1d130*/  LDL.LU.64 R10, [R1+0x1960] ;  /* 0x00196000010a7983 */ /* 0x000ee20000300a00 */
[----:B------:R-:W3:Y:S11]  /*1d140*/  LDL.LU.64 R8, [R1+0x1958] ;  /* 0x0019580001087983 */ /* 0x000ef60000300a00 */
[----:B------:R-:W-:Y:S08]  /*1d150*/  @!UPT UIADD3 URZ, URZ, URZ, URZ ;  /* 0x0000003f3f3ff290 */ /* 0x000ff0000fffe03f */
[----:B------:R0:W-:Y:S01]  /*1d160*/  STL.64 [R1+0x140], R4 ;  /* 0x0001400401007387 */ /* 0x0001e20000100a00 */
[----:B------:R-:W-:Y:S03]  /*1d170*/  STL.64 [R1+0x148], R6 ;  /* 0x0001480601007387 */ /* 0x000fe60000100a00 */
[----:B0-----:R-:W4:Y:S01]  /*1d180*/  LDL.LU.64 R4, [R1+0x30] ;  /* 0x0000300001047983 */ /* 0x001f220000300a00 */
[----:B--2---:R-:W-:Y:S02]  /*1d190*/  IMAD.MOV.U32 R2, RZ, RZ, R12 ;  /* 0x000000ffff027224 */ /* 0x004fe400078e000c */
[----:B------:R-:W-:Y:S01]  /*1d1a0*/  IMAD.MOV.U32 R0, RZ, RZ, R13 ;  /* 0x000000ffff007224 */ /* 0x000fe200078e000d */
[C---:B---3--:R-:W-:Y:S11]  /*1d1b0*/  HMMA.16816.F32 R20, R8.reuse, R12, R20 ;  /* 0x0000000c0814723c */ /* 0x048ff60000001814 */
        /* <DEDUP_REMOVED lines=12> */
[----:B------:R-:W-:Y:S03]  /*1d280*/  STL.64 [R1+0x128], R14 ;  /* 0x0001280e01007387 */ /* 0x000fe60000100a00 */
[----:B0-----:R-:W2:Y:S02]  /*1d290*/  LDL.LU.64 R12, [R1+0x1928] ;  /* 0x00192800010c7983 */ /* 0x001ea40000300a00 */
[C---:B--2---:R-:W-:Y:S01]  /*1d2a0*/  HMMA.16816.F32 R20, R8.reuse, R12, R20 ;  /* 0x0000000c0814723c */ /* 0x044fe20000001814 */
[----:B------:R-:W-:Y:S02]  /*1d2b0*/  IMAD.MOV.U32 R26, RZ, RZ, R12 ;  /* 0x000000ffff1a7224 */ /* 0x000fe400078e000c */
[----:B------:R-:W-:Y:S11]  /*1d2c0*/  IMAD.MOV.U32 R7, RZ, RZ, R13 ;  /* 0x000000ffff077224 */ /* 0x000ff600078e000d */
[----:B------:R-:W-:Y:S09]  /*1d2d0*/  @!UPT UIADD3 URZ, URZ, URZ, URZ ;  /* 0x0000003f3f3ff290 */ /* 0x000ff2000fffe03f */
[----:B------:R0:W-:Y:S01]  /*1d2e0*/  STL.64 [R1+0x110], R20 ;  /* 0x0001101401007387 */ /* 0x0001e20000100a00 */
[----:B------:R1:W-:Y:S03]  /*1d2f0*/  STL.64 [R1+0x118], R22 ;  /* 0x0001181601007387 */ /* 0x0003e60000100a00 */
[----:B0-----:R-:W1:Y:S01]  /*1d300*/  LDL.LU.64 R20, [R1+0x1920] ;  /* 0x0019200001147983 */ /* 0x001e620000300a00 */
[----:B------:R-:W4:Y:S02]  /*1d310*/  LDL.LU.64 R14, [R1+0x1918] ;  /* 0x00191800010e7983 */ /* 0x000f240000300a00 */
[----:B------:R-:W4:Y:S02]  /*1d320*/  LDL.LU.64 R12, [R1+0x1910] ;  /* 0x00191000010c7983 */ /* 0x000f240000300a00 */
[C---:B----4-:R-:W-:Y:S08]  /*1d330*/  HMMA.16816.F32 R12, R8.reuse, R4, R12 ;  /* 0x00000004080c723c */ /* 0x050ff0000000180c */
[C---:B-1----:R-:W-:Y:S11]  /*1d340*/  HMMA.16816.F32 R20, R8.reuse, R20, R16 ;  /* 0x000000140814723c */ /* 0x042ff60000001810 */
[----:B------:R-:W-:Y:S04]  /*1d350*/  @!UPT UIADD3 URZ, URZ, URZ, URZ ;  /* 0x0000003f3f3ff290 */ /* 0x000fe8000fffe03f */
[----:B------:R0:W-:Y:S01]  /*1d360*/  STL.64 [R1+0x100], R12 ;  /* 0x0001000c01007387 */ /* 0x0001e20000100a00 */
[----:B------:R1:W-:Y:S03]  /*1d370*/  STL.64 [R1+0x108], R14 ;  /* 0x0001080e01007387 */ /* 0x0003e60000100a00 */
[----:B0-----:R-:W2:Y:S01]  /*1d380*/  LDL.LU R12, [R1+0x4f0] ;  /* 0x0004f000010c7983 */ /* 0x001ea20000300800 */
[----:B------:R-:W2:Y:S02]  /*1d390*/  LDL.LU R13, [R1+0x4f4] ;  /* 0x0004f400010d7983 */ /* 0x000ea40000300800 */
[----:B-1----:R-:W2:Y:S02]  /*1d3a0*/  LDL.LU R14, [R1+0x4f8] ;  /* 0x0004f800010e7983 */ /* 0x002ea40000300800 */
[----:B------:R-:W2:Y:S01]  /*1d3b0*/  LDL.LU R15, [R1+0x4fc] ;  /* 0x0004fc00010f7983 */ /* 0x000ea20000300800 */
[----:B------:R-:W-:Y:S01]  /*1d3c0*/  STL.64 [R1+0x18b0], R4 ;  /* 0x0018b00401007387 */ /* 0x000fe20000100a00 */
[----:B------:R-:W3:Y:S02]  /*1d3d0*/  LDL.LU.64 R16, [R1+0x1908] ;  /* 0x0019080001107983 */ /* 0x000ee40000300a00 */
[----:B------:R-:W-:Y:S02]  /*1d3e0*/  STL.64 [R1+0x1d0], R20 ;  /* 0x0001d01401007387 */ /* 0x000fe40000100a00 */
[----:B------:R0:W-:Y:S02]  /*1d3f0*/  STL.64 [R1+0x1d8], R22 ;  /* 0x0001d81601007387 */ /* 0x0001e40000100a00 */
[----:B0-----:R-:W3:Y:S01]  /*1d400*/  LDL.LU.64 R22, [R1+0x1900] ;  /* 0x0019000001167983 */ /* 0x001ee20000300a00 */
[----:B------:R-:W3:Y:S02]  /*1d410*/  LDL.LU.64 R20, [R1+0x18f8] ;  /* 0x0018f80001147983 */ /* 0x000ee40000300a00 */
[----:B---3--:R-:W-:Y:S01]  /*1d420*/  HMMA.16816.F32 R20, R8, R16, R20 ;  /* 0x000000100814723c */ /* 0x008fe20000001814 */
[----:B------:R-:W-:-:S02]  /*1d430*/  IMAD.MOV.U32 R6, RZ, RZ, R16 ;  /* 0x000000ffff067224 */ /* 0x000fc400078e0010 */
[----:B------:R-:W-:Y:S11]  /*1d440*/  IMAD.MOV.U32 R3, RZ, RZ, R17 ;  /* 0x000000ffff037224 */ /* 0x000ff600078e0011 */
[----:B------:R-:W-:Y:S09]  /*1d450*/  @!UPT UIADD3 URZ, URZ, URZ, URZ ;  /* 0x0000003f3f3ff290 */ /* 0x000ff2000fffe03f */
[----:B------:R0:W-:Y:S01]  /*1d460*/  STL.64 [R1+0x2e0], R20 ;  /* 0x0002e01401007387 */ /* 0x0001e20000100a00 */
[----:B------:R1:W-:Y:S03]  /*1d470*/  STL.64 [R1+0x2e8], R22 ;  /* 0x0002e81601007387 */ /* 0x0003e60000100a00 */
[----:B0-----:R-:W3:Y:S01]  /*1d480*/  LDL.LU R20, [R1+0x2d0] ;  /* 0x0002d00001147983 */ /* 0x001ee20000300800 */
[----:B------:R-:W3:Y:S02]  /*1d490*/  LDL.LU R21, [R1+0x2d4] ;  /* 0x0002d40001157983 */ /* 0x000ee40000300800 */
[----:B-1----:R-:W4:Y:S02]  /*1d4a0*/  LDL.LU R22, [R1+0x2d8] ;  /* 0x0002d80001167983 */ /* 0x002f240000300800 */
[----:B------:R-:W4:Y:S01]  /*1d4b0*/  LDL.LU R23, [R1+0x2dc] ;  /* 0x0002dc0001177983 */ /* 0x000f220000300800 */
[----:B------:R-:W2:Y:S01]  /*1d4c0*/  LDL.LU R16, [R1+0x3b0] ;  /* 0x0003b00001107983 */ /* 0x000ea20000300800 */
[----:B------:R-:W2:Y:S02]  /*1d4d0*/  LDL.LU R17, [R1+0x3b4] ;  /* 0x0003b40001117983 */ /* 0x000ea40000300800 */
[----:B------:R-:W2:Y:S02]  /*1d4e0*/  LDL.LU R18, [R1+0x3b8] ;  /* 0x0003b80001127983 */ /* 0x000ea40000300800 */
[----:B------:R-:W2:Y:S02]  /*1d4f0*/  LDL.LU R19, [R1+0x3bc] ;  /* 0x0003bc0001137983 */ /* 0x000ea40000300800 */
[----:B--2---:R-:W-:Y:S01]  /*1d500*/  STL.64 [R1+0x1868], R18 ;  /* 0x0018681201007387 */ /* 0x004fe20000100a00 */
[----:B------:R0:W-:Y:S03]  /*1d510*/  STL.64 [R1+0x1860], R16 ;  /* 0x0018601001007387 */ /* 0x0001e60000100a00 */
[----:B0-----:R-:W2:Y:S01]  /*1d520*/  LDL.64 R16, [R1] ;  /* 0x0000000001107983 */ /* 0x001ea20000100a00 */
[----:B----4-:R-:W-:Y:S02]  /*1d530*/  STL.64 [R1+0x1818], R22 ;  /* 0x0018181601007387 */ /* 0x010fe40000100a00 */
[----:B---3--:R0:W-:Y:S02]  /*1d540*/  STL.64 [R1+0x1810], R20 ;  /* 0x0018101401007387 */ /* 0x0081e40000100a00 */
[----:B0-----:R-:W3:Y:S01]  /*1d550*/  LDL.LU R20, [R1+0x380] ;  /* 0x0003800001147983 */ /* 0x001ee20000300800 */
[----:B------:R-:W3:Y:S02]  /*1d560*/  LDL.LU R21, [R1+0x384] ;  /* 0x0003840001157983 */ /* 0x000ee40000300800 */
[----:B------:R-:W4:Y:S02]  /*1d570*/  LDL.LU R22, [R1+0x388] ;  /* 0x0003880001167983 */ /* 0x000f240000300800 */
[----:B------:R-:W4:Y:S02]  /*1d580*/  LDL.LU R23, [R1+0x38c] ;  /* 0x00038c0001177983 */ /* 0x000f240000300800 */
[----:B----4-:R-:W-:Y:S01]  /*1d590*/  STL.64 [R1+0x1828], R22 ;  /* 0x0018281601007387 */ /* 0x010fe20000100a00 */
[----:B---3--:R0:W-:Y:S03]  /*1d5a0*/  STL.64 [R1+0x1820], R20 ;  /* 0x0018201401007387 */ /* 0x0081e60000100a00 */
[----:B0-----:R-:W3:Y:S01]  /*1d5b0*/  LDL.64 R20, [R1+0x50] ;  /* 0x0000500001147983 */ /* 0x001ee20000100a00 */
[----:B--2---:R-:W-:Y:S01]  /*1d5c0*/  HMMA.16816.F32 R12, R8, R16, R12 ;  /* 0x00000010080c723c */ /* 0x004fe2000000180c */
[----:B------:R-:W-:-:S02]  /*1d5d0*/  IMAD.MOV.U32 R4, RZ, RZ, R26 ;  /* 0x000000ffff047224 */ /* 0x000fc400078e001a */
[----:B------:R-:W-:Y:S01]  /*1d5e0*/  IMAD.MOV.U32 R5, RZ, RZ, R7 ;  /* 0x000000ffff057224 */ /* 0x000fe200078e0007 */
[----:B---3--:R0:W-:Y:S04]  /*1d5f0*/  STL.64 [R1+0x18d0], R20 ;  /* 0x0018d01401007387 */ /* 0x0081e80000100a00 */
[----:B0-----:R-:W2:Y:S01]  /*1d600*/  LDL.LU R20, [R1+0x4b0] ;  /* 0x0004b00001147983 */ /* 0x001ea20000300800 */
[----:B------:R-:W2:Y:S02]  /*1d610*/  LDL.LU R21, [R1+0x4b4] ;  /* 0x0004b40001157983 */ /* 0x000ea40000300800 */
[----:B------:R-:W2:Y:S02]  /*1d620*/  LDL.LU R22, [R1+0x4b8] ;  /* 0x0004b80001167983 */ /* 0x000ea40000300800 */
[----:B------:R-:W2:Y:S10]  /*1d630*/  LDL.LU R23, [R1+0x4bc] ;  /* 0x0004bc0001177983 */ /* 0x000eb40000300800 */
[----:B------:R-:W-:Y:S01]  /*1d640*/  STL.64 [R1+0x400], R12 ;  /* 0x0004000c01007387 */ /* 0x000fe20000100a00 */
[----:B------:R0:W-:Y:S03]  /*1d650*/  STL.64 [R1+0x408], R14 ;  /* 0x0004080e01007387 */ /* 0x0001e60000100a00 */
[----:B0-----:R-:W3:Y:S01]  /*1d660*/  LDL.LU.64 R14, [R1+0x18f0] ;  /* 0x0018f000010e7983 */ /* 0x001ee20000300a00 */
[----:B------:R-:W3:Y:S02]  /*1d670*/  LDL.LU.64 R12, [R1+0x18e8] ;  /* 0x0018e800010c7983 */ /* 0x000ee40000300a00 */
[----:B------:R-:W-:Y:S02]  /*1d680*/  STL.64 [R1+0x18c8], R4 ;  /* 0x0018c80401007387 */ /* 0x000fe40000100a00 */
[----:B------:R0:W-:Y:S02]  /*1d690*/  STL.64 [R1+0x1880], R16 ;  /* 0x0018801001007387 */ /* 0x0001e40000100a00 */
[----:B0-----:R-:W-:-:S02]  /*1d6a0*/  IMAD.MOV.U32 R16, RZ, RZ, R6 ;  /* 0x000000ffff107224 */ /* 0x001fc400078e0006 */
[----:B------:R-:W-:-:S05]  /*1d6b0*/  IMAD.MOV.U32 R17, RZ, RZ, R3 ;  /* 0x000000ffff117224 */ /* 0x000fca00078e0003 */
[----:B------:R-:W-:Y:S01]  /*1d6c0*/  STL.64 [R1+0x1898], R16 ;  /* 0x0018981001007387 */ /* 0x000fe20000100a00 */
[----:B--2---:R-:W-:Y:S11]  /*1d6d0*/  HMMA.16816.F32 R4, R8, R24, R20 ;  /* 0x000000180804723c */ /* 0x004ff60000001814 */
[----:B------:R-:W-:Y:S11]  /*1d6e0*/  @!UPT UIADD3 URZ, URZ, URZ, URZ ;  /* 0x0000003f3f3ff290 */ /* 0x000ff6000fffe03f */
[----:B------:R-:W-:Y:S01]  /*1d6f0*/  @!UPT UIADD3 URZ, URZ, URZ, URZ ;  /* 0x0000003f3f3ff290 */ /* 0x000fe2000fffe03f */
[----:B------:R0:W-:Y:S01]  /*1d700*/  STL.64 [R1+0x3f0], R4 ;  /* 0x0003f00401007387 */ /* 0x0001e20000100a00 */
[----:B------:R1:W-:Y:S03]  /*1d710*/  STL.64 [R1+0x3f8], R6 ;  /* 0x0003f80601007387 */ /* 0x0003e60000100a00 */
[----:B0-----:R-:W2:Y:S01]  /*1d720*/  LDL.LU R4, [R1+0x440] ;  /* 0x0004400001047983 */ /* 0x001ea20000300800 */
[----:B------:R-:W2:Y:S02]  /*1d730*/  LDL.LU R5, [R1+0x444] ;  /* 0x0004440001057983 */ /* 0x000ea40000300800 */
[----:B-1----:R-:W4:Y:S02]  /*1d740*/  LDL.LU R6, [R1+0x448] ;  /* 0x0004480001067983 */ /* 0x002f240000300800 */
[----:B------:R-:W4:Y:S02]  /*1d750*/  LDL.LU R7, [R1+0x44c] ;  /* 0x00044c0001077983 */ /* 0x000f240000300800 */
[----:B----4-:R-:W-:Y:S01]  /*1d760*/  STL.64 [R1+0x18e0], R6 ;  /* 0x0018e00601007387 */ /* 0x010fe20000100a00 */
[----:B--2---:R0:W-:Y:S03]  /*1d770*/  STL.64 [R1+0x18d8], R4 ;  /* 0x0018d80401007387 */ /* 0x0041e60000100a00 */
[----:B0-----:R-:W3:Y:S01]  /*1d780*/  LDL.LU R4, [R1+0x470] ;  /* 0x0004700001047983 */ /* 0x001ee20000300800 */
[----:B------:R-:W3:Y:S02]  /*1d790*/  LDL.LU R5, [R1+0x474] ;  /* 0x0004740001057983 */ /* 0x000ee40000300800 */
[----:B------:R-:W3:Y:S02]  /*1d7a0*/  LDL.LU R6, [R1+0x478] ;  /* 0x0004780001067983 */ /* 0x000ee40000300800 */
[----:B------:R-:W3:Y:S01]  /*1d7b0*/  LDL.LU R7, [R1+0x47c] ;  /* 0x00047c0001077983 */ /* 0x000ee20000300800 */
[----:B------:R-:W2:Y:S01]  /*1d7c0*/  LDL.LU R16, [R1+0x410] ;  /* 0x0004100001107983 */ /* 0x000ea20000300800 */
[----:B------:R-:W2:Y:S02]  /*1d7d0*/  LDL.LU R17, [R1+0x414] ;  /* 0x0004140001117983 */ /* 0x000ea40000300800 */
[----:B------:R-:W4:Y:S02]  /*1d7e0*/  LDL.LU R18, [R1+0x418] ;  /* 0x0004180001127983 */ /* 0x000f240000300800 */
[----:B------:R-:W4:Y:S02]  /*1d7f0*/  LDL.LU R19, [R1+0x41c] ;  /* 0x00041c0001137983 */ /* 0x000f240000300800 */
[----:B----4-:R-:W-:Y:S01]  /*1d800*/  STL.64 [R1+0x18a8], R18 ;  /* 0x0018a81201007387 */ /* 0x010fe20000100a00 */
[----:B--2---:R0:W-:Y:S03]  /*1d810*/  STL.64 [R1+0x18a0], R16 ;  /* 0x0018a01001007387 */ /* 0x0041e60000100a00 */
[----:B0-----:R-:W2:Y:S01]  /*1d820*/  LDL.LU R16, [R1+0x420] ;  /* 0x0004200001107983 */ /* 0x001ea20000300800 */
[----:B------:R-:W2:Y:S02]  /*1d830*/  LDL.LU R17, [R1+0x424] ;  /* 0x0004240001117983 */ /* 0x000ea40000300800 */
[----:B------:R-:W4:Y:S02]  /*1d840*/  LDL.LU R18, [R1+0x428] ;  /* 0x0004280001127983 */ /* 0x000f240000300800 */
[----:B------:R-:W4:Y:S02]  /*1d850*/  LDL.LU R19, [R1+0x42c] ;  /* 0x00042c0001137983 */ /* 0x000f240000300800 */
[----:B------:R-:W-:-:S02]  /*1d860*/  IMAD.MOV.U32 R20, RZ, RZ, R2 ;  /* 0x000000ffff147224 */ /* 0x000fc400078e0002 */
[----:B------:R-:W-:Y:S01]  /*1d870*/  IMAD.MOV.U32 R21, RZ, RZ, R0 ;  /* 0x000000ffff157224 */ /* 0x000fe200078e0000 */
[----:B----4-:R-:W-:Y:S01]  /*1d880*/  STL.64 [R1+0x18c0], R18 ;  /* 0x0018c01201007387 */ /* 0x010fe20000100a00 */
[----:B--2---:R0:W-:Y:S03]  /*1d890*/  STL.64 [R1+0x18b8], R16 ;  /* 0x0018b81001007387 */ /* 0x0041e60000100a00 */
[----:B0-----:R-:W2:Y:S01]  /*1d8a0*/  LDL.LU R16, [R1+0x430] ;  /* 0x0004300001107983 */ /* 0x001ea20000300800 */
[----:B------:R-:W2:Y:S02]  /*1d8b0*/  LDL.LU R17, [R1+0x434] ;  /* 0x0004340001117983 */ /* 0x000ea40000300800 */
[----:B------:R-:W2:Y:S02]  /*1d8c0*/  LDL.LU R18, [R1+0x438] ;  /* 0x0004380001127983 */ /* 0x000ea40000300800 */
[----:B------:R-:W2:Y:S01]  /*1d8d0*/  LDL.LU R19, [R1+0x43c] ;  /* 0x00043c0001137983 */ /* 0x000ea20000300800 */
[----:B------:R-:W-:Y:S01]  /*1d8e0*/  STL [R1+0x1878], R27 ;  /* 0x0018781b01007387 */ /* 0x000fe20000100800 */
[----:B------:R0:W-:Y:S03]  /*1d8f0*/  STL.64 [R1+0x1870], R24 ;  /* 0x0018701801007387 */ /* 0x0001e60000100a00 */
[----:B0-----:R-:W4:Y:S01]  /*1d900*/  LDL.LU R24, [R1+0x3c0] ;  /* 0x0003c00001187983 */ /* 0x001f220000300800 */
[----:B------:R-:W4:Y:S02]  /*1d910*/  LDL.LU R25, [R1+0x3c4] ;  /* 0x0003c40001197983 */ /* 0x000f240000300800 */
[----:B------:R-:W2:Y:S02]  /*1d920*/  LDL.LU R26, [R1+0x3c8] ;  /* 0x0003c800011a7983 */ /* 0x000ea40000300800 */
[----:B------:R-:W2:Y:S01]  /*1d930*/  LDL.LU R27, [R1+0x3cc] ;  /* 0x0003cc00011b7983 */ /* 0x000ea20000300800 */
[C---:B---3--:R-:W-:Y:S01]  /*1d940*/  HMMA.16816.F32 R20, R12.reuse, R20, R4 ;  /* 0x000000140c14723c */ /* 0x048fe20000001804 */
[----:B--2---:R-:W-:Y:S01]  /*1d950*/  STL.64 [R1+0x1890], R26 ;  /* 0x0018901a01007387 */ /* 0x004fe20000100a00 */
[----:B----4-:R0:W-:Y:S03]  /*1d960*/  STL.64 [R1+0x1888], R24 ;  /* 0x0018881801007387 */ /* 0x0101e60000100a00 */
[----:B0-----:R-:W2:Y:S01]  /*1d970*/  LDL.LU R24, [R1+0x3d0] ;  /* 0x0003d00001187983 */ /* 0x001ea20000300800 */
[----:B------:R-:W2:Y:S02]  /*1d980*/  LDL.LU R25, [R1+0x3d4] ;  /* 0x0003d40001197983 */ /* 0x000ea40000300800 */
[----:B------:R-:W2:Y:S02]  /*1d990*/  LDL.LU R26, [R1+0x3d8] ;  /* 0x0003d800011a7983 */ /* 0x000ea40000300800 */
[----:B------:R-:W2:Y:S01]  /*1d9a0*/  LDL.LU R27, [R1+0x3dc] ;  /* 0x0003dc00011b7983 */ /* 0x000ea20000300800 */
[----:B------:R-:W3:Y:S01]  /*1d9b0*/  LDL.LU.64 R8, [R1+0x20] ;  /* 0x0000200001087983 */ /* 0x000ee20000300a00 */
[----:B------:R-:W4:Y:S02]  /*1d9c0*/  LDL.LU.64 R6, [R1+0x18e0] ;  /* 0x0018e00001067983 */ /* 0x000f240000300a00 */
[----:B------:R-:W4:Y:S09]  /*1d9d0*/  LDL.LU.64 R4, [R1+0x18d8] ;  /* 0x0018d80001047983 */ /* 0x000f320000300a00 */
[----:B------:R0:W-:Y:S01]  /*1d9e0*/  STL.64 [R1+0x470], R20 ;  /* 0x0004701401007387 */ /* 0x0001e20000100a00 */
[----:B------:R-:W-:Y:S04]  /*1d9f0*/  STL.64 [R1+0x478], R22 ;  /* 0x0004781601007387 */ /* 0x000fe80000100a00 */
[----:B0-----:R-:W4:Y:S02]  /*1da00*/  LDL.LU.64 R20, [R1+0x18d0] ;  /* 0x0018d00001147983 */ /* 0x001f240000300a00 */
[C---:B----4-:R-:W-:Y:S11]  /*1da10*/  HMMA.16816.F32 R4, R12.reuse, R20, R4 ;  /* 0x000000140c04723c */ /* 0x050ff60000001804 */
[----:B------:R-:W-:Y:S11]  /*1da20*/  @!UPT UIADD3 URZ, URZ, URZ, URZ ;  /* 0x0000003f3f3ff290 */ /* 0x000ff6000fffe03f */
[----:B------:R-:W-:Y:S01]  /*1da30*/  @!UPT UIADD3 URZ, URZ, URZ, URZ ;  /* 0x0000003f3f3ff290 */ /* 0x000fe2000fffe03f */
[----:B------:R0:W-:Y:S01]  /*1da40*/  STL.64 [R1+0x460], R4 ;  /* 0x0004600401007387 */ /* 0x0001e20000100a00 */
[----:B------:R-:W-:Y:S03]  /*1da50*/  STL.64 [R1+0x468], R6 ;  /* 0x0004680601007387 */ /* 0x000fe60000100a00 */
[----:B0-----:R-:W4:Y:S01]  /*1da60*/  LDL.LU.64 R4, [R1+0x18c8] ;  /* 0x0018c80001047983 */ /* 0x001f220000300a00 */
[----:B------:R0:W-:Y:S03]  /*1da70*/  STL.64 [R1+0x1838], R20 ;  /* 0x0018381401007387 */ /* 0x0001e60000100a00 */
[----:B0-----:R-:W2:Y:S01]  /*1da80*/  LDL.64 R20, [R1+0x60] ;  /* 0x0000600001147983 */ /* 0x001ea20000100a00 */
[C---:B----4-:R-:W-:Y:S03]  /*1da90*/  HMMA.16816.F32 R4, R12.reuse, R4, R16 ;  /* 0x000000040c04723c */ /* 0x050fe60000001810 */
[----:B------:R-:W4:Y:S01]  /*1daa0*/  LDL.LU.64 R18, [R1+0x18c0] ;  /* 0x0018c00001127983 */ /* 0x000f220000300a00 */
[----:B------:R-:W4:Y:S11]  /*1dab0*/  LDL.LU.64 R16, [R1+0x18b8] ;  /* 0x0018b80001107983 */ /* 0x000f360000300a00 */
[----:B------:R-:W-:Y:S08]  /*1dac0*/  @!UPT UIADD3 URZ, URZ, URZ, URZ ;  /* 0x0000003f3f3ff290 */ /* 0x000ff0000fffe03f */
[----:B------:R0:W-:Y:S01]  /*1dad0*/  STL.64 [R1+0x450], R4 ;  /* 0x0004500401007387 */ /* 0x0001e20000100a00 */
[----:B------:R-:W-:Y:S03]  /*1dae0*/  STL.64 [R1+0x458], R6 ;  /* 0x0004580601007387 */ /* 0x000fe60000100a00 */
[----:B0-----:R-:W4:Y:S02]  /*1daf0*/  LDL.LU.64 R4, [R1+0x18b0] ;  /* 0x0018b00001047983 */ /* 0x001f240000300a00 */
[C---:B----4-:R-:W-:Y:S11]  /*1db00*/  HMMA.16816.F32 R16, R12.reuse, R4, R16 ;  /* 0x000000040c10723c */ /* 0x050ff60000001810 */
[----:B------:R-:W-:Y:S11]  /*1db10*/  @!UPT UIADD3 URZ, URZ, URZ, URZ ;  /* 0x0000003f3f3ff290 */ /* 0x000ff6000fffe03f */
[----:B------:R-:W-:Y:S01]  /*1db20*/  @!UPT UIADD3 URZ, URZ, URZ, URZ ;  /* 0x0000003f3f3ff290 */ /* 0x000fe2000fffe03f */
[----:B------:R-:W-:Y:S01]  /*1db30*/  STL.64 [R1+0x440], R16 ;  /* 0x0004401001007387 */ /* 0x000fe20000100a00 */
[----:B------:R0:W-:Y:S03]  /*1db40*/  STL.64 [R1+0x448], R18 ;  /* 0x0004481201007387 */ /* 0x0001e60000100a00 */
[----:B0-----:R-:W3:Y:S01]  /*1db50*/  LDL.LU.64 R18, [R1+0x18a8] ;  /* 0x0018a80001127983 */ /* 0x001ee20000300a00 */
[----:B------:R-:W3:Y:S02]  /*1db60*/  LDL.LU.64 R16, [R1+0x18a0] ;  /* 0x0018a00001107983 */ /* 0x000ee40000300a00 */
[----:B------:R0:W-:Y:S02]  /*1db70*/  STL.64 [R1+0x1830], R4 ;  /* 0x0018300401007387 */ /* 0x0001e40000100a00 */
        /* <DEDUP_REMOVED lines=10> */
[----:B------:R-:W2:Y:S11]  /*1dc20*/  LDL.LU R7, [R1+0x3ac] ;  /* 0x0003ac0001077983 */ /* 0x000eb60000300800 */
[----:B------:R-:W-:Y:S02]  /*1dc30*/  @!UPT UIADD3 URZ, URZ, URZ, URZ ;  /* 0x0000003f3f3ff290 */ /* 0x000fe4000fffe03f */
[----:B------:R0:W-:Y:S01]  /*1dc40*/  STL.64 [R1+0x430], R16 ;  /* 0x0004301001007387 */ /* 0x0001e20000100a00 */
[----:B------:R1:W-:Y:S03]  /*1dc50*/  STL.64 [R1+0x438], R18 ;  /* 0x0004381201007387 */ /* 0x0003e60000100a00 */
[----:B0-----:R-:W1:Y:S02]  /*1dc60*/  LDL.LU.64 R16, [R1+0x1898] ;  /* 0x0018980001107983 */ /* 0x001e640000300a00 */
[C---:B-1----:R-:W-:Y:S02]  /*1dc70*/  HMMA.16816.F32 R16, R12.reuse, R16, R24 ;  /* 0x000000100c10723c */ /* 0x042fe40000001818 */
[----:B------:R-:W3:Y:S01]  /*1dc80*/  LDL.LU.64 R26, [R1+0x1890] ;  /* 0x00189000011a7983 */ /* 0x000ee20000300a00 */
[----:B------:R-:W3:Y:S11]  /*1dc90*/  LDL.LU.64 R24, [R1+0x1888] ;  /* 0x0018880001187983 */ /* 0x000ef60000300a00 */
[----:B------:R-:W-:Y:S09]  /*1dca0*/  @!UPT UIADD3 URZ, URZ, URZ, URZ ;  /* 0x0000003f3f3ff290 */ /* 0x000ff2000fffe03f */
[----:B------:R0:W-:Y:S01]  /*1dcb0*/  STL.64 [R1+0x420], R16 ;  /* 0x0004201001007387 */ /* 0x0001e20000100a00 */
[----:B------:R-:W-:Y:S03]  /*1dcc0*/  STL.64 [R1+0x428], R18 ;  /* 0x0004281201007387 */ /* 0x000fe60000100a00 */
[----:B0-----:R-:W3:Y:S02]  /*1dcd0*/  LDL.LU.64 R16, [R1+0x1880] ;  /* 0x0018800001107983 */ /* 0x001ee40000300a00 */
[C---:B---3--:R-:W-:Y:S01]  /*1dce0*/  HMMA.16816.F32 R24, R12.reuse, R16, R24 ;  /* 0x000000100c18723c */ /* 0x048fe20000001818 */
[----:B------:R-:W-:Y:S11]  /*1dcf0*/  IMAD.MOV.U32 R29, RZ, RZ, R16 ;  /* 0x000000ffff1d7224 */ /* 0x000ff600078e0010 */
[----:B------:R-:W-:Y:S11]  /*1dd00*/  @!UPT UIADD3 URZ, URZ, URZ, URZ ;  /* 0x0000003f3f3ff290 */ /* 0x000ff6000fffe03f */
[----:B------:R-:W-:Y:S01]  /*1dd10*/  STL.64 [R1+0x410], R24 ;  /* 0x0004101801007387 */ /* 0x000fe20000100a00 */
[----:B------:R0:W-:Y:S03]  /*1dd20*/  STL.64 [R1+0x418], R26 ;  /* 0x0004181a01007387 */ /* 0x0001e60000100a00 */
[----:B0-----:R-:W3:Y:S01]  /*1dd30*/  LDL.LU R27, [R1+0x1878] ;  /* 0x00187800011b7983 */ /* 0x001ee20000300800 */
[----:B------:R-:W4:Y:S02]  /*1dd40*/  LDL.LU.64 R24, [R1+0x1870] ;  /* 0x0018700001187983 */ /* 0x000f240000300a00 */
[----:B------:R-:W-:Y:S02]  /*1dd50*/  IMAD.MOV.U32 R26, RZ, RZ, R17 ;  /* 0x000000ffff1a7224 */ /* 0x000fe400078e0011 */
[----:B------:R-:W4:Y:S01]  /*1dd60*/  LDL.LU.64 R18, [R1+0x1868] ;  /* 0x0018680001127983 */ /* 0x000f220000300a00 */
[----:B------:R-:W4:Y:S02]  /*1dd70*/  LDL.LU.64 R16, [R1+0x1860] ;  /* 0x0018600001107983 */ /* 0x000f240000300a00 */
[----:B----4-:R-:W-:Y:S02]  /*1dd80*/  HMMA.16816.F32 R12, R12, R24, R16 ;  /* 0x000000180c0c723c */ /* 0x010fe40000001810 */
[----:B------:R-:W2:Y:S01]  /*1dd90*/  LDL.LU.64 R18, [R1+0x1858] ;  /* 0x0018580001127983 */ /* 0x000ea20000300a00 */
[----:B------:R-:W2:Y:S02]  /*1dda0*/  LDL.LU.64 R16, [R1+0x1850] ;  /* 0x0018500001107983 */ /* 0x000ea40000300a00 */
[----:B---3--:R-:W-:Y:S02]  /*1ddb0*/  STL [R1+0x17e8], R27 ;  /* 0x0017e81b01007387 */ /* 0x008fe40000100800 */
[----:B------:R-:W-:Y:S11]  /*1ddc0*/  STL.64 [R1+0x17e0], R24 ;  /* 0x0017e01801007387 */ /* 0x000ff60000100a00 */
[----:B------:R-:W-:Y:S05]  /*1ddd0*/  @!UPT UIADD3 URZ, URZ, URZ, URZ ;  /* 0x0000003f3f3ff290 */ /* 0x000fea000fffe03f */
[----:B------:R0:W-:Y:S01]  /*1dde0*/  STL.64 [R1+0x3e0], R12 ;  /* 0x0003e00c01007387 */ /* 0x0001e20000100a00 */
[----:B------:R-:W-:Y:S03]  /*1ddf0*/  STL.64 [R1+0x3e8], R14 ;  /* 0x0003e80e01007387 */ /* 0x000fe60000100a00 */
[----:B0-----:R-:W3:Y:S01]  /*1de00*/  LDL.LU.64 R12, [R1+0x10] ;  /* 0x00001000010c7983 */ /* 0x001ee20000300a00 */
[----:B------:R-:W-:Y:S02]  /*1de10*/  IMAD.MOV.U32 R10, RZ, RZ, R20 ;  /* 0x000000ffff0a7224 */ /* 0x000fe400078e0014 */
[----:B------:R-:W-:Y:S01]  /*1de20*/  IMAD.MOV.U32 R3, RZ, RZ, R21 ;  /* 0x000000ffff037224 */ /* 0x000fe200078e0015 */
[C---:B--2---:R-:W-:Y:S01]  /*1de30*/  HMMA.16816.F32 R4, R16.reuse, R20, R4 ;  /* 0x000000141004723c */ /* 0x044fe20000001804 */
[----:B---3--:R0:W-:Y:S04]  /*1de40*/  STL.64 [R1+0x1808], R12 ;  /* 0x0018080c01007387 */ /* 0x0081e80000100a00 */
[----:B0-----:R-:W2:Y:S11]  /*1de50*/  LDL.64 R12, [R1+0x40] ;  /* 0x00004000010c7983 */ /* 0x001eb60000100a00 */
[----:B------:R-:W-:Y:S07]  /*1de60*/  @!UPT UIADD3 URZ, URZ, URZ, URZ ;  /* 0x0000003f3f3ff290 */ /* 0x000fee000fffe03f */
[----:B------:R-:W-:Y:S02]  /*1de70*/  STL.64 [R1+0x3d0], R4 ;  /* 0x0003d00401007387 */ /* 0x000fe40000100a00 */
[----:B------:R0:W-:Y:S02]  /*1de80*/  STL.64 [R1+0x3d8], R6 ;  /* 0x0003d80601007387 */ /* 0x0001e40000100a00 */
[----:B0-----:R-:W3:Y:S01]  /*1de90*/  LDL.LU.64 R6, [R1+0x1848] ;  /* 0x0018480001067983 */ /* 0x001ee20000300a00 */
[----:B------:R-:W3:Y:S02]  /*1dea0*/  LDL.LU.64 R4, [R1+0x1840] ;  /* 0x0018400001047983 */ /* 0x000ee40000300a00 */
[----:B------:R-:W3:Y:S02]  /*1deb0*/  LDL.LU.64 R20, [R1+0x1838] ;  /* 0x0018380001147983 */ /* 0x000ee40000300a00 */
[----:B---3--:R-:W-:Y:S01]  /*1dec0*/  HMMA.16816.F32 R4, R16, R20, R4 ;  /* 0x000000141004723c */ /* 0x008fe20000001804 */
[----:B------:R-:W-:-:S02]  /*1ded0*/  IMAD.MOV.U32 R28, RZ, RZ, R20 ;  /* 0x000000ffff1c7224 */ /* 0x000fc400078e0014 */
[----:B------:R-:W-:Y:S11]  /*1dee0*/  IMAD.MOV.U32 R11, RZ, RZ, R21 ;  /* 0x000000ffff0b7224 */ /* 0x000ff600078e0015 */
[----:B------:R-:W-:Y:S09]  /*1def0*/  @!UPT UIADD3 URZ, URZ, URZ, URZ ;  /* 0x0000003f3f3ff290 */ /* 0x000ff2000fffe03f */
[----:B------:R0:W-:Y:S01]  /*1df00*/  STL.64 [R1+0x3c0], R4 ;  /* 0x0003c00401007387 */ /* 0x0001e20000100a00 */
[----:B------:R-:W-:Y:S03]  /*1df10*/  STL.64 [R1+0x3c8], R6 ;  /* 0x0003c80601007387 */ /* 0x000fe60000100a00 */
[----:B0-----:R-:W3:Y:S01]  /*1df20*/  LDL.LU.64 R4, [R1+0x1830] ;  /* 0x0018300001047983 */ /* 0x001ee20000300a00 */
[----:B------:R-:W2:Y:S02]  /*1df30*/  LDL.LU.64 R22, [R1+0x1828] ;  /* 0x0018280001167983 */ /* 0x000ea40000300a00 */
[----:B------:R-:W2:Y:S02]  /*1df40*/  LDL.LU.64 R20, [R1+0x1820] ;  /* 0x0018200001147983 */ /* 0x000ea40000300a00 */
[C---:B--2---:R-:W-:Y:S11]  /*1df50*/  HMMA.16816.F32 R20, R16.reuse, R12, R20 ;  /* 0x0000000c1014723c */ /* 0x044ff60000001814 */
[----:B------:R-:W-:Y:S11]  /*1df60*/  @!UPT UIADD3 URZ, URZ, URZ, URZ ;  /* 0x0000003f3f3ff290 */ /* 0x000ff6000fffe03f */
[----:B------:R-:W-:Y:S01]  /*1df70*/  @!UPT UIADD3 URZ, URZ, URZ, URZ ;  /* 0x0000003f3f3ff290 */ /* 0x000fe2000fffe03f */
[----:B------:R-:W-:Y:S01]  /*1df80*/  STL.64 [R1+0x3b0], R20 ;  /* 0x0003b01401007387 */ /* 0x000fe20000100a00 */
[----:B------:R0:W-:Y:S03]  /*1df90*/  STL.64 [R1+0x3b8], R22 ;  /* 0x0003b81601007387 */ /* 0x0001e60000100a00 */
[----:B0-----:R-:W2:Y:S01]  /*1dfa0*/  LDL.LU.64 R22, [R1+0x1818] ;  /* 0x0018180001167983 */ /* 0x001ea20000300a00 */
[----:B------:R-:W2:Y:S02]  /*1dfb0*/  LDL.LU.64 R20, [R1+0x1810] ;  /* 0x0018100001147983 */ /* 0x000ea40000300a00 */
[----:B------:R-:W-:Y:S02]  /*1dfc0*/  IMAD.MOV.U32 R2, RZ, RZ, R12 ;  /* 0x000000ffff027224 */ /* 0x000fe400078e000c */
[----:B------:R-:W-:Y:S01]  /*1dfd0*/  IMAD.MOV.U32 R0, RZ, RZ, R13 ;  /* 0x000000ffff007224 */ /* 0x000fe200078e000d */
[----:B------:R-:W4:Y:S01]  /*1dfe0*/  LDL.LU R12, [R1+0x2c0] ;  /* 0x0002c000010c7983 */ /* 0x000f220000300800 */
[----:B------:R-:W4:Y:S02]  /*1dff0*/  LDL.LU R13, [R1+0x2c4] ;  /* 0x0002c400010d7983 */ /* 0x000f240000300800 */
[----:B------:R-:W4:Y:S02]  /*1e000*/  LDL.LU R14, [R1+0x2c8] ;  /* 0x0002c800010e7983 */ /* 0x000f240000300800 */
[----:B------:R-:W4:Y:S01]  /*1e010*/  LDL.LU R15, [R1+0x2cc] ;  /* 0x0002cc00010f7983 */ /* 0x000f220000300800 */
[----:B---3--:R0:W-:Y:S01]  /*1e020*/  STL.64 [R1+0x1790], R4 ;  /* 0x0017900401007387 */ /* 0x0081e20000100a00 */
[C---:B--2---:R-:W-:Y:S03]  /*1e030*/  HMMA.16816.F32 R20, R16.reuse, R4, R20 ;  /* 0x000000041014723c */ /* 0x044fe60000001814 */
[----:B0-----:R-:W2:Y:S11]  /*1e040*/  LDL.LU R4, [R1+0xe0] ;  /* 0x0000e00001047983 */ /* 0x001eb60000300800 */
[----:B------:R-:W-:Y:S09]  /*1e050*/  @!UPT UIADD3 URZ, URZ, URZ, URZ ;  /* 0x0000003f3f3ff290 */ /* 0x000ff2000fffe03f */
[----:B------:R0:W-:Y:S01]  /*1e060*/  STL.64 [R1+0x3a0], R20 ;  /* 0x0003a01401007387 */ /* 0x0001e20000100a00 */
[----:B------:R1:W-:Y:S02]  /*1e070*/  STL.64 [R1+0x3a8], R22 ;  /* 0x0003a81601007387 */ /* 0x0003e40000100a00 */
[----:B------:R-:W2:Y:S02]  /*1e080*/  LDL.LU R5, [R1+0xe4] ;  /* 0x0000e40001057983 */ /* 0x000ea40000300800 */
[----:B------:R-:W3:Y:S01]  /*1e090*/  LDL.LU R6, [R1+0xe8] ;  /* 0x0000e80001067983 */ /* 0x000ee20000300800 */
[----:B------:R-:W3:Y:S04]  /*1e0a0*/  LDL.LU R7, [R1+0xec] ;  /* 0x0000ec0001077983 */ /* 0x000ee80000300800 */
[----:B0-----:R-:W2:Y:S01]  /*1e0b0*/  LDL.LU R20, [R1+0x1a0] ;  /* 0x0001a00001147983 */ /* 0x001ea20000300800 */
[----:B------:R-:W2:Y:S02]  /*1e0c0*/  LDL.LU R21, [R1+0x1a4] ;  /* 0x0001a40001157983 */ /* 0x000ea40000300800 */
[----:B-1----:R-:W2:Y:S02]  /*1e0d0*/  LDL.LU R22, [R1+0x1a8] ;  /* 0x0001a80001167983 */ /* 0x002ea40000300800 */
[----:B------:R-:W2:Y:S01]  /*1e0e0*/  LDL.LU R23, [R1+0x1ac] ;  /* 0x0001ac0001177983 */ /* 0x000ea20000300800 */
[----:B----4-:R-:W-:Y:S01]  /*1e0f0*/  HMMA.16816.F32 R12, R16, R8, R12 ;  /* 0x00000008100c723c */ /* 0x010fe2000000180c */
[----:B------:R-:W-:-:S02]  /*1e100*/  IMAD.MOV.U32 R24, RZ, RZ, R29 ;  /* 0x000000ffff187224 */ /* 0x000fc400078e001d */
[----:B------:R-:W-:Y:S01]  /*1e110*/  IMAD.MOV.U32 R25, RZ, RZ, R26 ;  /* 0x000000ffff197224 */ /* 0x000fe200078e001a */
[----:B--2---:R-:W-:Y:S01]  /*1e120*/  STL.64 [R1+0x17f8], R22 ;  /* 0x0017f81601007387 */ /* 0x004fe20000100a00 */
[----:B------:R-:W-:Y:S03]  /*1e130*/  STL.64 [R1+0x17f0], R20 ;  /* 0x0017f01401007387 */ /* 0x000fe60000100a00 */
[----:B------:R0:W-:Y:S02]  /*1e140*/  STL.64 [R1+0x1800], R24 ;  /* 0x0018001801007387 */ /* 0x0001e40000100a00 */
[----:B0-----:R-:W2:Y:S01]  /*1e150*/  LDL.LU R24, [R1+0x2b0] ;  /* 0x0002b00001187983 */ /* 0x001ea20000300800 */
[----:B------:R-:W2:Y:S02]  /*1e160*/  LDL.LU R25, [R1+0x2b4] ;  /* 0x0002b40001197983 */ /* 0x000ea40000300800 */
[----:B------:R-:W2:Y:S02]  /*1e170*/  LDL.LU R26, [R1+0x2b8] ;  /* 0x0002b800011a7983 */ /* 0x000ea40000300800 */
[----:B------:R-:W2:Y:S01]  /*1e180*/  LDL.LU R27, [R1+0x2bc] ;  /* 0x0002bc00011b7983 */ /* 0x000ea20000300800 */
[----:B------:R-:W4:Y:S01]  /*1e190*/  LDL.LU R20, [R1+0x1c0] ;  /* 0x0001c00001147983 */ /* 0x000f220000300800 */
[----:B------:R-:W4:Y:S02]  /*1e1a0*/  LDL.LU R21, [R1+0x1c4] ;  /* 0x0001c40001157983 */ /* 0x000f240000300800 */
[----:B------:R-:W4:Y:S02]  /*1e1b0*/  LDL.LU R22, [R1+0x1c8] ;  /* 0x0001c80001167983 */ /* 0x000f240000300800 */
[----:B------:R-:W4:Y:S01]  /*1e1c0*/  LDL.LU R23, [R1+0x1cc] ;  /* 0x0001cc0001177983 */ /* 0x000f220000300800 */
[----:B---3--:R-:W-:Y:S01]  /*1e1d0*/  STL.64 [R1+0x17a0], R6 ;  /* 0x0017a00601007387 */ /* 0x008fe20000100a00 */
[----:B------:R0:W-:Y:S02]  /*1e1e0*/  STL.64 [R1+0x1798], R4 ;  /* 0x0017980401007387 */ /* 0x0001e40000100a00 */
[----:B0-----:R-:W-:-:S02]  /*1e1f0*/  IMAD.MOV.U32 R4, RZ, RZ, R28 ;  /* 0x000000ffff047224 */ /* 0x001fc400078e001c */
[----:B------:R-:W-:-:S05]  /*1e200*/  IMAD.MOV.U32 R5, RZ, RZ, R11 ;  /* 0x000000ffff057224 */ /* 0x000fca00078e000b */
[----:B------:R-:W-:Y:S01]  /*1e210*/  STL.64 [R1+0x17b8], R4 ;  /* 0x0017b80401007387 */ /* 0x000fe20000100a00 */
[----:B------:R0:W-:Y:S02]  /*1e220*/  STL.64 [R1+0x390], R12 ;  /* 0x0003900c01007387 */ /* 0x0001e40000100a00 */
[----:B------:R-:W-:Y:S01]  /*1e230*/  STL.64 [R1+0x398], R14 ;  /* 0x0003980e01007387 */ /* 0x000fe20000100a00 */
[----:B0-----:R-:W2:Y:S01]  /*1e240*/  LDL.LU.64 R12, [R1+0x1808] ;  /* 0x00180800010c7983 */ /* 0x001ea20000300a00 */
[----:B------:R0:W-:Y:S02]  /*1e250*/  STL.64 [R1+0x1788], R8 ;  /* 0x0017880801007387 */ /* 0x0001e40000100a00 */
[----:B------:R-:W-:Y:S01]  /*1e260*/  IMAD.MOV.U32 R4, RZ, RZ, R10 ;  /* 0x000000ffff047224 */ /* 0x000fe200078e000a */
        /* <DEDUP_REMOVED lines=9> */
[----:B------:R-:W3:Y:S01]  /*1e300*/  LDL.LU R11, [R1+0xfc] ;  /* 0x0000fc00010b7983 */ /* 0x000ee20000300800 */
[C---:B------:R-:W-:Y:S01]  /*1e310*/  HMMA.16816.F32 R24, R16.reuse, R12, R24 ;  /* 0x0000000c1018723c */ /* 0x040fe20000001818 */
[----:B---3--:R-:W-:Y:S01]  /*1e320*/  STL.64 [R1+0x17c8], R10 ;  /* 0x0017c80a01007387 */ /* 0x008fe20000100a00 */
        /* <DEDUP_REMOVED lines=8> */
[----:B0-----:R-:W4:Y:S01]  /*1e3b0*/  LDL.LU.64 R24, [R1+0x1800] ;  /* 0x0018000001187983 */ /* 0x001f220000300a00 */
[----:B------:R0:W-:Y:S03]  /*1e3c0*/  STL.64 [R1+0x1780], R12 ;  /* 0x0017800c01007387 */ /* 0x0001e60000100a00 */
[----:B0-----:R-:W3:Y:S01]  /*1e3d0*/  LDL.LU R12, [R1+0x1b0] ;  /* 0x0001b000010c7983 */ /* 0x001ee20000300800 */
[----:B------:R-:W3:Y:S02]  /*1e3e0*/  LDL.LU R13, [R1+0x1b4] ;  /* 0x0001b400010d7983 */ /* 0x000ee40000300800 */
[----:B------:R-:W3:Y:S02]  /*1e3f0*/  LDL.LU R14, [R1+0x1b8] ;  /* 0x0001b800010e7983 */ /* 0x000ee40000300800 */
[----:B------:R-:W3:Y:S01]  /*1e400*/  LDL.LU R15, [R1+0x1bc] ;  /* 0x0001bc00010f7983 */ /* 0x000ee20000300800 */
[C---:B----4-:R-:W-:Y:S01]  /*1e410*/  HMMA.16816.F32 R24, R16.reuse, R24, R20 ;  /* 0x000000181018723c */ /* 0x050fe20000001814 */
[----:B------:R-:W4:Y:S01]  /*1e420*/  LDL.LU.64 R22, [R1+0x17f8] ;  /* 0x0017f80001167983 */ /* 0x000f220000300a00 */
[----:B------:R-:W4:Y:S11]  /*1e430*/  LDL.LU.64 R20, [R1+0x17f0] ;  /* 0x0017f00001147983 */ /* 0x000f360000300a00 */
[----:B------:R-:W-:Y:S10]  /*1e440*/  @!UPT UIADD3 URZ, URZ, URZ, URZ ;  /* 0x0000003f3f3ff290 */ /* 0x000ff4000fffe03f */
[----:B------:R-:W-:Y:S01]  /*1e450*/  STL.64 [R1+0x370], R24 ;  /* 0x0003701801007387 */ /* 0x000fe20000100a00 */
[----:B------:R0:W-:Y:S03]  /*1e460*/  STL.64 [R1+0x378], R26 ;  /* 0x0003781a01007387 */ /* 0x0001e60000100a00 */
[----:B0-----:R-:W2:Y:S01]  /*1e470*/  LDL.LU R27, [R1+0x17e8] ;  /* 0x0017e800011b7983 */ /* 0x001ea20000300800 */
[----:B------:R-:W4:Y:S02]  /*1e480*/  LDL.LU.64 R24, [R1+0x17e0] ;  /* 0x0017e00001187983 */ /* 0x000f240000300a00 */
[----:B------:R-:W-:Y:S01]  /*1e490*/  IMAD.MOV.U32 R5, RZ, RZ, R3 ;  /* 0x000000ffff057224 */ /* 0x000fe200078e0003 */
[----:B----4-:R-:W-:Y:S01]  /*1e4a0*/  HMMA.16816.F32 R16, R16, R24, R20 ;  /* 0x000000181010723c */ /* 0x010fe20000001814 */
[----:B------:R-:W4:Y:S01]  /*1e4b0*/  LDL.LU.64 R22, [R1+0x17d8] ;  /* 0x0017d80001167983 */ /* 0x000f220000300a00 */
[----:B------:R-:W4:Y:S11]  /*1e4c0*/  LDL.LU.64 R20, [R1+0x17d0] ;  /* 0x0017d00001147983 */ /* 0x000f360000300a00 */
[----:B------:R-:W-:Y:S10]  /*1e4d0*/  @!UPT UIADD3 URZ, URZ, URZ, URZ ;  /* 0x0000003f3f3ff290 */ /* 0x000ff4000fffe03f */
[----:B------:R-:W-:Y:S01]  /*1e4e0*/  STL.64 [R1+0x2d0], R16 ;  /* 0x0002d01001007387 */ /* 0x000fe20000100a00 */
[----:B------:R-:W-:Y:S02]  /*1e4f0*/  STL.64 [R1+0x2d8], R18 ;  /* 0x0002d81201007387 */ /* 0x000fe40000100a00 */
[----:B--2---:R-:W-:Y:S02]  /*1e500*/  STL [R1+0x1778], R27 ;  /* 0x0017781b01007387 */ /* 0x004fe40000100800 */
[----:B------:R0:W-:Y:S02]  /*1e510*/  STL.64 [R1+0x1770], R24 ;  /* 0x0017701801007387 */ /* 0x0001e40000100a00 */
[----:B0-----:R-:W2:Y:S01]  /*1e520*/  LDL.LU R24, [R1+0x260] ;  /* 0x0002600001187983 */ /* 0x001ea20000300800 */
[----:B------:R-:W2:Y:S02]  /*1e530*/  LDL.LU R25, [R1+0x264] ;  /* 0x0002640001197983 */ /* 0x000ea40000300800 */
[----:B------:R-:W2:Y:S02]  /*1e540*/  LDL.LU R26, [R1+0x268] ;  /* 0x00026800011a7983 */ /* 0x000ea40000300800 */
[----:B------:R-:W2:Y:S01]  /*1e550*/  LDL.LU R27, [R1+0x26c] ;  /* 0x00026c00011b7983 */ /* 0x000ea20000300800 */
[C---:B----4-:R-:W-:Y:S01]  /*1e560*/  HMMA.16816.F32 R4, R20.reuse, R4, R8 ;  /* 0x000000041404723c */ /* 0x050fe20000001808 */
[----:B------:R-:W4:Y:S01]  /*1e570*/  LDL.LU.64 R10, [R1+0x17c8] ;  /* 0x0017c800010a7983 */ /* 0x000f220000300a00 */
[----:B------:R-:W4:Y:S11]  /*1e580*/  LDL.LU.64 R8, [R1+0x17c0] ;  /* 0x0017c00001087983 */ /* 0x000f360000300a00 */
[----:B------:R-:W-:Y:S10]  /*1e590*/  @!UPT UIADD3 URZ, URZ, URZ, URZ ;  /* 0x0000003f3f3ff290 */ /* 0x000ff4000fffe03f */
[----:B------:R0:W-:Y:S01]  /*1e5a0*/  STL.64 [R1+0x2c0], R4 ;  /* 0x0002c00401007387 */ /* 0x0001e20000100a00 */
[----:B------:R4:W-:Y:S03]  /*1e5b0*/  STL.64 [R1+0x2c8], R6 ;  /* 0x0002c80601007387 */ /* 0x0009e60000100a00 */
[----:B0-----:R-:W4:Y:S02]  /*1e5c0*/  LDL.LU.64 R4, [R1+0x17b8] ;  /* 0x0017b80001047983 */ /* 0x001f240000300a00 */
[----:B----4-:R-:W-:Y:S02]  /*1e5d0*/  HMMA.16816.F32 R4, R20, R4, R8 ;  /* 0x000000041404723c */ /* 0x010fe40000001808 */
[----:B------:R-:W4:Y:S01]  /*1e5e0*/  LDL.LU.64 R10, [R1+0x17b0] ;  /* 0x0017b000010a7983 */ /* 0x000f220000300a00 */
[----:B------:R-:W4:Y:S11]  /*1e5f0*/  LDL.LU.64 R8, [R1+0x17a8] ;  /* 0x0017a80001087983 */ /* 0x000f360000300a00 */
[----:B------:R-:W-:Y:S09]  /*1e600*/  @!UPT UIADD3 URZ, URZ, URZ, URZ ;  /* 0x0000003f3f3ff290 */ /* 0x000ff2000fffe03f */
[----:B------:R-:W-:Y:S01]  /*1e610*/  STL.64 [R1+0x2b0], R4 ;  /* 0x0002b00401007387 */ /* 0x000fe20000100a00 */
[----:B------:R0:W-:Y:S03]  /*1e620*/  STL.64 [R1+0x2b8], R6 ;  /* 0x0002b80601007387 */ /* 0x0001e60000100a00 */
[----:B0-----:R-:W2:Y:S01]  /*1e630*/  LDL.LU.64 R6, [R1+0x17a0] ;  /* 0x0017a00001067983 */ /* 0x001ea20000300a00 */
[----:B------:R-:W2:Y:S02]  /*1e640*/  LDL.LU.64 R4, [R1+0x1798] ;  /* 0x0017980001047983 */ /* 0x000ea40000300a00 */
[----:B------:R-:W-:Y:S02]  /*1e650*/  IMAD.MOV.U32 R16, RZ, RZ, R2 ;  /* 0x000000ffff107224 */ /* 0x000fe400078e0002 */
[----:B------:R-:W-:-:S07]  /*1e660*/  IMAD.MOV.U32 R17, RZ, RZ, R0 ;  /* 0x000000ffff117224 */ /* 0x000fce00078e0000 */
[C---:B--2---:R-:W-:Y:S01]  /*1e670*/  HMMA.16816.F32 R16, R20.reuse, R16, R4 ;  /* 0x000000101410723c */ /* 0x044fe20000001804 */
[----:B------:R-:W4:Y:S11]  /*1e680*/  LDL.LU.64 R4, [R1+0x1790] ;  /* 0x0017900001047983 */ /* 0x000f360000300a00 */
[----:B------:R-:W-:Y:S11]  /*1e690*/  @!UPT UIADD3 URZ, URZ, URZ, URZ ;  /* 0x0000003f3f3ff290 */ /* 0x000ff6000fffe03f */
[----:B------:R-:W-:Y:S01]  /*1e6a0*/  STL.64 [R1+0x2a0], R16 ;  /* 0x0002a01001007387 */ /* 0x000fe20000100a00 */
[----:B------:R-:W-:Y:S03]  /*1e6b0*/  STL.64 [R1+0x2a8], R18 ;  /* 0x0002a81201007387 */ /* 0x000fe60000100a00 */
[----:B------:R-:W0:Y:S04]  /*1e6c0*/  S2R R2, SR_TID.X ;  /* 0x0000000000027919 */ /* 0x000e280000002100 */
[----:B------:R-:W1:Y:S01]  /*1e6d0*/  S2R R29, SR_TID.X ;  /* 0x00000000001d7919 */ /* 0x000e620000002100 */
[----:B----4-:R-:W-:Y:S11]  /*1e6e0*/  HMMA.16816.F32 R8, R20, R4, R8 ;  /* 0x000000041408723c */ /* 0x010ff60000001808 */
[----:B------:R-:W-:Y:S11]  /*1e6f0*/  @!UPT UIADD3 URZ, URZ, URZ, URZ ;  /* 0x0000003f3f3ff290 */ /* 0x000ff6000fffe03f */
[----:B------:R-:W-:Y:S01]  /*1e700*/  @!UPT UIADD3 URZ, URZ, URZ, URZ ;  /* 0x0000003f3f3ff290 */ /* 0x000fe2000fffe03f */
[----:B------:R2:W-:Y:S01]  /*1e710*/  STL.64 [R1+0x290], R8 ;  /* 0x0002900801007387 */ /* 0x0005e20000100a00 */
[----:B------:R-:W-:Y:S03]  /*1e720*/  STL.64 [R1+0x298], R10 ;  /* 0x0002980a01007387 */ /* 0x000fe60000100a00 */
[----:B--2---:R-:W3:Y:S01]  /*1e730*/  LDL.LU.64 R8, [R1+0x1788] ;  /* 0x0017880001087983 */ /* 0x004ee20000300a00 */
[C---:B0-----:R-:W-:Y:S01]  /*1e740*/  IMAD.SHL.U32 R28, R2.reuse, 0x2, RZ ;  /* 0x00000002021c7824 */ /* 0x041fe200078e00ff */
[C---:B------:R-:W-:Y:S01]  /*1e750*/  LOP3.LUT R3, R2.reuse, 0x7, RZ, 0xc0, !PT ;  /* 0x0000000702037812 */ /* 0x040fe200078ec0ff */
[----:B------:R-:W-:-:S03]  /*1e760*/  IMAD.SHL.U32 R2, R2, 0x200, RZ ;  /* 0x0000020002027824 */ /* 0x000fc600078e00ff */
[----:B------:R-:W-:Y:S01]  /*1e770*/  LOP3.LUT R28, R28, 0x10, RZ, 0xc0, !PT ;  /* 0x000000101c1c7812 */ /* 0x000fe200078ec0ff */
[----:B------:R-:W-:-:S03]  /*1e780*/  IMAD R3, R3, 0x410, RZ ;  /* 0x0000041003037824 */ /* 0x000fc600078e02ff */
[----:B-1----:R-:W-:Y:S02]  /*1e790*/  LOP3.LUT R19, R28, 0x60, R29, 0xf8, !PT ;  /* 0x000000601c137812 */ /* 0x002fe400078ef81d */
[----:B------:R-:W-:Y:S02]  /*1e7a0*/  LOP3.LUT R2, R2, 0x2000, RZ, 0xc0, !PT ;  /* 0x0000200002027812 */ /* 0x000fe400078ec0ff */
[----:B------:R-:W-:Y:S01]  /*1e7b0*/  LOP3.LUT R19, R3, R19, RZ, 0x3c, !PT ;  /* 0x0000001303137212 */ /* 0x000fe200078e3cff */
[----:B------:R-:W-:-:S04]  /*1e7c0*/  IMAD.MOV.U32 R3, RZ, RZ, R5 ;  /* 0x000000ffff037224 */ /* 0x000fc800078e0005 */
[----:B------:R-:W-:Y:S02]  /*1e7d0*/  IMAD.IADD R19, R2, 0x1, R19 ;  /* 0x0000000102137824 */ /* 0x000fe400078e0213 */
[----:B------:R-:W-:-:S03]  /*1e7e0*/  IMAD.MOV.U32 R2, RZ, RZ, R4 ;  /* 0x000000ffff027224 */ /* 0x000fc600078e0004 */
[----:B------:R-:W0:Y:S04]  /*1e7f0*/  LDSM.16.MT88.4 R4, [R19+0x8300] ;  /* 0x008300001304783b */ /* 0x000e280000004200 */
[----:B0-----:R-:W-:Y:S01]  /*1e800*/  STL.64 [R1+0x1768], R6 ;  /* 0x0017680601007387 */ /* 0x001fe20000100a00 */
[----:B------:R0:W-:Y:S03]  /*1e810*/  STL.64 [R1+0x1760], R4 ;  /* 0x0017600401007387 */ /* 0x0001e60000100a00 */
[----:B0-----:R-:W2:Y:S01]  /*1e820*/  LDL.LU R4, [R1+0x4e0] ;  /* 0x0004e00001047983 */ /* 0x001ea20000300800 */
[----:B------:R-:W2:Y:S02]  /*1e830*/  LDL.LU R5, [R1+0x4e4] ;  /* 0x0004e40001057983 */ /* 0x000ea40000300800 */
[----:B------:R-:W2:Y:S02]  /*1e840*/  LDL.LU R6, [R1+0x4e8] ;  /* 0x0004e80001067983 */ /* 0x000ea40000300800 */
[----:B------:R-:W2:Y:S01]  /*1e850*/  LDL.LU R7, [R1+0x4ec] ;  /* 0x0004ec0001077983 */ /* 0x000ea20000300800 */
[C---:B---3--:R-:W-:Y:S11]  /*1e860*/  HMMA.16816.F32 R12, R20.reuse, R8, R12 ;  /* 0x00000008140c723c */ /* 0x048ff6000000180c */
[----:B------:R-:W-:Y:S11]  /*1e870*/  @!UPT UIADD3 URZ, URZ, URZ, URZ ;  /* 0x0000003f3f3ff290 */ /* 0x000ff6000fffe03f */
[----:B------:R-:W-:Y:S01]  /*1e880*/  @!UPT UIADD3 URZ, URZ, URZ, URZ ;  /* 0x0000003f3f3ff290 */ /* 0x000fe2000fffe03f */
[----:B------:R0:W-:Y:S01]  /*1e890*/  STL.64 [R1+0x280], R12 ;  /* 0x0002800c01007387 */ /* 0x0001e20000100a00 */
[----:B------:R-:W-:Y:S03]  /*1e8a0*/  STL.64 [R1+0x288], R14 ;  /* 0x0002880e01007387 */ /* 0x000fe60000100a00 */
[----:B0-----:R-:W3:Y:S01]  /*1e8b0*/  LDL.LU.64 R12, [R1+0x1780] ;  /* 0x00178000010c7983 */ /* 0x001ee20000300a00 */
[----:B------:R-:W-:Y:S02]  /*1e8c0*/  IMAD.MOV.U32 R16, RZ, RZ, R8 ;  /* 0x000000ffff107224 */ /* 0x000fe400078e0008 */
[----:B------:R-:W-:Y:S02]  /*1e8d0*/  IMAD.MOV.U32 R0, RZ, RZ, R9 ;  /* 0x000000ffff007224 */ /* 0x000fe400078e0009 */
[----:B------:R-:W0:Y:S04]  /*1e8e0*/  LDSM.16.MT88.4 R8, [R19+0x8380] ;  /* 0x008380001308783b */ /* 0x000e280000004200 */
[----:B0-----:R-:W-:Y:S01]  /*1e8f0*/  STL.64 [R1+0x16e0], R10 ;  /* 0x0016e00a01007387 */ /* 0x001fe20000100a00 */
[----:B------:R0:W-:Y:S03]  /*1e900*/  STL.64 [R1+0x16d8], R8 ;  /* 0x0016d80801007387 */ /* 0x0001e60000100a00 */
[----:B0-----:R-:W4:Y:S01]  /*1e910*/  LDL.LU R8, [R1+0x180] ;  /* 0x0001800001087983 */ /* 0x001f220000300800 */
[----:B------:R-:W4:Y:S02]  /*1e920*/  LDL.LU R9, [R1+0x184] ;  /* 0x0001840001097983 */ /* 0x000f240000300800 */
[----:B------:R-:W4:Y:S02]  /*1e930*/  LDL.LU R10, [R1+0x188] ;  /* 0x00018800010a7983 */ /* 0x000f240000300800 */
[----:B------:R-:W4:Y:S01]  /*1e940*/  LDL.LU R11, [R1+0x18c] ;  /* 0x00018c00010b7983 */ /* 0x000f220000300800 */
[----:B---3--:R-:W-:Y:S01]  /*1e950*/  HMMA.16816.F32 R24, R20, R12, R24 ;  /* 0x0000000c1418723c */ /* 0x008fe20000001818 */
[----:B------:R-:W-:Y:S11]  /*1e960*/  IMAD.MOV.U32 R28, RZ, RZ, R12 ;  /* 0x000000ffff1c7224 */ /* 0x000ff600078e000c */
[----:B------:R-:W-:Y:S11]  /*1e970*/  @!UPT UIADD3 URZ, URZ, URZ, URZ ;  /* 0x0000003f3f3ff290 */ /* 0x000ff6000fffe03f */
[----:B------:R-:W-:Y:S01]  /*1e980*/  STL.64 [R1+0x270], R24 ;  /* 0x0002701801007387 */ /* 0x000fe20000100a00 */
[----:B------:R0:W-:Y:S02]  /*1e990*/  STL.64 [R1+0x278], R26 ;  /* 0x0002781a01007387 */ /* 0x0001e40000100a00 */
[----:B0-----:R-:W-:Y:S01]  /*1e9a0*/  IMAD.MOV.U32 R26, RZ, RZ, R13 ;  /* 0x000000ffff1a7224 */ /* 0x001fe200078e000d */
[----:B------:R-:W3:Y:S04]  /*1e9b0*/  LDL.LU R27, [R1+0x1778] ;  /* 0x00177800011b7983 */ /* 0x000ee80000300800 */
[----:B------:R-:W0:Y:S01]  /*1e9c0*/  LDSM.16.MT88.4 R12, [R19+0xc000] ;  /* 0x00c00000130c783b */ /* 0x000e220000004200 */
[----:B------:R-:W4:Y:S03]  /*1e9d0*/  LDL.LU.64 R24, [R1+0x1770] ;  /* 0x0017700001187983 */ /* 0x000f260000300a00 */
[----:B0-----:R-:W-:Y:S01]  /*1e9e0*/  STL.64 [R1+0x1620], R14 ;  /* 0x0016200e01007387 */ /* 0x001fe20000100a00 */
[----:B------:R0:W-:Y:S03]  /*1e9f0*/  STL.64 [R1+0x1618], R12 ;  /* 0x0016180c01007387 */ /* 0x0001e60000100a00 */
[----:B0-----:R-:W2:Y:S01]  /*1ea00*/  LDL.LU R12, [R1+0x360] ;  /* 0x00036000010c7983 */ /* 0x001ea20000300800 */
[----:B------:R-:W2:Y:S02]  /*1ea10*/  LDL.LU R13, [R1+0x364] ;  /* 0x00036400010d7983 */ /* 0x000ea40000300800 */
[----:B------:R-:W2:Y:S02]  /*1ea20*/  LDL.LU R14, [R1+0x368] ;  /* 0x00036800010e7983 */ /* 0x000ea40000300800 */
[----:B------:R-:W2:Y:S02]  /*1ea30*/  LDL.LU R15, [R1+0x36c] ;  /* 0x00036c00010f7983 */ /* 0x000ea40000300800 */
[----:B--2---:R-:W-:Y:S01]  /*1ea40*/  STL.64 [R1+0x1660], R14 ;  /* 0x0016600e01007387 */ /* 0x004fe20000100a00 */
[----:B------:R0:W-:Y:S02]  /*1ea50*/  STL.64 [R1+0x1658], R12 ;  /* 0x0016580c01007387 */ /* 0x0001e40000100a00 */
[----:B0-----:R-:W-:-:S02]  /*1ea60*/  IMAD.MOV.U32 R12, RZ, RZ, R16 ;  /* 0x000000ffff0c7224 */ /* 0x001fc400078e0010 */
[----:B------:R-:W-:Y:S01]  /*1ea70*/  IMAD.MOV.U32 R13, RZ, RZ, R0 ;  /* 0x000000ffff0d7224 */ /* 0x000fe200078e0000 */
[----:B------:R-:W0:Y:S04]  /*1ea80*/  LDSM.16.MT88.4 R16, [R19+0xc080] ;  /* 0x00c080001310783b */ /* 0x000e280000004200 */
[----:B------:R1:W-:Y:S04]  /*1ea90*/  STL.64 [R1+0x1748], R12 ;  /* 0x0017480c01007387 */ /* 0x0003e80000100a00 */
[----:B-1----:R-:W2:Y:S02]  /*1eaa0*/  LDL.64 R12, [R1] ;  /* 0x00000000010c7983 */ /* 0x002ea40000100a00 */
[----:B--2---:R-:W-:Y:S11]  /*1eab0*/  HMMA.16816.F32 R4, R20, R12, R4 ;  /* 0x0000000c1404723c */ /* 0x004ff60000001804 */
[----:B------:R-:W-:Y:S11]  /*1eac0*/  @!UPT UIADD3 URZ, URZ, URZ, URZ ;  /* 0x0000003f3f3ff290 */ /* 0x000ff6000fffe03f */
[----:B------:R-:W-:Y:S01]  /*1ead0*/  @!UPT UIADD3 URZ, URZ, URZ, URZ ;  /* 0x0000003f3f3ff290 */ /* 0x000fe2000fffe03f */
[----:B------:R-:W-:Y:S01]  /*1eae0*/  STL.64 [R1+0x260], R4 ;  /* 0x0002600401007387 */ /* 0x000fe20000100a00 */
[----:B------:R1:W-:Y:S03]  /*1eaf0*/  STL.64 [R1+0x268], R6 ;  /* 0x0002680601007387 */ /* 0x0003e60000100a00 */
[----:B-1----:R-:W2:Y:S01]  /*1eb00*/  LDL.LU.64 R6, [R1+0x1768] ;  /* 0x0017680001067983 */ /* 0x002ea20000300a00 */
[----:B------:R-:W2:Y:S02]  /*1eb10*/  LDL.LU.64 R4, [R1+0x1760] ;  /* 0x0017600001047983 */ /* 0x000ea40000300a00 */
[----:B0-----:R-:W-:Y:S02]  /*1eb20*/  STL.64 [R1+0x15a8], R18 ;  /* 0x0015a81201007387 */ /* 0x001fe40000100a00 */
[----:B------:R0:W-:Y:S02]  /*1eb30*/  STL.64 [R1+0x15a0], R16 ;  /* 0x0015a01001007387 */ /* 0x0001e40000100a00 */
[----:B0-----:R-:W-:-:S02]  /*1eb40*/  IMAD.MOV.U32 R16, RZ, RZ, R28 ;  /* 0x000000ffff107224 */ /* 0x001fc400078e001c */
[----:B------:R-:W-:Y:S01]  /*1eb50*/  IMAD.MOV.U32 R17, RZ, RZ, R26 ;  /* 0x000000ffff117224 */ /* 0x000fe200078e001a */
[----:B------:R-:W2:Y:S01]  /*1eb60*/  LDL.LU R28, [R1+0x175c] ;  /* 0x00175c00011c7983 */ /* 0x000ea20000300800 */
[----:B------:R-:W3:Y:S03]  /*1eb70*/  LDL.LU R26, [R1+0x1758] ;  /* 0x00175800011a7983 */ /* 0x000ee60000300800 */
[----:B------:R0:W-:Y:S04]  /*1eb80*/  STL.64 [R1+0x1710], R16 ;  /* 0x0017101001007387 */ /* 0x0001e80000100a00 */
[----:B0-----:R-:W2:Y:S01]  /*1eb90*/  LDL.LU.64 R16, [R1+0x40] ;  /* 0x0000400001107983 */ /* 0x001ea20000300a00 */
[----:B------:R-:W-:-:S02]  /*1eba0*/  IMAD.MOV.U32 R29, RZ, RZ, R12 ;  /* 0x000000ffff1d7224 */ /* 0x000fc400078e000c */
[----:B------:R-:W-:Y:S02]  /*1ebb0*/  IMAD.MOV.U32 R0, RZ, RZ, R13 ;  /* 0x000000ffff007224 */ /* 0x000fe400078e000d */
[----:B----4-:R-:W-:Y:S01]  /*1ebc0*/  HMMA.16816.F32 R12, R20, R24, R8 ;  /* 0x00000018140c723c */ /* 0x010fe20000001808 */
[----:B--2---:R-:W-:Y:S01]  /*1ebd0*/  STL.64 [R1+0x1730], R16 ;  /* 0x0017301001007387 */ /* 0x004fe20000100a00 */
[----:B------:R-:W2:Y:S11]  /*1ebe0*/  LDL.LU R8, [R1+0x580] ;  /* 0x0005800001087983 */ /* 0x000eb60000300800 */
[----:B------:R-:W-:Y:S10]  /*1ebf0*/  @!UPT UIADD3 URZ, URZ, URZ, URZ ;  /* 0x0000003f3f3ff290 */ /* 0x000ff4000fffe03f */
[----:B------:R0:W-:Y:S02]  /*1ec00*/  STL.64 [R1+0x1c0], R12 ;  /* 0x0001c00c01007387 */ /* 0x0001e40000100a00 */
[----:B------:R1:W-:Y:S01]  /*1ec10*/  STL.64 [R1+0x1c8], R14 ;  /* 0x0001c80e01007387 */ /* 0x0003e20000100a00 */
[----:B------:R-:W2:Y:S01]  /*1ec20*/  LDL.LU R9, [R1+0x584] ;  /* 0x0005840001097983 */ /* 0x000ea20000300800 */
[----:B------:R-:W4:Y:S02]  /*1ec30*/  LDL.LU R10, [R1+0x588] ;  /* 0x00058800010a7983 */ /* 0x000f240000300800 */
[----:B------:R-:W4:Y:S01]  /*1ec40*/  LDL.LU R11, [R1+0x58c] ;  /* 0x00058c00010b7983 */ /* 0x000f220000300800 */
[----:B0-----:R-:W3:Y:S01]  /*1ec50*/  LDL.LU R12, [R1+0x590] ;  /* 0x00059000010c7983 */ /* 0x001ee20000300800 */
[----:B------:R-:W3:Y:S02]  /*1ec60*/  LDL.LU R13, [R1+0x594] ;  /* 0x00059400010d7983 */ /* 0x000ee40000300800 */
[----:B-1----:R-:W3:Y:S02]  /*1ec70*/  LDL.LU R14, [R1+0x598] ;  /* 0x00059800010e7983 */ /* 0x002ee40000300800 */
[----:B------:R-:W3:Y:S01]  /*1ec80*/  LDL.LU R15, [R1+0x59c] ;  /* 0x00059c00010f7983 */ /* 0x000ee20000300800 */
[----:B------:R-:W0:Y:S04]  /*1ec90*/  S2R R18, SR_TID.X ;  /* 0x0000000000127919 */ /* 0x000e280000002100 */
[----:B------:R-:W1:Y:S01]  /*1eca0*/  S2R R22, SR_TID.X ;  /* 0x0000000000167919 */ /* 0x000e620000002100 */
[C---:B0-----:R-:W-:Y:S01]  /*1ecb0*/  IMAD.SHL.U32 R19, R18.reuse, 0x2, RZ ;  /* 0x0000000212137824 */ /* 0x041fe200078e00ff */
[C---:B------:R-:W-:Y:S01]  /*1ecc0*/  LOP3.LUT R23, R18.reuse, 0x7, RZ, 0xc0, !PT ;  /* 0x0000000712177812 */ /* 0x040fe200078ec0ff */
[----:B------:R-:W-:-:S03]  /*1ecd0*/  IMAD.SHL.U32 R18, R18, 0x200, RZ ;  /* 0x0000020012127824 */ /* 0x000fc600078e00ff */
[----:B------:R-:W-:Y:S01]  /*1ece0*/  LOP3.LUT R19, R19, 0x10, RZ, 0xc0, !PT ;  /* 0x0000001013137812 */ /* 0x000fe200078ec0ff */
[----:B----4-:R-:W-:Y:S01]  /*1ecf0*/  STL.64 [R1+0x1740], R10 ;  /* 0x0017400a01007387 */ /* 0x010fe20000100a00 */
[----:B--2---:R0:W-:Y:S03]  /*1ed00*/  STL.64 [R1+0x1738], R8 ;  /* 0x0017380801007387 */ /* 0x0041e60000100a00 */
[----:B0-----:R-:W2:Y:S01]  /*1ed10*/  LDL.LU.64 R8, [R1+0x60] ;  /* 0x0000600001087983 */ /* 0x001ea20000300a00 */
[----:B------:R-:W4:Y:S02]  /*1ed20*/  LDL.LU.64 R16, [R1+0x50] ;  /* 0x0000500001107983 */ /* 0x000f240000300a00 */
[----:B---3--:R-:W-:Y:S02]  /*1ed30*/  STL.64 [R1+0x16f0], R26 ;  /* 0x0016f01a01007387 */ /* 0x008fe40000100a00 */
[----:B------:R0:W-:Y:S02]  /*1ed40*/  STL.64 [R1+0x16e8], R24 ;  /* 0x0016e81801007387 */ /* 0x0001e40000100a00 */
[----:B0-----:R-:W3:Y:S01]  /*1ed50*/  LDL.LU R24, [R1+0x560] ;  /* 0x0005600001187983 */ /* 0x001ee20000300800 */
[----:B------:R-:W3:Y:S02]  /*1ed60*/  LDL.LU R25, [R1+0x564] ;  /* 0x0005640001197983 */ /* 0x000ee40000300800 */
[----:B------:R-:W2:Y:S02]  /*1ed70*/  LDL.LU R26, [R1+0x568] ;  /* 0x00056800011a7983 */ /* 0x000ea40000300800 */
[----:B------:R-:W2:Y:S02]  /*1ed80*/  LDL.LU R27, [R1+0x56c] ;  /* 0x00056c00011b7983 */ /* 0x000ea40000300800 */
[----:B------:R-:W-:Y:S01]  /*1ed90*/  IMAD R23, R23, 0x410, RZ ;  /* 0x0000041017177824 */ /* 0x000fe200078e02ff */
[----:B-1----:R-:W-:-:S02]  /*1eda0*/  LOP3.LUT R19, R19, 0x60, R22, 0xf8, !PT ;  /* 0x0000006013137812 */ /* 0x002fc400078ef816 */
[----:B------:R-:W-:Y:S02]  /*1edb0*/  LOP3.LUT R18, R18, 0x2000, RZ, 0xc0, !PT ;  /* 0x0000200012127812 */ /* 0x000fe400078ec0ff */
[----:B------:R-:W-:-:S05]  /*1edc0*/  LOP3.LUT R19, R23, R19, RZ, 0x3c, !PT ;  /* 0x0000001317137212 */ /* 0x000fca00078e3cff */
[----:B------:R-:W-:-:S05]  /*1edd0*/  IMAD.IADD R19, R18, 0x1, R19 ;  /* 0x0000000112137824 */ /* 0x000fca00078e0213 */
[----:B------:R-:W0:Y:S04]  /*1ede0*/  LDSM.16.MT88.4 R20, [R19+0xc100] ;  /* 0x00c100001314783b */ /* 0x000e280000004200 */
[----:B--2---:R-:W-:Y:S01]  /*1edf0*/  STL.64 [R1+0x1728], R26 ;  /* 0x0017281a01007387 */ /* 0x004fe20000100a00 */
[----:B---3--:R1:W-:Y:S03]  /*1ee00*/  STL.64 [R1+0x1720], R24 ;  /* 0x0017201801007387 */ /* 0x0083e60000100a00 */
[----:B-1----:R-:W2:Y:S01]  /*1ee10*/  LDL.LU R24, [R1+0x570] ;  /* 0x0005700001187983 */ /* 0x002ea20000300800 */
[----:B------:R-:W2:Y:S02]  /*1ee20*/  LDL.LU R25, [R1+0x574] ;  /* 0x0005740001197983 */ /* 0x000ea40000300800 */
[----:B------:R-:W2:Y:S02]  /*1ee30*/  LDL.LU R26, [R1+0x578] ;  /* 0x00057800011a7983 */ /* 0x000ea40000300800 */
[----:B------:R-:W2:Y:S01]  /*1ee40*/  LDL.LU R27, [R1+0x57c] ;  /* 0x00057c00011b7983 */ /* 0x000ea20000300800 */
[----:B0-----:R-:W-:Y:S01]  /*1ee50*/  STL.64 [R1+0x1530], R22 ;  /* 0x0015301601007387 */ /* 0x001fe20000100a00 */
[----:B------:R0:W-:Y:S03]  /*1ee60*/  STL.64 [R1+0x1528], R20 ;  /* 0x0015281401007387 */ /* 0x0001e60000100a00 */
[----:B0-----:R-:W3:Y:S01]  /*1ee70*/  LDL.LU R20, [R1+0x90] ;  /* 0x0000900001147983 */ /* 0x001ee20000300800 */
[----:B------:R-:W3:Y:S02]  /*1ee80*/  LDL.LU R21, [R1+0x94] ;  /* 0x0000940001157983 */ /* 0x000ee40000300800 */
[----:B------:R-:W2:Y:S02]  /*1ee90*/  LDL.LU R22, [R1+0x98] ;  /* 0x0000980001167983 */ /* 0x000ea40000300800 */
[----:B------:R-:W2:Y:S01]  /*1eea0*/  LDL.LU R23, [R1+0x9c] ;  /* 0x00009c0001177983 */ /* 0x000ea20000300800 */
[----:B------:R-:W-:Y:S01]  /*1eeb0*/  HMMA.16816.F32 R12, R4, R8, R12 ;  /* 0x00000008040c723c */ /* 0x000fe2000000180c */
[----:B--2---:R-:W-:Y:S01]  /*1eec0*/  STL.64 [R1+0x1670], R22 ;  /* 0x0016701601007387 */ /* 0x004fe20000100a00 */
[----:B---3--:R0:W-:Y:S03]  /*1eed0*/  STL.64 [R1+0x1668], R20 ;  /* 0x0016681401007387 */ /* 0x0081e60000100a00 */
[----:B0-----:R-:W2:Y:S01]  /*1eee0*/  LDL.LU R20, [R1+0xa0] ;  /* 0x0000a00001147983 */ /* 0x001ea20000300800 */
[----:B------:R-:W2:Y:S02]  /*1eef0*/  LDL.LU R21, [R1+0xa4] ;  /* 0x0000a40001157983 */ /* 0x000ea40000300800 */
[----:B------:R-:W3:Y:S02]  /*1ef00*/  LDL.LU R22, [R1+0xa8] ;  /* 0x0000a80001167983 */ /* 0x000ee40000300800 */
[----:B------:R-:W3:Y:S02]  /*1ef10*/  LDL.LU R23, [R1+0xac] ;  /* 0x0000ac0001177983 */ /* 0x000ee40000300800 */
[----:B---3--:R-:W-:Y:S01]  /*1ef20*/  STL.64 [R1+0x1680], R22 ;  /* 0x0016801601007387 */ /* 0x008fe20000100a00 */
[----:B--2---:R0:W-:Y:S02]  /*1ef30*/  STL.64 [R1+0x1678], R20 ;  /* 0x0016781401007387 */ /* 0x0041e40000100a00 */
[----:B0-----:R-:W-:-:S02]  /*1ef40*/  IMAD.MOV.U32 R20, RZ, RZ, R2 ;  /* 0x000000ffff147224 */ /* 0x001fc400078e0002 */
[----:B------:R-:W-:Y:S01]  /*1ef50*/  IMAD.MOV.U32 R21, RZ, RZ, R3 ;  /* 0x000000ffff157224 */ /* 0x000fe200078e0003 */
[----:B------:R-:W2:Y:S01]  /*1ef60*/  LDL.LU R2, [R1+0x1754] ;  /* 0x0017540001027983 */ /* 0x000ea20000300800 */
[----:B------:R-:W3:Y:S04]  /*1ef70*/  LDL.LU R3, [R1+0x1750] ;  /* 0x0017500001037983 */ /* 0x000ee80000300800 */
[----:B------:R0:W-:Y:S02]  /*1ef80*/  STL.64 [R1+0x1b0], R12 ;  /* 0x0001b00c01007387 */ /* 0x0001e40000100a00 */
[----:B------:R1:W-:Y:S01]  /*1ef90*/  STL.64 [R1+0x1b8], R14 ;  /* 0x0001b80e01007387 */ /* 0x0003e20000100a00 */
[----:B0-----:R-:W2:Y:S01]  /*1efa0*/  LDL.LU.64 R12, [R1+0x1748] ;  /* 0x00174800010c7983 */ /* 0x001ea20000300a00 */
[----:B-1----:R-:W-:-:S02]  /*1efb0*/  IMAD.MOV.U32 R15, RZ, RZ, R8 ;  /* 0x000000ffff0f7224 */ /* 0x002fc400078e0008 */
[----:B------:R-:W-:Y:S02]  /*1efc0*/  IMAD.MOV.U32 R14, RZ, RZ, R9 ;  /* 0x000000ffff0e7224 */ /* 0x000fe400078e0009 */
[----:B------:R-:W4:Y:S01]  /*1efd0*/  LDL.LU.64 R10, [R1+0x1740] ;  /* 0x00174000010a7983 */ /* 0x000f220000300a00 */
[----:B------:R-:W4:Y:S02]  /*1efe0*/  LDL.LU.64 R8, [R1+0x1738] ;  /* 0x0017380001087983 */ /* 0x000f240000300a00 */
[C---:B----4-:R-:W-:Y:S11]  /*1eff0*/  HMMA.16816.F32 R8, R4.reuse, R16, R8 ;  /* 0x000000100408723c */ /* 0x050ff60000001808 */
[----:B------:R-:W-:Y:S11]  /*1f000*/  @!UPT UIADD3 URZ, URZ, URZ, URZ ;  /* 0x0000003f3f3ff290 */ /* 0x000ff6000fffe03f */
[----:B------:R-:W-:Y:S01]  /*1f010*/  @!UPT UIADD3 URZ, URZ, URZ, URZ ;  /* 0x0000003f3f3ff290 */ /* 0x000fe2000fffe03f */
[----:B------:R0:W-:Y:S01]  /*1f020*/  STL.64 [R1+0x1a0], R8 ;  /* 0x0001a00801007387 */ /* 0x0001e20000100a00 */
[----:B------:R-:W-:Y:S02]  /*1f030*/  STL.64 [R1+0x1a8], R10 ;  /* 0x0001a80a01007387 */ /* 0x000fe40000100a00 */
[----:B0-----:R-:W-:Y:S02]  /*1f040*/  IMAD.MOV.U32 R9, RZ, RZ, R16 ;  /* 0x000000ffff097224 */ /* 0x001fe400078e0010 */
[----:B------:R-:W-:Y:S02]  /*1f050*/  IMAD.MOV.U32 R8, RZ, RZ, R17 ;  /* 0x000000ffff087224 */ /* 0x000fe400078e0011 */
        /* <DEDUP_REMOVED lines=8> */
[----:B------:R-:W-:Y:S02]  /*1f0e0*/  IMAD.MOV.U32 R11, RZ, RZ, R16 ;  /* 0x000000ffff0b7224 */ /* 0x000fe400078e0010 */
[----:B------:R-:W-:Y:S01]  /*1f0f0*/  IMAD.MOV.U32 R10, RZ, RZ, R17 ;  /* 0x000000ffff0a7224 */ /* 0x000fe200078e0011 */
[----:B------:R-:W2:Y:S01]  /*1f100*/  LDL.LU R16, [R1+0x170] ;  /* 0x0001700001107983 */ /* 0x000ea20000300800 */
[----:B------:R-:W2:Y:S01]  /*1f110*/  LDL.LU R17, [R1+0x174] ;  /* 0x0001740001117983 */ /* 0x000ea20000300800 */
[----:B----4-:R-:W-:Y:S11]  /*1f120*/  HMMA.16816.F32 R24, R4, R20, R24 ;  /* 0x000000140418723c */ /* 0x010ff60000001818 */
[----:B------:R-:W-:Y:S11]  /*1f130*/  @!UPT UIADD3 URZ, URZ, URZ, URZ ;  /* 0x0000003f3f3ff290 */ /* 0x000ff6000fffe03f */
[----:B------:R-:W-:Y:S01]  /*1f140*/  @!UPT UIADD3 URZ, URZ, URZ, URZ ;  /* 0x0000003f3f3ff290 */ /* 0x000fe2000fffe03f */
[----:B------:R-:W-:Y:S01]  /*1f150*/  STL.64 [R1+0x180], R24 ;  /* 0x0001801801007387 */ /* 0x000fe20000100a00 */
[----:B------:R0:W-:Y:S02]  /*1f160*/  STL.64 [R1+0x1690], R20 ;  /* 0x0016901401007387 */ /* 0x0001e40000100a00 */
[----:B0-----:R-:W-:Y:S02]  /*1f170*/  IMAD.MOV.U32 R20, RZ, RZ, R11 ;  /* 0x000000ffff147224 */ /* 0x001fe400078e000b */
[----:B------:R-:W-:-:S05]  /*1f180*/  IMAD.MOV.U32 R21, RZ, RZ, R10 ;  /* 0x000000ffff157224 */ /* 0x000fca00078e000a */
[----:B------:R0:W-:Y:S02]  /*1f190*/  STL.64 [R1+0x16a8], R20 ;  /* 0x0016a81401007387 */ /* 0x0001e40000100a00 */
[----:B0-----:R-:W-:Y:S02]  /*1f1a0*/  IMAD.MOV.U32 R21, RZ, RZ, R8 ;  /* 0x000000ffff157224 */ /* 0x001fe400078e0008 */
[----:B------:R-:W-:Y:S01]  /*1f1b0*/  IMAD.MOV.U32 R20, RZ, RZ, R9 ;  /* 0x000000ffff147224 */ /* 0x000fe200078e0009 */
[----:B------:R-:W4:Y:S01]  /*1f1c0*/  LDL.LU R8, [R1+0x4d0] ;  /* 0x0004d00001087983 */ /* 0x000f220000300800 */
[----:B------:R-:W4:Y:S02]  /*1f1d0*/  LDL.LU R9, [R1+0x4d4] ;  /* 0x0004d40001097983 */ /* 0x000f240000300800 */
[----:B------:R-:W4:Y:S02]  /*1f1e0*/  LDL.LU R10, [R1+0x4d8] ;  /* 0x0004d800010a7983 */ /* 0x000f240000300800 */
[----:B------:R-:W4:Y:S02]  /*1f1f0*/  LDL.LU R11, [R1+0x4dc] ;  /* 0x0004dc00010b7983 */ /* 0x000f240000300800 */
[----:B---3--:R-:W-:-:S02]  /*1f200*/  IMAD.MOV.U32 R18, RZ, RZ, R3 ;  /* 0x000000ffff127224 */ /* 0x008fc400078e0003 */
[----:B--2---:R-:W-:Y:S02]  /*1f210*/  IMAD.MOV.U32 R19, RZ, RZ, R2 ;  /* 0x000000ffff137224 */ /* 0x004fe400078e0002 */
[----:B------:R-:W-:-:S05]  /*1f220*/  IMAD.MOV.U32 R24, RZ, RZ, R29 ;  /* 0x000000ffff187224 */ /* 0x000fca00078e001d */
[----:B------:R-:W-:Y:S01]  /*1f230*/  HMMA.16816.F32 R16, R4, R12, R16 ;  /* 0x0000000c0410723c */ /* 0x000fe20000001810 */
[----:B------:R-:W-:Y:S02]  /*1f240*/  IMAD.MOV.U32 R25, RZ, RZ, R0 ;  /* 0x000000ffff197224 */ /* 0x000fe400078e0000 */
[----:B------:R-:W-:Y:S02]  /*1f250*/  IMAD.MOV.U32 R3, RZ, RZ, R26 ;  /* 0x000000ffff037224 */ /* 0x000fe400078e001a */
[----:B------:R-:W-:Y:S01]  /*1f260*/  IMAD.MOV.U32 R2, RZ, RZ, R27 ;  /* 0x000000ffff027224 */ /* 0x000fe200078e001b */
[----:B----4-:R-:W-:Y:S01]  /*1f270*/  STL.64 [R1+0x1700], R10 ;  /* 0x0017000a01007387 */ /* 0x010fe20000100a00 */
[----:B------:R-:W-:Y:S02]  /*1f280*/  STL.64 [R1+0x16f8], R8 ;  /* 0x0016f80801007387 */ /* 0x000fe40000100a00 */
[----:B------:R-:W2:Y:S02]  /*1f290*/  LDL.LU R29, [R1+0x171c] ;  /* 0x00171c00011d7983 */ /* 0x000ea40000300800 */
[----:B------:R-:W3:Y:S01]  /*1f2a0*/  LDL.LU R0, [R1+0x1718] ;  /* 0x0017180001007983 */ /* 0x000ee20000300800 */
[----:B------:R0:W-:Y:S04]  /*1f2b0*/  STL.64 [R1+0x1708], R24 ;  /* 0x0017081801007387 */ /* 0x0001e80000100a00 */
[----:B0-----:R-:W4:Y:S01]  /*1f2c0*/  LDL.LU R24, [R1+0x160] ;  /* 0x0001600001187983 */ /* 0x001f220000300800 */
[----:B------:R-:W4:Y:S02]  /*1f2d0*/  LDL.LU R25, [R1+0x164] ;  /* 0x0001640001197983 */ /* 0x000f240000300800 */
[----:B------:R-:W4:Y:S02]  /*1f2e0*/  LDL.LU R26, [R1+0x168] ;  /* 0x00016800011a7983 */ /* 0x000f240000300800 */
[----:B------:R-:W4:Y:S01]  /*1f2f0*/  LDL.LU R27, [R1+0x16c] ;  /* 0x00016c00011b7983 */ /* 0x000f220000300800 */
[----:B------:R-:W2:Y:S01]  /*1f300*/  LDL.LU R8, [R1+0x150] ;  /* 0x0001500001087983 */ /* 0x000ea20000300800 */
[----:B------:R-:W2:Y:S02]  /*1f310*/  LDL.LU R9, [R1+0x154] ;  /* 0x0001540001097983 */ /* 0x000ea40000300800 */
[----:B------:R-:W2:Y:S02]  /*1f320*/  LDL.LU R10, [R1+0x158] ;  /* 0x00015800010a7983 */ /* 0x000ea40000300800 */
[----:B------:R-:W2:Y:S01]  /*1f330*/  LDL.LU R11, [R1+0x15c] ;  /* 0x00015c00010b7983 */ /* 0x000ea20000300800 */
[----:B------:R0:W-:Y:S01]  /*1f340*/  STL.64 [R1+0x16c0], R20 ;  /* 0x0016c01401007387 */ /* 0x0001e20000100a00 */
[----:B------:R-:W-:Y:S02]  /*1f350*/  STL [R1+0x14a4], R2 ;  /* 0x0014a40201007387 */ /* 0x000fe40000100800 */
[----:B------:R-:W-:Y:S02]  /*1f360*/  STL [R1+0x14a0], R3 ;  /* 0x0014a00301007387 */ /* 0x000fe40000100800 */
[----:B------:R1:W-:Y:S01]  /*1f370*/  STL.64 [R1+0x170], R16 ;  /* 0x0001701001007387 */ /* 0x0003e20000100a00 */
[----:B------:R-:W-:Y:S01]  /*1f380*/  STL.64 [R1+0x178], R18 ;  /* 0x0001781201007387 */ /* 0x000fe20000100a00 */
[----:B0-----:R-:W-:-:S03]  /*1f390*/  IMAD.MOV.U32 R21, RZ, RZ, R14 ;  /* 0x000000ffff157224 */ /* 0x001fc600078e000e */
[----:B-1----:R-:W4:Y:S01]  /*1f3a0*/  LDL.LU.64 R16, [R1+0x1710] ;  /* 0x0017100001107983 */ /* 0x002f220000300a00 */
[----:B------:R0:W-:Y:S02]  /*1f3b0*/  STL.64 [R1+0x1688], R12 ;  /* 0x0016880c01007387 */ /* 0x0001e40000100a00 */
[----:B------:R-:W-:Y:S01]  /*1f3c0*/  IMAD.MOV.U32 R20, RZ, RZ, R15 ;  /* 0x000000ffff147224 */ /* 0x000fe200078e000f */
[----:B0-----:R-:W2:Y:S01]  /*1f3d0*/  LDL.LU R12, [R1+0xb0] ;  /* 0x0000b000010c7983 */ /* 0x001ea20000300800 */
[----:B------:R-:W2:Y:S02]  /*1f3e0*/  LDL.LU R13, [R1+0xb4] ;  /* 0x0000b400010d7983 */ /* 0x000ea40000300800 */
[----:B------:R-:W2:Y:S02]  /*1f3f0*/  LDL.LU R14, [R1+0xb8] ;  /* 0x0000b800010e7983 */ /* 0x000ea40000300800 */
[----:B------:R-:W2:Y:S02]  /*1f400*/  LDL.LU R15, [R1+0xbc] ;  /* 0x0000bc00010f7983 */ /* 0x000ea40000300800 */
[----:B--2---:R-:W-:Y:S01]  /*1f410*/  STL.64 [R1+0x16a0], R14 ;  /* 0x0016a00e01007387 */ /* 0x004fe20000100a00 */
[----:B------:R0:W-:Y:S03]  /*1f420*/  STL.64 [R1+0x1698], R12 ;  /* 0x0016980c01007387 */ /* 0x0001e60000100a00 */
        /* <DEDUP_REMOVED lines=9> */
[----:B------:R-:W4:Y:S02]  /*1f4c0*/  LDL.LU R14, [R1+0x488] ;  /* 0x00048800010e7983 */ /* 0x000f240000300800 */
[----:B------:R-:W4:Y:S02]  /*1f4d0*/  LDL.LU R15, [R1+0x48c] ;  /* 0x00048c00010f7983 */ /* 0x000f240000300800 */
[----:B----4-:R-:W-:Y:S01]  /*1f4e0*/  STL.64 [R1+0x16d0], R14 ;  /* 0x0016d00e01007387 */ /* 0x010fe20000100a00 */
[----:B--2---:R0:W-:Y:S03]  /*1f4f0*/  STL.64 [R1+0x16c8], R12 ;  /* 0x0016c80c01007387 */ /* 0x0041e60000100a00 */
[----:B0-----:R-:W2:Y:S01]  /*1f500*/  LDL.LU R12, [R1+0x4a0] ;  /* 0x0004a000010c7983 */ /* 0x001ea20000300800 */
[----:B------:R-:W2:Y:S02]  /*1f510*/  LDL.LU R13, [R1+0x4a4] ;  /* 0x0004a400010d7983 */ /* 0x000ea40000300800 */
[----:B------:R-:W2:Y:S02]  /*1f520*/  LDL.LU R14, [R1+0x4a8] ;  /* 0x0004a800010e7983 */ /* 0x000ea40000300800 */
[----:B------:R-:W2:Y:S02]  /*1f530*/  LDL.LU R15, [R1+0x4ac] ;  /* 0x0004ac00010f7983 */ /* 0x000ea40000300800 */
[----:B------:R0:W-:Y:S01]  /*1f540*/  STL.64 [R1+0x160], R24 ;  /* 0x0001601801007387 */ /* 0x0001e20000100a00 */
[----:B------:R1:W-:Y:S03]  /*1f550*/  STL.64 [R1+0x168], R26 ;  /* 0x0001681a01007387 */ /* 0x0003e60000100a00 */
[----:B0-----:R-:W1:Y:S02]  /*1f560*/  LDL.LU.64 R24, [R1+0x1708] ;  /* 0x0017080001187983 */ /* 0x001e640000300a00 */
[C---:B-1----:R-:W-:Y:S02]  /*1f570*/  HMMA.16816.F32 R24, R4.reuse, R24, R8 ;  /* 0x000000180418723c */ /* 0x042fe40000001808 */
[----:B------:R-:W4:Y:S01]  /*1f580*/  LDL.LU.64 R10, [R1+0x1700] ;  /* 0x00170000010a7983 */ /* 0x000f220000300a00 */
[----:B------:R-:W4:Y:S11]  /*1f590*/  LDL.LU.64 R8, [R1+0x16f8] ;  /* 0x0016f80001087983 */ /* 0x000f360000300a00 */
[----:B------:R-:W-:Y:S09]  /*1f5a0*/  @!UPT UIADD3 URZ, URZ, URZ, URZ ;  /* 0x0000003f3f3ff290 */ /* 0x000ff2000fffe03f */
[----:B------:R-:W-:Y:S01]  /*1f5b0*/  STL.64 [R1+0x150], R24 ;  /* 0x0001501801007387 */ /* 0x000fe20000100a00 */
[----:B------:R0:W-:Y:S03]  /*1f5c0*/  STL.64 [R1+0x158], R26 ;  /* 0x0001581a01007387 */ /* 0x0001e60000100a00 */
[----:B0-----:R-:W2:Y:S01]  /*1f5d0*/  LDL.LU.64 R26, [R1+0x16f0] ;  /* 0x0016f000011a7983 */ /* 0x001ea20000300a00 */
[----:B------:R-:W4:Y:S02]  /*1f5e0*/  LDL.LU.64 R24, [R1+0x16e8] ;  /* 0x0016e80001187983 */ /* 0x000f240000300a00 */
[----:B----4-:R-:W-:Y:S01]  /*1f5f0*/  HMMA.16816.F32 R4, R4, R24, R8 ;  /* 0x000000180404723c */ /* 0x010fe20000001808 */
[----:B------:R-:W2:Y:S01]  /*1f600*/  LDL.LU.64 R10, [R1+0x16e0] ;  /* 0x0016e000010a7983 */ /* 0x000ea20000300a00 */
[----:B------:R-:W2:Y:S11]  /*1f610*/  LDL.LU.64 R8, [R1+0x16d8] ;  /* 0x0016d80001087983 */ /* 0x000eb60000300a00 */
[----:B------:R-:W-:Y:S10]  /*1f620*/  @!UPT UIADD3 URZ, URZ, URZ, URZ ;  /* 0x0000003f3f3ff290 */ /* 0x000ff4000fffe03f */
[----:B------:R0:W-:Y:S01]  /*1f630*/  STL.64 [R1+0xf0], R4 ;  /* 0x0000f00401007387 */ /* 0x0001e20000100a00 */
[----:B------:R1:W-:Y:S03]  /*1f640*/  STL.64 [R1+0xf8], R6 ;  /* 0x0000f80601007387 */ /* 0x0003e60000100a00 */
[----:B0-----:R-:W4:Y:S01]  /*1f650*/  LDL.LU.64 R4, [R1] ;  /* 0x0000000001047983 */ /* 0x001f220000300a00 */
[----:B-1----:R-:W3:Y:S01]  /*1f660*/  LDL.64 R6, [R1+0x8] ;  /* 0x0000080001067983 */ /* 0x002ee20000100a00 */
[C---:B--2---:R-:W-:Y:S02]  /*1f670*/  HMMA.16816.F32 R20, R8.reuse, R20, R12 ;  /* 0x000000140814723c */ /* 0x044fe4000000180c */
[----:B------:R-:W2:Y:S01]  /*1f680*/  LDL.LU.64 R14, [R1+0x16d0] ;  /* 0x0016d000010e7983 */ /* 0x000ea20000300a00 */
[----:B------:R-:W2:Y:S11]  /*1f690*/  LDL.LU.64 R12, [R1+0x16c8] ;  /* 0x0016c800010c7983 */ /* 0x000eb60000300a00 */
[----:B------:R-:W-:Y:S09]  /*1f6a0*/  @!UPT UIADD3 URZ, URZ, URZ, URZ ;  /* 0x0000003f3f3ff290 */ /* 0x000ff2000fffe03f */
[----:B------:R0:W-:Y:S01]  /*1f6b0*/  STL.64 [R1+0xe0], R20 ;  /* 0x0000e01401007387 */ /* 0x0001e20000100a00 */
[----:B------:R2:W-:Y:S03]  /*1f6c0*/  STL.64 [R1+0xe8], R22 ;  /* 0x0000e81601007387 */ /* 0x0005e60000100a00 */
[----:B0-----:R-:W2:Y:S02]  /*1f6d0*/  LDL.LU.64 R20, [R1+0x16c0] ;  /* 0x0016c00001147983 */ /* 0x001ea40000300a00 */
        /* <DEDUP_REMOVED lines=15> */
[----:B------:R-:W2:Y:S11]  /*1f7d0*/  LDL.LU.64 R12, [R1+0x1688] ;  /* 0x00168800010c7983 */ /* 0x000eb60000300a00 */
[----:B------:R-:W-:Y:S10]  /*1f7e0*/  @!UPT UIADD3 URZ, URZ, URZ, URZ ;  /* 0x0000003f3f3ff290 */ /* 0x000ff4000fffe03f */
[----:B------:R-:W-:Y:S01]  /*1f7f0*/  STL.64 [R1+0xb0], R20 ;  /* 0x0000b01401007387 */ /* 0x000fe20000100a00 */
[----:B------:R0:W-:Y:S03]  /*1f800*/  STL.64 [R1+0xb8], R22 ;  /* 0x0000b81601007387 */ /* 0x0001e60000100a00 */
[----:B0-----:R-:W2:Y:S01]  /*1f810*/  LDL.LU.64 R22, [R1+0x1680] ;  /* 0x0016800001167983 */ /* 0x001ea20000300a00 */
[----:B------:R-:W2:Y:S02]  /*1f820*/  LDL.LU.64 R20, [R1+0x1678] ;  /* 0x0016780001147983 */ /* 0x000ea40000300a00 */
[C---:B--2---:R-:W-:Y:S01]  /*1f830*/  HMMA.16816.F32 R12, R8.reuse, R12, R20 ;  /* 0x0000000c080c723c */ /* 0x044fe20000001814 */
[----:B------:R-:W2:Y:S01]  /*1f840*/  LDL.LU.64 R22, [R1+0x1670] ;  /* 0x0016700001167983 */ /* 0x000ea20000300a00 */
[----:B------:R-:W2:Y:S11]  /*1f850*/  LDL.LU.64 R20, [R1+0x1668] ;  /* 0x0016680001147983 */ /* 0x000eb60000300a00 */
[----:B------:R-:W-:Y:S10]  /*1f860*/  @!UPT UIADD3 URZ, URZ, URZ, URZ ;  /* 0x0000003f3f3ff290 */ /* 0x000ff4000fffe03f */
[----:B------:R-:W-:Y:S01]  /*1f870*/  STL.64 [R1+0xa0], R12 ;  /* 0x0000a00c01007387 */ /* 0x000fe20000100a00 */
[----:B------:R0:W-:Y:S03]  /*1f880*/  STL.64 [R1+0xa8], R14 ;  /* 0x0000a80e01007387 */ /* 0x0001e60000100a00 */
[----:B0-----:R-:W4:Y:S01]  /*1f890*/  LDL.LU.64 R14, [R1+0x1660] ;  /* 0x00166000010e7983 */ /* 0x001f220000300a00 */
[----:B------:R-:W4:Y:S02]  /*1f8a0*/  LDL.LU.64 R12, [R1+0x1658] ;  /* 0x00165800010c7983 */ /* 0x000f240000300a00 */
[----:B---3--:R-:W-:Y:S01]  /*1f8b0*/  STL.64 [R1+0x15b8], R6 ;  /* 0x0015b80601007387 */ /* 0x008fe20000100a00 */
[C---:B--2---:R-:W-:Y:S08]  /*1f8c0*/  HMMA.16816.F32 R16, R8.reuse, R16, R20 ;  /* 0x000000100810723c */ /* 0x044ff00000001814 */
[----:B----4-:R-:W-:Y:S11]  /*1f8d0*/  HMMA.16816.F32 R12, R8, R4, R12 ;  /* 0x00000004080c723c */ /* 0x010ff6000000180c */
[----:B------:R-:W-:Y:S04]  /*1f8e0*/  @!UPT UIADD3 URZ, URZ, URZ, URZ ;  /* 0x0000003f3f3ff290 */ /* 0x000fe8000fffe03f */
[----:B------:R-:W-:Y:S01]  /*1f8f0*/  STL.64 [R1+0x90], R16 ;  /* 0x0000901001007387 */ /* 0x000fe20000100a00 */
[----:B------:R-:W-:Y:S02]  /*1f900*/  STL.64 [R1+0x98], R18 ;  /* 0x0000981201007387 */ /* 0x000fe40000100a00 */
[----:B------:R-:W2:Y:S05]  /*1f910*/  LDL.LU R20, [R1+0x200] ;  /* 0x0002000001147983 */ /* 0x000eaa0000300800 */
[----:B------:R-:W-:Y:S01]  /*1f920*/  STL.64 [R1+0x80], R12 ;  /* 0x0000800c01007387 */ /* 0x000fe20000100a00 */
[----:B------:R-:W-:Y:S02]  /*1f930*/  STL.64 [R1+0x88], R14 ;  /* 0x0000880e01007387 */ /* 0x000fe40000100a00 */
[----:B------:R-:W2:Y:S02]  /*1f940*/  LDL.LU R21, [R1+0x204] ;  /* 0x0002040001157983 */ /* 0x000ea40000300800 */
[----:B------:R-:W3:Y:S02]  /*1f950*/  LDL.LU R22, [R1+0x208] ;  /* 0x0002080001167983 */ /* 0x000ee40000300800 */
[----:B------:R-:W-:-:S02]  /*1f960*/  IMAD.MOV.U32 R23, RZ, RZ, R27 ;  /* 0x000000ffff177224 */ /* 0x000fc400078e001b */
[----:B------:R-:W4:Y:S04]  /*1f970*/  LDL.LU R27, [R1+0x1650] ;  /* 0x00165000011b7983 */ /* 0x000f280000300800 */
[----:B---3--:R-:W-:Y:S01]  /*1f980*/  STL.64 [R1+0x1550], R22 ;  /* 0x0015501601007387 */ /* 0x008fe20000100a00 */
[----:B--2---:R0:W-:Y:S02]  /*1f990*/  STL.64 [R1+0x1548], R20 ;  /* 0x0015481401007387 */ /* 0x0041e40000100a00 */
[----:B0-----:R-:W-:Y:S02]  /*1f9a0*/  IMAD.MOV.U32 R20, RZ, RZ, R26 ;  /* 0x000000ffff147224 */ /* 0x001fe400078e001a */
[----:B------:R-:W-:Y:S01]  /*1f9b0*/  IMAD.MOV.U32 R21, RZ, RZ, R0 ;  /* 0x000000ffff157224 */ /* 0x000fe200078e0000 */
[----:B------:R-:W2:Y:S01]  /*1f9c0*/  LDL.LU R26, [R1+0x164c] ;  /* 0x00164c00011a7983 */ /* 0x000ea20000300800 */
[----:B------:R-:W3:Y:S02]  /*1f9d0*/  LDL.LU R0, [R1+0x1648] ;  /* 0x0016480001007983 */ /* 0x000ee40000300800 */
[----:B------:R-:W-:-:S02]  /*1f9e0*/  IMAD.MOV.U32 R22, RZ, RZ, R29 ;  /* 0x000000ffff167224 */ /* 0x000fc400078e001d */
[----:B------:R-:W-:Y:S01]  /*1f9f0*/  IMAD.MOV.U32 R23, RZ, RZ, R28 ;  /* 0x000000ffff177224 */ /* 0x000fe200078e001c */
[----:B------:R-:W3:Y:S01]  /*1fa00*/  LDL.LU R29, [R1+0x1644] ;  /* 0x00164400011d7983 */ /* 0x000ee20000300800 */
[----:B------:R-:W3:Y:S02]  /*1fa10*/  LDL.LU R28, [R1+0x1640] ;  /* 0x00164000011c7983 */ /* 0x000ee40000300800 */
[----:B------:R-:W3:Y:S02]  /*1fa20*/  LDL.LU R12, [R1+0x70] ;  /* 0x00007000010c7983 */ /* 0x000ee40000300800 */
[----:B------:R-:W3:Y:S01]  /*1fa30*/  LDL.LU R13, [R1+0x74] ;  /* 0x00007400010d7983 */ /* 0x000ee20000300800 */
[----:B------:R-:W3:Y:S01]  /*1fa40*/  LDL.LU R14, [R1+0x78] ;  /* 0x00007800010e7983 */ /* 0x000ee20000300800 */
[----:B------:R-:W3:Y:S02]  /*1fa50*/  LDL.LU R15, [R1+0x7c] ;  /* 0x00007c00010f7983 */ /* 0x000ee40000300800 */
[----:B------:R0:W-:Y:S02]  /*1fa60*/  STL.64 [R1+0x1560], R22 ;  /* 0x0015601601007387 */ /* 0x0001e40000100a00 */
[----:B------:R1:W-:Y:S01]  /*1fa70*/  STL.64 [R1+0x1558], R20 ;  /* 0x0015581401007387 */ /* 0x0003e20000100a00 */
[----:B0-----:R-:W3:Y:S04]  /*1fa80*/  LDL R22, [R1+0x48] ;  /* 0x0000480001167983 */ /* 0x001ee80000100800 */
[----:B------:R-:W3:Y:S01]  /*1fa90*/  LDL R23, [R1+0x4c] ;  /* 0x00004c0001177983 */ /* 0x000ee20000100800 */
[----:B----4-:R-:W-:-:S02]  /*1faa0*/  IMAD.MOV.U32 R7, RZ, RZ, R27 ;  /* 0x000000ffff077224 */ /* 0x010fc400078e001b */
[----:B--2---:R-:W-:Y:S02]  /*1fab0*/  IMAD.MOV.U32 R6, RZ, RZ, R26 ;  /* 0x000000ffff067224 */ /* 0x004fe400078e001a */
[----:B---3--:R-:W-:Y:S02]  /*1fac0*/  IMAD.MOV.U32 R5, RZ, RZ, R0 ;  /* 0x000000ffff057224 */ /* 0x008fe400078e0000 */
[----:B------:R-:W-:Y:S01]  /*1fad0*/  IMAD.MOV.U32 R4, RZ, RZ, R29 ;  /* 0x000000ffff047224 */ /* 0x000fe200078e001d */
[----:B------:R0:W-:Y:S01]  /*1fae0*/  STL.64 [R1+0x15f0], R22 ;  /* 0x0015f01601007387 */ /* 0x0001e20000100a00 */
[----:B------:R-:W2:Y:S02]  /*1faf0*/  LDL.LU R29, [R1+0x163c] ;  /* 0x00163c00011d7983 */ /* 0x000ea40000300800 */
[----:B------:R-:W3:Y:S02]  /*1fb00*/  LDL.LU R0, [R1+0x1638] ;  /* 0x0016380001007983 */ /* 0x000ee40000300800 */
[----:B------:R-:W4:Y:S01]  /*1fb10*/  LDL.LU R26, [R1+0x1634] ;  /* 0x00163400011a7983 */ /* 0x000f220000300800 */
[----:B------:R-:W4:Y:S01]  /*1fb20*/  LDL.LU R27, [R1+0x1630] ;  /* 0x00163000011b7983 */ /* 0x000f220000300800 */
[----:B-1----:R-:W2:Y:S02]  /*1fb30*/  LDL.LU R20, [R1+0x340] ;  /* 0x0003400001147983 */ /* 0x002ea40000300800 */
[----:B------:R-:W2:Y:S01]  /*1fb40*/  LDL.LU R21, [R1+0x344] ;  /* 0x0003440001157983 */ /* 0x000ea20000300800 */
[----:B0-----:R-:W2:Y:S01]  /*1fb50*/  LDL.LU R22, [R1+0x348] ;  /* 0x0003480001167983 */ /* 0x001ea20000300800 */
[----:B---3--:R-:W-:-:S03]  /*1fb60*/  IMAD.MOV.U32 R23, RZ, RZ, R0 ;  /* 0x000000ffff177224 */ /* 0x008fc600078e0000 */
[----:B------:R-:W3:Y:S04]  /*1fb70*/  LDL.LU R0, [R1+0x162c] ;  /* 0x00162c0001007983 */ /* 0x000ee80000300800 */
[----:B--2---:R0:W-:Y:S01]  /*1fb80*/  STL.64 [R1+0x1600], R22 ;  /* 0x0016001601007387 */ /* 0x0041e20000100a00 */
[----:B------:R-:W-:Y:S03]  /*1fb90*/  STL.64 [R1+0x15f8], R20 ;  /* 0x0015f81401007387 */ /* 0x000fe60000100a00 */
[----:B0-----:R-:W2:Y:S04]  /*1fba0*/  LDL R22, [R1+0x68] ;  /* 0x0000680001167983 */ /* 0x001ea80000100800 */
[----:B------:R-:W2:Y:S01]  /*1fbb0*/  LDL R23, [R1+0x6c] ;  /* 0x00006c0001177983 */ /* 0x000ea20000100800 */
[----:B------:R-:W2:Y:S02]  /*1fbc0*/  LDL.LU R16, [R1+0x330] ;  /* 0x0003300001107983 */ /* 0x000ea40000300800 */
[----:B------:R-:W2:Y:S02]  /*1fbd0*/  LDL.LU R17, [R1+0x334] ;  /* 0x0003340001117983 */ /* 0x000ea40000300800 */
[----:B------:R-:W2:Y:S01]  /*1fbe0*/  LDL.LU R18, [R1+0x338] ;  /* 0x0003380001127983 */ /* 0x000ea20000300800 */
[----:B------:R-:W2:Y:S01]  /*1fbf0*/  LDL.LU R19, [R1+0x33c] ;  /* 0x00033c0001137983 */ /* 0x000ea20000300800 */
[----:B------:R-:W-:Y:S03]  /*1fc00*/  HMMA.16816.F32 R8, R8, R24, R12 ;  /* 0x000000180808723c */ /* 0x000fe6000000180c */
[----:B--2---:R-:W-:Y:S01]  /*1fc10*/  STL.64 [R1+0x1610], R18 ;  /* 0x0016101201007387 */ /* 0x004fe20000100a00 */
[----:B------:R3:W-:Y:S02]  /*1fc20*/  STL.64 [R1+0x1608], R16 ;  /* 0x0016081001007387 */ /* 0x0007e40000100a00 */
[----:B---3--:R-:W-:-:S02]  /*1fc30*/  IMAD.MOV.U32 R16, RZ, RZ, R0 ;  /* 0x000000ffff107224 */ /* 0x008fc400078e0000 */
[----:B------:R-:W2:Y:S01]  /*1fc40*/  LDL.LU R0, [R1+0x1628] ;  /* 0x0016280001007983 */ /* 0x000ea20000300800 */
[----:B------:R-:W3:Y:S02]  /*1fc50*/  LDL.LU R17, [R1+0x354] ;  /* 0x0003540001117983 */ /* 0x000ee40000300800 */
[----:B------:R-:W3:Y:S02]  /*1fc60*/  LDL.LU R18, [R1+0x358] ;  /* 0x0003580001127983 */ /* 0x000ee40000300800 */
[----:B------:R-:W3:Y:S01]  /*1fc70*/  LDL.LU R19, [R1+0x35c] ;  /* 0x00035c0001137983 */ /* 0x000ee20000300800 */
[----:B------:R0:W-:Y:S01]  /*1fc80*/  STL.64 [R1+0x15c8], R6 ;  /* 0x0015c80601007387 */ /* 0x0001e20000100a00 */
[----:B------:R-:W-:Y:S03]  /*1fc90*/  STL.64 [R1+0x15c0], R4 ;  /* 0x0015c00401007387 */ /* 0x000fe60000100a00 */
[----:B0-----:R-:W3:Y:S01]  /*1fca0*/  LDL R6, [R1+0x28] ;  /* 0x0000280001067983 */ /* 0x001ee20000100800 */
[----:B--2---:R-:W-:-:S05]  /*1fcb0*/  IMAD.MOV.U32 R7, RZ, RZ, R0 ;  /* 0x000000ffff077224 */ /* 0x004fca00078e0000 */
[----:B---3--:R0:W-:Y:S04]  /*1fcc0*/  STL.64 [R1+0x15d8], R6 ;  /* 0x0015d80601007387 */ /* 0x0081e80000100a00 */
[----:B0-----:R-:W2:Y:S01]  /*1fcd0*/  LDL.64 R6, [R1+0x38] ;  /* 0x0000380001067983 */ /* 0x001ea20000100a00 */
[----:B------:R-:W3:Y:S02]  /*1fce0*/  LDL.LU.64 R14, [R1+0x1620] ;  /* 0x00162000010e7983 */ /* 0x000ee40000300a00 */
[----:B------:R-:W3:Y:S02]  /*1fcf0*/  LDL.LU.64 R12, [R1+0x1618] ;  /* 0x00161800010c7983 */ /* 0x000ee40000300a00 */
[----:B------:R-:W-:Y:S01]  /*1fd00*/  STL [R1+0x74], R9 ;  /* 0x0000740901007387 */ /* 0x000fe20000100800 */
[----:B------:R0:W-:Y:S01]  /*1fd10*/  STL.64 [R1+0x78], R10 ;  /* 0x0000780a01007387 */ /* 0x0001e20000100a00 */
[----:B----4-:R1:W-:Y:S03]  /*1fd20*/  STL.64 [R1+0x15b0], R26 ;  /* 0x0015b01a01007387 */ /* 0x0103e60000100a00 */
[----:B0-----:R-:W4:Y:S04]  /*1fd30*/  LDL R10, [R1+0x18] ;  /* 0x00001800010a7983 */ /* 0x001f280000100800 */
[----:B------:R-:W4:Y:S04]  /*1fd40*/  LDL R11, [R1+0x1c] ;  /* 0x00001c00010b7983 */ /* 0x000f280000100800 */
[----:B-1----:R-:W2:Y:S01]  /*1fd50*/  LDL.64 R26, [R1+0x58] ;  /* 0x00005800011a7983 */ /* 0x002ea20000100a00 */
[----:B------:R-:W-:-:S03]  /*1fd60*/  IMAD.MOV.U32 R0, RZ, RZ, R8 ;  /* 0x000000ffff007224 */ /* 0x000fc600078e0008 */
[----:B----4-:R0:W-:Y:S01]  /*1fd70*/  STL.64 [R1+0x15d0], R10 ;  /* 0x0015d00a01007387 */ /* 0x0101e20000100a00 */
[----:B------:R-:W4:Y:S02]  /*1fd80*/  LDL.LU R8, [R1+0x310] ;  /* 0x0003100001087983 */ /* 0x000f240000300800 */
[----:B------:R-:W4:Y:S01]  /*1fd90*/  LDL.LU R9, [R1+0x314] ;  /* 0x0003140001097983 */ /* 0x000f220000300800 */
[----:B0-----:R-:W2:Y:S01]  /*1fda0*/  LDL.LU R10, [R1+0x318] ;  /* 0x00031800010a7983 */ /* 0x001ea20000300800 */
[----:B------:R-:W2:Y:S01]  /*1fdb0*/  LDL.LU R11, [R1+0x31c] ;  /* 0x00031c00010b7983 */ /* 0x000ea20000300800 */
[----:B---3--:R-:W-:Y:S02]  /*1fdc0*/  HMMA.16816.F32 R20, R12, R22, R16 ;  /* 0x000000160c14723c */ /* 0x008fe40000001810 */
[----:B--2---:R-:W-:Y:S01]  /*1fdd0*/  STL.64 [R1+0x15e8], R10 ;  /* 0x0015e80a01007387 */ /* 0x004fe20000100a00 */
[----:B----4-:R0:W-:Y:S03]  /*1fde0*/  STL.64 [R1+0x15e0], R8 ;  /* 0x0015e00801007387 */ /* 0x0101e60000100a00 */
[----:B0-----:R-:W2:Y:S01]  /*1fdf0*/  LDL.LU R8, [R1+0x320] ;  /* 0x0003200001087983 */ /* 0x001ea20000300800 */
[----:B------:R-:W2:Y:S02]  /*1fe00*/  LDL.LU R9, [R1+0x324] ;  /* 0x0003240001097983 */ /* 0x000ea40000300800 */
[----:B------:R-:W-:Y:S02]  /*1fe10*/  STL [R1+0x132c], R0 ;  /* 0x00132c0001007387 */ /* 0x000fe40000100800 */
[----:B------:R-:W3:Y:S01]  /*1fe20*/  LDL.LU.64 R18, [R1+0x1610] ;  /* 0x0016100001127983 */ /* 0x000ee20000300a00 */
[----:B------:R-:W3:Y:S11]  /*1fe30*/  LDL.LU.64 R16, [R1+0x1608] ;  /* 0x0016080001107983 */ /* 0x000ef60000300a00 */
[----:B------:R-:W-:Y:S02]  /*1fe40*/  STL.64 [R1+0x700], R20 ;  /* 0x0007001401007387 */ /* 0x000fe40000100a00 */
[----:B------:R-:W-:-:S02]  /*1fe50*/  IMAD.MOV.U32 R10, RZ, RZ, R29 ;  /* 0x000000ffff0a7224 */ /* 0x000fc400078e001d */
[----:B------:R-:W-:Y:S01]  /*1fe60*/  IMAD.MOV.U32 R11, RZ, RZ, R28 ;  /* 0x000000ffff0b7224 */ /* 0x000fe200078e001c */
[----:B------:R0:W-:Y:S01]  /*1fe70*/  STL.64 [R1+0x708], R22 ;  /* 0x0007081601007387 */ /* 0x0001e20000100a00 */
[----:B------:R-:W-:Y:S02]  /*1fe80*/  IMAD.MOV.U32 R29, RZ, RZ, R21 ;  /* 0x000000ffff1d7224 */ /* 0x000fe400078e0015 */
[----:B------:R-:W-:Y:S01]  /*1fe90*/  IMAD.MOV.U32 R28, RZ, RZ, R20 ;  /* 0x000000ffff1c7224 */ /* 0x000fe200078e0014 */
[----:B0-----:R-:W4:Y:S01]  /*1fea0*/  LDL.LU.64 R22, [R1+0x1600] ;  /* 0x0016000001167983 */ /* 0x001f220000300a00 */
[----:B------:R-:W4:Y:S03]  /*1feb0*/  LDL.LU.64 R20, [R1+0x15f8] ;  /* 0x0015f80001147983 */ /* 0x000f260000300a00 */
[----:B------:R-:W-:Y:S02]  /*1fec0*/  STL [R1+0x10fc], R28 ;  /* 0x0010fc1c01007387 */ /* 0x000fe40000100800 */
[----:B------:R-:W-:Y:S01]  /*1fed0*/  STL [R1+0x10f8], R29 ;  /* 0x0010f81d01007387 */ /* 0x000fe20000100800 */
[C---:B----4-:R-:W-:Y:S11]  /*1fee0*/  HMMA.16816.F32 R20, R12.reuse, R26, R20 ;  /* 0x0000001a0c14723c */ /* 0x050ff60000001814 */
[----:B------:R-:W-:Y:S11]  /*1fef0*/  @!UPT UIADD3 URZ, URZ, URZ, URZ ;  /* 0x0000003f3f3ff290 */ /* 0x000ff6000fffe03f */
[----:B------:R-:W-:Y:S01]  /*1ff00*/  @!UPT UIADD3 URZ, URZ, URZ, URZ ;  /* 0x0000003f3f3ff290 */ /* 0x000fe2000fffe03f */
[----:B------:R-:W-:Y:S01]  /*1ff10*/  STL.64 [R1+0x6f0], R20 ;  /* 0x0006f01401007387 */ /* 0x000fe20000100a00 */
[----:B------:R0:W-:Y:S03]  /*1ff20*/  STL.64 [R1+0x6f8], R22 ;  /* 0x0006f81601007387 */ /* 0x0001e60000100a00 */
[----:B0-----:R-:W3:Y:S01]  /*1ff30*/  LDL.LU.64 R22, [R1+0x15f0] ;  /* 0x0015f00001167983 */ /* 0x001ee20000300a00 */
[----:B--2---:R-:W-:Y:S01]  /*1ff40*/  HMMA.16816.F32 R8, R12, R6, R8 ;  /* 0x000000060c08723c */ /* 0x004fe20000001808 */
[----:B------:R-:W2:Y:S02]  /*1ff50*/  LDL.LU R24, [R1+0x2f0] ;  /* 0x0002f00001187983 */ /* 0x000ea40000300800 */
[----:B------:R-:W-:Y:S02]  /*1ff60*/  IMAD.MOV.U32 R2, RZ, RZ, R26 ;  /* 0x000000ffff027224 */ /* 0x000fe400078e001a */
[----:B------:R-:W-:-:S03]  /*1ff70*/  IMAD.MOV.U32 R0, RZ, RZ, R27 ;  /* 0x000000ffff007224 */ /* 0x000fc600078e001b */
[----:B---3--:R-:W-:Y:S11]  /*1ff80*/  HMMA.16816.F32 R16, R12, R22, R16 ;  /* 0x000000160c10723c */ /* 0x008ff60000001810 */
[----:B------:R-:W-:Y:S11]  /*1ff90*/  @!UPT UIADD3 URZ, URZ, URZ, URZ ;  /* 0x0000003f3f3ff290 */ /* 0x000ff6000fffe03f */
[----:B------:R-:W-:Y:S01]  /*1ffa0*/  @!UPT UIADD3 URZ, URZ, URZ, URZ ;  /* 0x0000003f3f3ff290 */ /* 0x000fe2000fffe03f */
[----:B------:R0:W-:Y:S01]  /*1ffb0*/  STL.64 [R1+0x730], R16 ;  /* 0x0007301001007387 */ /* 0x0001e20000100a00 */
[----:B------:R1:W-:Y:S02]  /*1ffc0*/  STL.64 [R1+0x738], R18 ;  /* 0x0007381201007387 */ /* 0x0003e40000100a00 */
[----:B------:R-:W2:Y:S02]  /*1ffd0*/  LDL.LU R25, [R1+0x2f4] ;  /* 0x0002f40001197983 */ /* 0x000ea40000300800 */
[----:B------:R-:W2:Y:S01]  /*1ffe0*/  LDL.LU R26, [R1+0x2f8] ;  /* 0x0002f800011a7983 */ /* 0x000ea20000300800 */
[----:B------:R-:W2:Y:S01]  /*1fff0*/  LDL.LU R27, [R1+0x2fc] ;  /* 0x0002fc00011b7983 */ /* 0x000ea20000300800 */
[----:B------:R3:W-:Y:S03]  /*20000*/  STL.64 [R1+0x1570], R22 ;  /* 0x0015701601007387 */ /* 0x0007e60000100a00 */
[----:B0-----:R-:W4:Y:S01]  /*20010*/  LDL.LU R16, [R1+0x250] ;  /* 0x0002500001107983 */ /* 0x001f220000300800 */
[----:B------:R-:W4:Y:S02]  /*20020*/  LDL.LU R17, [R1+0x254] ;  /* 0x0002540001117983 */ /* 0x000f240000300800 */
[----:B-1----:R-:W4:Y:S02]  /*20030*/  LDL.LU R18, [R1+0x258] ;  /* 0x0002580001127983 */ /* 0x002f240000300800 */
[----:B------:R-:W4:Y:S02]  /*20040*/  LDL.LU R19, [R1+0x25c] ;  /* 0x00025c0001137983 */ /* 0x000f240000300800 */
[----:B---3--:R-:W-:-:S02]  /*20050*/  IMAD.MOV.U32 R22, RZ, RZ, R2 ;  /* 0x000000ffff167224 */ /* 0x008fc400078e0002 */
[----:B------:R-:W-:-:S05]  /*20060*/  IMAD.MOV.U32 R23, RZ, RZ, R0 ;  /* 0x000000ffff177224 */ /* 0x000fca00078e0000 */
[----:B------:R0:W-:Y:S01]  /*20070*/  STL.64 [R1+0x1588], R22 ;  /* 0x0015881601007387 */ /* 0x0001e20000100a00 */
[----:B------:R-:W-:Y:S02]  /*20080*/  IMAD.MOV.U32 R2, RZ, RZ, R6 ;  /* 0x000000ffff027224 */ /* 0x000fe400078e0006 */
[----:B------:R-:W-:Y:S01]  /*20090*/  IMAD.MOV.U32 R0, RZ, RZ, R7 ;  /* 0x000000ffff007224 */ /* 0x000fe200078e0007 */
[----:B0-----:R-:W3:Y:S01]  /*200a0*/  LDL.64 R22, [R1+0x68] ;  /* 0x0000680001167983 */ /* 0x001ee20000100a00 */
[----:B------:R-:W-:Y:S02]  /*200b0*/  STL.64 [R1+0x720], R8 ;  /* 0x0007200801007387 */ /* 0x000fe40000100a00 */
[----:B------:R0:W-:Y:S02]  /*200c0*/  STL.64 [R1+0x728], R10 ;  /* 0x0007280a01007387 */ /* 0x0001e40000100a00 */
[----:B0-----:R-:W2:Y:S01]  /*200d0*/  LDL.LU.64 R10, [R1+0x15e8] ;  /* 0x0015e800010a7983 */ /* 0x001ea20000300a00 */
[----:B------:R-:W2:Y:S02]  /*200e0*/  LDL.LU.64 R8, [R1+0x15e0] ;  /* 0x0015e00001087983 */ /* 0x000ea40000300a00 */
[----:B------:R-:W2:Y:S02]  /*200f0*/  LDL.LU.64 R6, [R1+0x15d8] ;  /* 0x0015d80001067983 */ /* 0x000ea40000300a00 */
[C---:B--2---:R-:W-:Y:S01]  /*20100*/  HMMA.16816.F32 R4, R12.reuse, R6, R8 ;  /* 0x000000060c04723c */ /* 0x044fe20000001808 */
[----:B------:R-:W2:Y:S11]  /*20110*/  LDL.LU.64 R10, [R1+0x15d0] ;  /* 0x0015d000010a7983 */ /* 0x000eb60000300a00 */
[----:B------:R-:W-:Y:S11]  /*20120*/  @!UPT UIADD3 URZ, URZ, URZ, URZ ;  /* 0x0000003f3f3ff290 */ /* 0x000ff6000fffe03f */
[----:B------:R-:W-:Y:S01]  /*20130*/  STL.64 [R1+0x550], R4 ;  /* 0x0005500401007387 */ /* 0x000fe20000100a00 */
[----:B------:R0:W-:Y:S03]  /*20140*/  STL.64 [R1+0x558], R6 ;  /* 0x0005580601007387 */ /* 0x0001e60000100a00 */
[----:B0-----:R-:W2:Y:S01]  /*20150*/  LDL.LU.64 R6, [R1+0x15c8] ;  /* 0x0015c80001067983 */ /* 0x001ea20000300a00 */
[----:B------:R-:W2:Y:S02]  /*20160*/  LDL.LU.64 R4, [R1+0x15c0] ;  /* 0x0015c00001047983 */ /* 0x000ea40000300a00 */
[C---:B--2---:R-:W-:Y:S11]  /*20170*/  HMMA.16816.F32 R4, R12.reuse, R10, R4 ;  /* 0x0000000a0c04723c */ /* 0x044ff60000001804 */
[----:B------:R-:W-:Y:S11]  /*20180*/  @!UPT UIADD3 URZ, URZ, URZ, URZ ;  /* 0x0000003f3f3ff290 */ /* 0x000ff6000fffe03f */
[----:B------:R-:W-:Y:S01]  /*20190*/  @!UPT UIADD3 URZ, URZ, URZ, URZ ;  /* 0x0000003f3f3ff290 */ /* 0x000fe2000fffe03f */
[----:B------:R-:W-:Y:S01]  /*201a0*/  STL.64 [R1+0x540], R4 ;  /* 0x0005400401007387 */ /* 0x000fe20000100a00 */
[----:B------:R0:W-:Y:S03]  /*201b0*/  STL.64 [R1+0x548], R6 ;  /* 0x0005480601007387 */ /* 0x0001e60000100a00 */
[----:B0-----:R-:W2:Y:S01]  /*201c0*/  LDL.LU.64 R6, [R1+0x15b8] ;  /* 0x0015b80001067983 */ /* 0x001ea20000300a00 */
[----:B------:R0:W-:Y:S02]  /*201d0*/  STL.64 [R1+0x1568], R10 ;  /* 0x0015680a01007387 */ /* 0x0001e40000100a00 */
        /* <DEDUP_REMOVED lines=20> */
[----:B0-----:R-:W4:Y:S01]  /*20320*/  LDL.LU.64 R26, [R1+0x15b0] ;  /* 0x0015b000011a7983 */ /* 0x001f220000300a00 */
[----:B------:R0:W-:Y:S02]  /*20330*/  STL.64 [R1+0x1540], R6 ;  /* 0x0015400601007387 */ /* 0x0001e40000100a00 */
[----:B------:R-:W2:Y:S02]  /*20340*/  LDL.LU R4, [R1+0x1f0] ;  /* 0x0001f00001047983 */ /* 0x000ea40000300800 */
[----:B------:R-:W2:Y:S01]  /*20350*/  LDL.LU R5, [R1+0x1f4] ;  /* 0x0001f40001057983 */ /* 0x000ea20000300800 */
[----:B0-----:R-:W2:Y:S01]  /*20360*/  LDL.LU R6, [R1+0x1f8] ;  /* 0x0001f80001067983 */ /* 0x001ea20000300800 */
[----:B------:R-:W2:Y:S01]  /*20370*/  LDL.LU R7, [R1+0x1fc] ;  /* 0x0001fc0001077983 */ /* 0x000ea20000300800 */
[----:B----4-:R-:W-:Y:S02]  /*20380*/  HMMA.16816.F32 R12, R12, R26, R16 ;  /* 0x0000001a0c0c723c */ /* 0x010fe40000001810 */
[----:B------:R-:W2:Y:S01]  /*20390*/  LDL.LU.64 R18, [R1+0x15a8] ;  /* 0x0015a80001127983 */ /* 0x000ea20000300a00 */
[----:B------:R-:W2:Y:S02]  /*203a0*/  LDL.LU.64 R16, [R1+0x15a0] ;  /* 0x0015a00001107983 */ /* 0x000ea40000300a00 */
[----:B------:R0:W-:Y:S02]  /*203b0*/  STL.64 [R1+0x1538], R26 ;  /* 0x0015381a01007387 */ /* 0x0001e40000100a00 */
[----:B0-----:R-:W-:-:S02]  /*203c0*/  IMAD.MOV.U32 R26, RZ, RZ, R2 ;  /* 0x000000ffff1a7224 */ /* 0x001fc400078e0002 */
[----:B------:R-:W-:Y:S02]  /*203d0*/  IMAD.MOV.U32 R27, RZ, RZ, R0 ;  /* 0x000000ffff1b7224 */ /* 0x000fe400078e0000 */
[----:B---3--:R-:W-:Y:S11]  /*203e0*/  IMAD.MOV.U32 R2, RZ, RZ, R22 ;  /* 0x000000ffff027224 */ /* 0x008ff600078e0016 */
[----:B------:R-:W-:Y:S01]  /*203f0*/  @!UPT UIADD3 URZ, URZ, URZ, URZ ;  /* 0x0000003f3f3ff290 */ /* 0x000fe2000fffe03f */
[----:B------:R-:W-:Y:S01]  /*20400*/  STL.64 [R1+0x580], R12 ;  /* 0x0005800c01007387 */ /* 0x000fe20000100a00 */
[----:B------:R0:W-:Y:S02]  /*20410*/  STL.64 [R1+0x588], R14 ;  /* 0x0005880e01007387 */ /* 0x0001e40000100a00 */
        /* <DEDUP_REMOVED lines=14> */
[----:B------:R-:W-:Y:S01]  /*20500*/  STL.64 [R1+0x760], R20 ;  /* 0x0007601401007387 */ /* 0x000fe20000100a00 */
[----:B------:R0:W-:Y:S03]  /*20510*/  STL.64 [R1+0x768], R22 ;  /* 0x0007681601007387 */ /* 0x0001e60000100a00 */
[----:B0-----:R-:W2:Y:S02]  /*20520*/  LDL.LU.64 R22, [R1+0x1570] ;  /* 0x0015700001167983 */ /* 0x001ea40000300a00 */
[C---:B--2---:R-:W-:Y:S02]  /*20530*/  HMMA.16816.F32 R20, R16.reuse, R22, R8 ;  /* 0x000000161014723c */ /* 0x044fe40000001808 */
[----:B------:R-:W2:Y:S11]  /*20540*/  LDL.LU.64 R10, [R1+0x1568] ;  /* 0x00156800010a7983 */ /* 0x000eb60000300a00 */
[----:B------:R-:W-:Y:S10]  /*20550*/  @!UPT UIADD3 URZ, URZ, URZ, URZ ;  /* 0x0000003f3f3ff290 */ /* 0x000ff4000fffe03f */
[----:B------:R-:W-:Y:S01]  /*20560*/  STL.64 [R1+0x750], R20 ;  /* 0x0007501401007387 */ /* 0x000fe20000100a00 */
[----:B------:R0:W-:Y:S03]  /*20570*/  STL.64 [R1+0x758], R22 ;  /* 0x0007581601007387 */ /* 0x0001e60000100a00 */
[----:B0-----:R-:W4:Y:S01]  /*20580*/  LDL.LU.64 R22, [R1+0x1560] ;  /* 0x0015600001167983 */ /* 0x001f220000300a00 */
[----:B------:R-:W4:Y:S02]  /*20590*/  LDL.LU.64 R20, [R1+0x1558] ;  /* 0x0015580001147983 */ /* 0x000f240000300a00 */
[C---:B----4-:R-:W-:Y:S01]  /*205a0*/  HMMA.16816.F32 R24, R16.reuse, R26, R20 ;  /* 0x0000001a1018723c */ /* 0x050fe20000001814 */
[----:B------:R-:W4:Y:S01]  /*205b0*/  LDL.LU.64 R22, [R1+0x1550] ;  /* 0x0015500001167983 */ /* 0x000f220000300a00 */
[----:B------:R-:W4:Y:S02]  /*205c0*/  LDL.LU.64 R20, [R1+0x1548] ;  /* 0x0015480001147983 */ /* 0x000f240000300a00 */
[----:B---3--:R0:W-:Y:S11]  /*205d0*/  STL.64 [R1+0x14d0], R14 ;  /* 0x0014d00e01007387 */ /* 0x0081f60000100a00 */
[----:B------:R-:W-:Y:S08]  /*205e0*/  @!UPT UIADD3 URZ, URZ, URZ, URZ ;  /* 0x0000003f3f3ff290 */ /* 0x000ff0000fffe03f */
[----:B------:R-:W-:Y:S01]  /*205f0*/  STL.64 [R1+0x740], R24 ;  /* 0x0007401801007387 */ /* 0x000fe20000100a00 */
[----:B------:R-:W-:Y:S02]  /*20600*/  STL.64 [R1+0x748], R26 ;  /* 0x0007481a01007387 */ /* 0x000fe40000100a00 */
[----:B------:R-:W3:Y:S01]  /*20610*/  LDL.LU R12, [R1+0x100] ;  /* 0x00010000010c7983 */ /* 0x000ee20000300800 */
[C---:B----4-:R-:W-:Y:S11]  /*20620*/  HMMA.16816.F32 R20, R16.reuse, R14, R20 ;  /* 0x0000000e1014723c */ /* 0x050ff60000001814 */
[----:B------:R-:W-:Y:S11]  /*20630*/  @!UPT UIADD3 URZ, URZ, URZ, URZ ;  /* 0x0000003f3f3ff290 */ /* 0x000ff6000fffe03f */
[----:B------:R-:W-:Y:S01]  /*20640*/  @!UPT UIADD3 URZ, URZ, URZ, URZ ;  /* 0x0000003f3f3ff290 */ /* 0x000fe2000fffe03f */
[----:B------:R1:W-:Y:S01]  /*20650*/  STL.64 [R1+0x570], R20 ;  /* 0x0005701401007387 */ /* 0x0003e20000100a00 */
[----:B------:R4:W-:Y:S02]  /*20660*/  STL.64 [R1+0x578], R22 ;  /* 0x0005781601007387 */ /* 0x0009e40000100a00 */
[----:B------:R-:W3:Y:S02]  /*20670*/  LDL.LU R13, [R1+0x104] ;  /* 0x00010400010d7983 */ /* 0x000ee40000300800 */
[----:B0-----:R-:W2:Y:S01]  /*20680*/  LDL.LU R14, [R1+0x108] ;  /* 0x00010800010e7983 */ /* 0x001ea20000300800 */
[----:B------:R-:W2:Y:S04]  /*20690*/  LDL.LU R15, [R1+0x10c] ;  /* 0x00010c00010f7983 */ /* 0x000ea80000300800 */
[----:B-1----:R-:W3:Y:S01]  /*206a0*/  LDL.LU R20, [R1+0x140] ;  /* 0x0001400001147983 */ /* 0x002ee20000300800 */
[----:B------:R-:W3:Y:S02]  /*206b0*/  LDL.LU R21, [R1+0x144] ;  /* 0x0001440001157983 */ /* 0x000ee40000300800 */
[----:B----4-:R-:W4:Y:S02]  /*206c0*/  LDL.LU R22, [R1+0x148] ;  /* 0x0001480001167983 */ /* 0x010f240000300800 */
[----:B------:R-:W4:Y:S01]  /*206d0*/  LDL.LU R23, [R1+0x14c] ;  /* 0x00014c0001177983 */ /* 0x000f220000300800 */
[----:B------:R-:W4:Y:S01]  /*206e0*/  LDL.LU R24, [R1+0x1e0] ;  /* 0x0001e00001187983 */ /* 0x000f220000300800 */
[----:B------:R-:W4:Y:S02]  /*206f0*/  LDL.LU R25, [R1+0x1e4] ;  /* 0x0001e40001197983 */ /* 0x000f240000300800 */
[----:B------:R-:W4:Y:S02]  /*20700*/  LDL.LU R26, [R1+0x1e8] ;  /* 0x0001e800011a7983 */ /* 0x000f240000300800 */
[----:B------:R-:W4:Y:S01]  /*20710*/  LDL.LU R27, [R1+0x1ec] ;  /* 0x0001ec00011b7983 */ /* 0x000f220000300800 */
[----:B--2---:R0:W-:Y:S01]  /*20720*/  STL.64 [R1+0x14e0], R14 ;  /* 0x0014e00e01007387 */ /* 0x0041e20000100a00 */
[----:B---3--:R-:W-:Y:S03]  /*20730*/  STL.64 [R1+0x14d8], R12 ;  /* 0x0014d80c01007387 */ /* 0x008fe60000100a00 */
[----:B0-----:R-:W2:Y:S01]  /*20740*/  LDL.64 R14, [R1+0x48] ;  /* 0x00004800010e7983 */ /* 0x001ea20000100a00 */
[C---:B------:R-:W-:Y:S03]  /*20750*/  HMMA.16816.F32 R4, R16.reuse, R10, R4 ;  /* 0x0000000a1004723c */ /* 0x040fe60000001804 */
[----:B--2---:R0:W-:Y:S04]  /*20760*/  STL.64 [R1+0x14f8], R14 ;  /* 0x0014f80e01007387 */ /* 0x0041e80000100a00 */
[----:B0-----:R-:W2:Y:S04]  /*20770*/  LDL.64 R14, [R1+0x58] ;  /* 0x00005800010e7983 */ /* 0x001ea80000100a00 */
[----:B--2---:R-:W-:Y:S11]  /*20780*/  STL.64 [R1+0x1510], R14 ;  /* 0x0015100e01007387 */ /* 0x004ff60000100a00 */
[----:B------:R-:W-:Y:S01]  /*20790*/  @!UPT UIADD3 URZ, URZ, URZ, URZ ;  /* 0x0000003f3f3ff290 */ /* 0x000fe2000fffe03f */
[----:B------:R-:W-:Y:S02]  /*207a0*/  STL.64 [R1+0x530], R4 ;  /* 0x0005300401007387 */ /* 0x000fe40000100a00 */
[----:B------:R0:W-:Y:S02]  /*207b0*/  STL.64 [R1+0x538], R6 ;  /* 0x0005380601007387 */ /* 0x0001e40000100a00 */
[----:B0-----:R-:W4:Y:S01]  /*207c0*/  LDL.LU.64 R6, [R1+0x1540] ;  /* 0x0015400001067983 */ /* 0x001f220000300a00 */
[----:B------:R0:W-:Y:S02]  /*207d0*/  STL.64 [R1+0x14c8], R10 ;  /* 0x0014c80a01007387 */ /* 0x0001e40000100a00 */
[----:B------:R-:W2:Y:S02]  /*207e0*/  LDL.LU R8, [R1+0x1d0] ;  /* 0x0001d00001087983 */ /* 0x000ea40000300800 */
[----:B------:R-:W2:Y:S01]  /*207f0*/  LDL.LU R9, [R1+0x1d4] ;  /* 0x0001d40001097983 */ /* 0x000ea20000300800 */
[----:B0-----:R-:W3:Y:S01]  /*20800*/  LDL.LU R10, [R1+0x1d8] ;  /* 0x0001d800010a7983 */ /* 0x001ee20000300800 */
[----:B------:R-:W3:Y:S03]  /*20810*/  LDL.LU R11, [R1+0x1dc] ;  /* 0x0001dc00010b7983 */ /* 0x000ee60000300800 */
[----:B---3--:R-:W-:Y:S01]  /*20820*/  STL.64 [R1+0x14f0], R10 ;  /* 0x0014f00a01007387 */ /* 0x008fe20000100a00 */
[----:B--2---:R0:W-:Y:S03]  /*20830*/  STL.64 [R1+0x14e8], R8 ;  /* 0x0014e80801007387 */ /* 0x0041e60000100a00 */
[----:B0-----:R-:W2:Y:S01]  /*20840*/  LDL.LU R8, [R1+0x110] ;  /* 0x0001100001087983 */ /* 0x001ea20000300800 */
[----:B------:R-:W2:Y:S02]  /*20850*/  LDL.LU R9, [R1+0x114] ;  /* 0x0001140001097983 */ /* 0x000ea40000300800 */
[----:B------:R-:W3:Y:S02]  /*20860*/  LDL.LU R10, [R1+0x118] ;  /* 0x00011800010a7983 */ /* 0x000ee40000300800 */
[----:B------:R-:W3:Y:S01]  /*20870*/  LDL.LU R11, [R1+0x11c] ;  /* 0x00011c00010b7983 */ /* 0x000ee20000300800 */
[----:B----4-:R-:W-:Y:S01]  /*20880*/  HMMA.16816.F32 R24, R16, R6, R24 ;  /* 0x000000061018723c */ /* 0x010fe20000001818 */
[----:B---3--:R-:W-:Y:S01]  /*20890*/  STL.64 [R1+0x1508], R10 ;  /* 0x0015080a01007387 */ /* 0x008fe20000100a00 */
[----:B--2---:R0:W-:Y:S03]  /*208a0*/  STL.64 [R1+0x1500], R8 ;  /* 0x0015000801007387 */ /* 0x0041e60000100a00 */
        /* <DEDUP_REMOVED lines=9> */
[----:B------:R-:W2:Y:S02]  /*20940*/  LDL.LU R11, [R1+0x13c] ;  /* 0x00013c00010b7983 */ /* 0x000ea40000300800 */
[----:B------:R-:W-:Y:S01]  /*20950*/  STL.64 [R1+0x520], R24 ;  /* 0x0005201801007387 */ /* 0x000fe20000100a00 */
[----:B------:R0:W-:Y:S03]  /*20960*/  STL.64 [R1+0x528], R26 ;  /* 0x0005281a01007387 */ /* 0x0001e60000100a00 */
[----:B0-----:R-:W3:Y:S01]  /*20970*/  LDL.LU.64 R26, [R1+0x1538] ;  /* 0x00153800011a7983 */ /* 0x001ee20000300a00 */
[----:B------:R-:W-:-:S02]  /*20980*/  IMAD.MOV.U32 R14, RZ, RZ, R2 ;  /* 0x000000ffff0e7224 */ /* 0x000fc400078e0002 */
[----:B------:R-:W-:Y:S01]  /*20990*/  IMAD.MOV.U32 R15, RZ, RZ, R0 ;  /* 0x000000ffff0f7224 */ /* 0x000fe200078e0000 */
[----:B---3--:R-:W-:Y:S01]  /*209a0*/  HMMA.16816.F32 R16, R16, R26, R20 ;  /* 0x0000001a1010723c */ /* 0x008fe20000001814 */
[----:B------:R-:W2:Y:S01]  /*209b0*/  LDL.LU.64 R22, [R1+0x1530] ;  /* 0x0015300001167983 */ /* 0x000ea20000300a00 */
[----:B------:R-:W2:Y:S11]  /*209c0*/  LDL.LU.64 R20, [R1+0x1528] ;  /* 0x0015280001147983 */ /* 0x000eb60000300a00 */
[----:B------:R-:W-:Y:S10]  /*209d0*/  @!UPT UIADD3 URZ, URZ, URZ, URZ ;  /* 0x0000003f3f3ff290 */ /* 0x000ff4000fffe03f */
[----:B------:R-:W-:Y:S01]  /*209e0*/  STL.64 [R1+0x4e0], R16 ;  /* 0x0004e01001007387 */ /* 0x000fe20000100a00 */
[----:B------:R0:W-:Y:S03]  /*209f0*/  STL.64 [R1+0x4e8], R18 ;  /* 0x0004e81201007387 */ /* 0x0001e60000100a00 */
[----:B0-----:R-:W3:Y:S01]  /*20a00*/  LDL.64 R18, [R1+0x38] ;  /* 0x0000380001127983 */ /* 0x001ee20000100a00 */
[C---:B--2---:R-:W-:Y:S03]  /*20a10*/  HMMA.16816.F32 R12, R20.reuse, R14, R8 ;  /* 0x0000000e140c723c */ /* 0x044fe60000001808 */
[----:B------:R-:W2:Y:S01]  /*20a20*/  LDL.LU.64 R10, [R1+0x1520] ;  /* 0x00152000010a7983 */ /* 0x000ea20000300a00 */
[----:B------:R-:W2:Y:S11]  /*20a30*/  LDL.LU.64 R8, [R1+0x1518] ;  /* 0x0015180001087983 */ /* 0x000eb60000300a00 */
[----:B------:R-:W-:Y:S08]  /*20a40*/  @!UPT UIADD3 URZ, URZ, URZ, URZ ;  /* 0x0000003f3f3ff290 */ /* 0x000ff0000fffe03f */
        /* <DEDUP_REMOVED lines=10> */
[----:B------:R-:W2:Y:S02]  /*20af0*/  LDL.LU.64 R8, [R1+0x1500] ;  /* 0x0015000001087983 */ /* 0x000ea40000300a00 */
[----:B------:R-:W2:Y:S01]  /*20b00*/  LDL.LU.64 R14, [R1+0x14f8] ;  /* 0x0014f800010e7983 */ /* 0x000ea20000300a00 */
[----:B------:R-:W0:Y:S02]  /*20b10*/  S2R R2, SR_TID.X ;  /* 0x0000000000027919 */ /* 0x000e240000002100 */
[----:B0-----:R-:W-:-:S05]  /*20b20*/  IMAD.SHL.U32 R5, R2, 0x2, RZ ;  /* 0x0000000202057824 */ /* 0x001fca00078e00ff */
[----:B------:R-:W-:Y:S01]  /*20b30*/  LOP3.LUT R25, R5, 0x10, RZ, 0xc0, !PT ;  /* 0x0000001005197812 */ /* 0x000fe200078ec0ff */
        /* <DEDUP_REMOVED lines=9> */
[----:B------:R-:W3:Y:S01]  /*20bd0*/  LDL.LU.64 R12, [R1+0x14d8] ;  /* 0x0014d800010c7983 */ /* 0x000ee20000300a00 */
[----:B------:R-:W0:Y:S01]  /*20be0*/  S2R R28, SR_TID.X ;  /* 0x00000000001c7919 */ /* 0x000e220000002100 */
[C---:B------:R-:W-:Y:S01]  /*20bf0*/  LOP3.LUT R3, R2.reuse, 0x7, RZ, 0xc0, !PT ;  /* 0x0000000702037812 */ /* 0x040fe200078ec0ff */
[----:B---3--:R-:W-:Y:S11]  /*20c00*/  HMMA.16816.F32 R12, R20, R18, R12 ;  /* 0x00000012140c723c */ /* 0x008ff6000000180c */
[----:B------:R-:W-:Y:S11]  /*20c10*/  @!UPT UIADD3 URZ, URZ, URZ, URZ ;  /* 0x0000003f3f3ff290 */ /* 0x000ff6000fffe03f */
[----:B------:R-:W-:Y:S01]  /*20c20*/  @!UPT UIADD3 URZ, URZ, URZ, URZ ;  /* 0x0000003f3f3ff290 */ /* 0x000fe2000fffe03f */
[----:B------:R-:W-:Y:S01]  /*20c30*/  STL.64 [R1+0x6c0], R12 ;  /* 0x0006c00c01007387 */ /* 0x000fe20000100a00 */
[----:B------:R1:W-:Y:S03]  /*20c40*/  STL.64 [R1+0x6c8], R14 ;  /* 0x0006c80e01007387 */ /* 0x0003e60000100a00 */
[----:B-1----:R-:W2:Y:S01]  /*20c50*/  LDL.LU.64 R14, [R1+0x14d0] ;  /* 0x0014d000010e7983 */ /* 0x002ea20000300a00 */
[----:B------:R-:W-:Y:S02]  /*20c60*/  IMAD.SHL.U32 R2, R2, 0x200, RZ ;  /* 0x0000020002027824 */ /* 0x000fe400078e00ff */
[----:B------:R-:W-:Y:S01]  /*20c70*/  IMAD R3, R3, 0x410, RZ ;  /* 0x0000041003037824 */ /* 0x000fe200078e02ff */
[----:B0-----:R-:W-:Y:S02]  /*20c80*/  LOP3.LUT R25, R25, 0x60, R28, 0xf8, !PT ;  /* 0x0000006019197812 */ /* 0x001fe400078ef81c */
[----:B------:R-:W-:-:S02]  /*20c90*/  LOP3.LUT R2, R2, 0x2000, RZ, 0xc0, !PT ;  /* 0x0000200002027812 */ /* 0x000fc400078ec0ff */
[----:B------:R-:W-:Y:S01]  /*20ca0*/  LOP3.LUT R25, R3, R25, RZ, 0x3c, !PT ;  /* 0x0000001903197212 */ /* 0x000fe200078e3cff */
[----:B------:R-:W-:-:S04]  /*20cb0*/  IMAD.MOV.U32 R3, RZ, RZ, R18 ;  /* 0x000000ffff037224 */ /* 0x000fc800078e0012 */
[----:B------:R-:W-:Y:S02]  /*20cc0*/  IMAD.IADD R25, R2, 0x1, R25 ;  /* 0x0000000102197824 */ /* 0x000fe400078e0219 */
[----:B------:R-:W-:-:S03]  /*20cd0*/  IMAD.MOV.U32 R29, RZ, RZ, R19 ;  /* 0x000000ffff1d7224 */ /* 0x000fc600078e0013 */
[----:B------:R-:W0:Y:S04]  /*20ce0*/  LDSM.16.MT88.4 R16, [R25+0xc180] ;  /* 0x00c180001910783b */ /* 0x000e280000004200 */
[----:B0-----:R-:W-:Y:S01]  /*20cf0*/  STL.64 [R1+0x14c0], R18 ;  /* 0x0014c01201007387 */ /* 0x001fe20000100a00 */
[----:B------:R0:W-:Y:S03]  /*20d00*/  STL.64 [R1+0x14b8], R16 ;  /* 0x0014b81001007387 */ /* 0x0001e60000100a00 */
[----:B0-----:R-:W3:Y:S01]  /*20d10*/  LDL.LU R16, [R1+0x3f0] ;  /* 0x0003f00001107983 */ /* 0x001ee20000300800 */
[----:B------:R-:W3:Y:S02]  /*20d20*/  LDL.LU R17, [R1+0x3f4] ;  /* 0x0003f40001117983 */ /* 0x000ee40000300800 */
[----:B------:R-:W3:Y:S02]  /*20d30*/  LDL.LU R18, [R1+0x3f8] ;  /* 0x0003f80001127983 */ /* 0x000ee40000300800 */
[----:B------:R-:W3:Y:S01]  /*20d40*/  LDL.LU R19, [R1+0x3fc] ;  /* 0x0003fc0001137983 */ /* 0x000ee20000300800 */
[----:B--2---:R-:W-:Y:S01]  /*20d50*/  HMMA.16816.F32 R8, R20, R14, R8 ;  /* 0x0000000e1408723c */ /* 0x004fe20000001808 */
[----:B------:R-:W-:-:S02]  /*20d60*/  IMAD.MOV.U32 R2, RZ, RZ, R15 ;  /* 0x000000ffff027224 */ /* 0x000fc400078e000f */
[----:B------:R-:W0:Y:S11]  /*20d70*/  LDSM.16.MT88.4 R12, [R25+0xc200] ;  /* 0x00c20000190c783b */ /* 0x000e360000004200 */
[----:B------:R-:W-:Y:S09]  /*20d80*/  @!UPT UIADD3 URZ, URZ, URZ, URZ ;  /* 0x0000003f3f3ff290 */ /* 0x000ff2000fffe03f */
[----:B------:R-:W-:Y:S01]  /*20d90*/  STL.64 [R1+0x4d0], R8 ;  /* 0x0004d00801007387 */ /* 0x000fe20000100a00 */
[----:B------:R1:W-:Y:S03]  /*20da0*/  STL.64 [R1+0x4d8], R10 ;  /* 0x0004d80a01007387 */ /* 0x0003e60000100a00 */
[----:B-1----:R-:W2:Y:S04]  /*20db0*/  LDL.LU.64 R10, [R1+0x14c8] ;  /* 0x0014c800010a7983 */ /* 0x002ea80000300a00 */
[----:B0-----:R0:W-:Y:S01]  /*20dc0*/  STL.64 [R1+0x1460], R14 ;  /* 0x0014600e01007387 */ /* 0x0011e20000100a00 */
[----:B------:R1:W-:Y:S02]  /*20dd0*/  STL.64 [R1+0x1458], R12 ;  /* 0x0014580c01007387 */ /* 0x0003e40000100a00 */
[----:B0-----:R-:W-:-:S02]  /*20de0*/  IMAD.MOV.U32 R14, RZ, RZ, R5 ;  /* 0x000000ffff0e7224 */ /* 0x001fc400078e0005 */
[----:B------:R-:W-:-:S05]  /*20df0*/  IMAD.MOV.U32 R15, RZ, RZ, R4 ;  /* 0x000000ffff0f7224 */ /* 0x000fca00078e0004 */
[----:B------:R0:W-:Y:S01]  /*20e00*/  STL.64 [R1+0x14a8], R14 ;  /* 0x0014a80e01007387 */ /* 0x0001e20000100a00 */
[----:B-1----:R-:W2:Y:S02]  /*20e10*/  LDL.LU R12, [R1+0x2e0] ;  /* 0x0002e000010c7983 */ /* 0x002ea40000300800 */
[----:B------:R-:W2:Y:S01]  /*20e20*/  LDL.LU R13, [R1+0x2e4] ;  /* 0x0002e400010d7983 */ /* 0x000ea20000300800 */
[----:B0-----:R-:W2:Y:S01]  /*20e30*/  LDL.LU R14, [R1+0x2e8] ;  /* 0x0002e800010e7983 */ /* 0x001ea20000300800 */
[----:B------:R-:W2:Y:S02]  /*20e40*/  LDL.LU R15, [R1+0x2ec] ;  /* 0x0002ec00010f7983 */ /* 0x000ea40000300800 */
[C---:B--2---:R-:W-:Y:S01]  /*20e50*/  HMMA.16816.F32 R8, R20.reuse, R10, R12 ;  /* 0x0000000a1408723c */ /* 0x044fe2000000180c */
[----:B------:R-:W2:Y:S11]  /*20e60*/  LDL.64 R14, [R1+0x68] ;  /* 0x00006800010e7983 */ /* 0x000eb60000100a00 */
[----:B------:R-:W-:Y:S11]  /*20e70*/  @!UPT UIADD3 URZ, URZ, URZ, URZ ;  /* 0x0000003f3f3ff290 */ /* 0x000ff6000fffe03f */
[----:B------:R-:W-:Y:S01]  /*20e80*/  STL.64 [R1+0x4c0], R8 ;  /* 0x0004c00801007387 */ /* 0x000fe20000100a00 */
[----:B------:R-:W-:Y:S02]  /*20e90*/  STL.64 [R1+0x4c8], R10 ;  /* 0x0004c80a01007387 */ /* 0x000fe40000100a00 */
[----:B------:R-:W0:Y:S02]  /*20ea0*/  LDSM.16.MT88.4 R8, [R25+0xc280] ;  /* 0x00c280001908783b */ /* 0x000e240000004200 */
[----:B0-----:R-:W-:Y:S02]  /*20eb0*/  STL.64 [R1+0x13f0], R10 ;  /* 0x0013f00a01007387 */ /* 0x001fe40000100a00 */
[----:B------:R0:W-:Y:S02]  /*20ec0*/  STL.64 [R1+0x13e8], R8 ;  /* 0x0013e80801007387 */ /* 0x0001e40000100a00 */
[----:B0-----:R-:W4:Y:S01]  /*20ed0*/  LDL.LU R8, [R1+0x400] ;  /* 0x0004000001087983 */ /* 0x001f220000300800 */
[----:B------:R-:W4:Y:S02]  /*20ee0*/  LDL.LU R9, [R1+0x404] ;  /* 0x0004040001097983 */ /* 0x000f240000300800 */
[----:B------:R-:W4:Y:S02]  /*20ef0*/  LDL.LU R10, [R1+0x408] ;  /* 0x00040800010a7983 */ /* 0x000f240000300800 */
[----:B------:R-:W4:Y:S02]  /*20f00*/  LDL.LU R11, [R1+0x40c] ;  /* 0x00040c00010b7983 */ /* 0x000f240000300800 */
[C---:B----4-:R-:W-:Y:S11]  /*20f10*/  HMMA.16816.F32 R8, R20.reuse, R6, R8 ;  /* 0x000000061408723c */ /* 0x050ff60000001808 */
[----:B------:R-:W-:Y:S11]  /*20f20*/  @!UPT UIADD3 URZ, URZ, URZ, URZ ;  /* 0x0000003f3f3ff290 */ /* 0x000ff6000fffe03f */
[----:B------:R-:W-:Y:S01]  /*20f30*/  @!UPT UIADD3 URZ, URZ, URZ, URZ ;  /* 0x0000003f3f3ff290 */ /* 0x000fe2000fffe03f */
[----:B------:R0:W-:Y:S02]  /*20f40*/  STL.64 [R1+0x400], R8 ;  /* 0x0004000801007387 */ /* 0x0001e40000100a00 */
[----:B0-----:R-:W-:Y:S02]  /*20f50*/  IMAD.MOV.U32 R9, RZ, RZ, R6 ;  /* 0x000000ffff097224 */ /* 0x001fe400078e0006 */
[----:B------:R-:W-:Y:S02]  /*20f60*/  IMAD.MOV.U32 R8, RZ, RZ, R7 ;  /* 0x000000ffff087224 */ /* 0x000fe400078e0007 */
[----:B------:R-:W0:Y:S01]  /*20f70*/  LDSM.16.MT88.4 R4, [R25+0xc300] ;  /* 0x00c300001904783b */ /* 0x000e220000004200 */
[----:B---3--:R-:W-:Y:S03]  /*20f80*/  HMMA.16816.F32 R20, R20, R26, R16 ;  /* 0x0000001a1414723c */ /* 0x008fe60000001810 */
[----:B------:R-:W-:Y:S01]  /*20f90*/  STL.64 [R1+0x408], R10 ;  /* 0x0004080a01007387 */ /* 0x000fe20000100a00 */
[----:B------:R1:W-:Y:S03]  /*20fa0*/  STL.64 [R1+0x14b0], R8 ;  /* 0x0014b00801007387 */ /* 0x0003e60000100a00 */
        /* <DEDUP_REMOVED lines=8> */
[----:B------:R-:W3:Y:S02]  /*21030*/  LDL.LU R6, [R1+0x458] ;  /* 0x0004580001067983 */ /* 0x000ee40000300800 */
[----:B------:R-:W3:Y:S01]  /*21040*/  LDL.LU R7, [R1+0x45c] ;  /* 0x00045c0001077983 */ /* 0x000ee20000300800 */
[----:B------:R-:W2:Y:S01]  /*21050*/  LDL.LU.64 R18, [R1+0x14c0] ;  /* 0x0014c00001127983 */ /* 0x000ea20000300a00 */
[----:B------:R-:W2:Y:S02]  /*21060*/  LDL.LU.64 R16, [R1+0x14b8] ;  /* 0x0014b80001107983 */ /* 0x000ea40000300a00 */
[----:B------:R-:W-:Y:S02]  /*21070*/  STL.64 [R1+0x1468], R26 ;  /* 0x0014681a01007387 */ /* 0x000fe40000100a00 */
[----:B------:R-:W-:Y:S01]  /*21080*/  STL.64 [R1+0x360], R20 ;  /* 0x0003601401007387 */ /* 0x000fe20000100a00 */
[----:B------:R-:W-:Y:S02]  /*21090*/  STL.64 [R1+0x368], R22 ;  /* 0x0003681601007387 */ /* 0x000fe40000100a00 */
[----:B------:R-:W0:Y:S02]  /*210a0*/  LDSM.16.MT88.4 R20, [R25+0xc380] ;  /* 0x00c380001914783b */ /* 0x000e240000004200 */
[----:B0-----:R-:W-:Y:S02]  /*210b0*/  STL.64 [R1+0x12f0], R22 ;  /* 0x0012f01601007387 */ /* 0x001fe40000100a00 */
[----:B------:R0:W-:Y:S02]  /*210c0*/  STL.64 [R1+0x12e8], R20 ;  /* 0x0012e81401007387 */ /* 0x0001e40000100a00 */
[----:B0-----:R-:W4:Y:S01]  /*210d0*/  LDL.LU R20, [R1+0x260] ;  /* 0x0002600001147983 */ /* 0x001f220000300800 */
[----:B------:R-:W4:Y:S02]  /*210e0*/  LDL.LU R21, [R1+0x264] ;  /* 0x0002640001157983 */ /* 0x000f240000300800 */
[----:B------:R-:W2:Y:S02]  /*210f0*/  LDL.LU R22, [R1+0x268] ;  /* 0x0002680001167983 */ /* 0x000ea40000300800 */
[----:B------:R-:W2:Y:S02]  /*21100*/  LDL.LU R23, [R1+0x26c] ;  /* 0x00026c0001177983 */ /* 0x000ea40000300800 */
[----:B--2---:R0:W-:Y:S01]  /*21110*/  STL.64 [R1+0x1368], R22 ;  /* 0x0013681601007387 */ /* 0x0041e20000100a00 */
[----:B----4-:R1:W-:Y:S03]  /*21120*/  STL.64 [R1+0x1360], R20 ;  /* 0x0013601401007387 */ /* 0x0103e60000100a00 */
[----:B0-----:R-:W2:Y:S01]  /*21130*/  LDL.LU.64 R22, [R1+0x18] ;  /* 0x0000180001167983 */ /* 0x001ea20000300a00 */
[----:B------:R-:W-:Y:S01]  /*21140*/  HMMA.16816.F32 R8, R16, R14, R8 ;  /* 0x0000000e1008723c */ /* 0x000fe20000001808 */
[----:B------:R-:W-:-:S02]  /*21150*/  IMAD.MOV.U32 R27, RZ, RZ, R0 ;  /* 0x000000ffff1b7224 */ /* 0x000fc400078e0000 */
[----:B------:R-:W-:Y:S02]  /*21160*/  IMAD.MOV.U32 R28, RZ, RZ, R14 ;  /* 0x000000ffff1c7224 */ /* 0x000fe400078e000e */
[----:B------:R-:W-:Y:S01]  /*21170*/  IMAD.MOV.U32 R0, RZ, RZ, R15 ;  /* 0x000000ffff007224 */ /* 0x000fe200078e000f */
[----:B--2---:R0:W-:Y:S01]  /*21180*/  STL.64 [R1+0x1488], R22 ;  /* 0x0014881601007387 */ /* 0x0041e20000100a00 */
[----:B-1----:R-:W2:Y:S02]  /*21190*/  LDL.LU R20, [R1+0x460] ;  /* 0x0004600001147983 */ /* 0x002ea40000300800 */
[----:B------:R-:W2:Y:S01]  /*211a0*/  LDL.LU R21, [R1+0x464] ;  /* 0x0004640001157983 */ /* 0x000ea20000300800 */
[----:B0-----:R-:W2:Y:S01]  /*211b0*/  LDL.LU R22, [R1+0x468] ;  /* 0x0004680001167983 */ /* 0x001ea20000300800 */
[----:B------:R-:W2:Y:S11]  /*211c0*/  LDL.LU R23, [R1+0x46c] ;  /* 0x00046c0001177983 */ /* 0x000eb60000300800 */
[----:B------:R-:W-:Y:S01]  /*211d0*/  @!UPT UIADD3 URZ, URZ, URZ, URZ ;  /* 0x0000003f3f3ff290 */ /* 0x000fe2000fffe03f */
[----:B------:R0:W-:Y:S02]  /*211e0*/  STL.64 [R1+0x6b0], R8 ;  /* 0x0006b00801007387 */ /* 0x0001e40000100a00 */
[----:B------:R-:W-:Y:S01]  /*211f0*/  STL.64 [R1+0x6b8], R10 ;  /* 0x0006b80a01007387 */ /* 0x000fe20000100a00 */
[----:B0-----:R-:W4:Y:S01]  /*21200*/  LDL.LU.64 R8, [R1+0x14b0] ;  /* 0x0014b00001087983 */ /* 0x001f220000300a00 */
[----:B------:R-:W3:Y:S02]  /*21210*/  LDL.LU.64 R14, [R1+0x14a8] ;  /* 0x0014a800010e7983 */ /* 0x000ee40000300a00 */
[----:B------:R-:W-:-:S07]  /*21220*/  IMAD.MOV.U32 R26, RZ, RZ, R24 ;  /* 0x000000ffff1a7224 */ /* 0x000fce00078e0018 */
[C---:B--2---:R-:W-:Y:S08]  /*21230*/  HMMA.16816.F32 R20, R16.reuse, R26, R20 ;  /* 0x0000001a1014723c */ /* 0x044ff00000001814 */
[----:B---3--:R-:W-:Y:S01]  /*21240*/  HMMA.16816.F32 R12, R16, R14, R4 ;  /* 0x0000000e100c723c */ /* 0x008fe20000001804 */
[----:B------:R-:W2:Y:S11]  /*21250*/  LDL.LU R4, [R1+0x1c0] ;  /* 0x0001c00001047983 */ /* 0x000eb60000300800 */
[----:B------:R-:W-:Y:S03]  /*21260*/  @!UPT UIADD3 URZ, URZ, URZ, URZ ;  /* 0x0000003f3f3ff290 */ /* 0x000fe6000fffe03f */
[----:B------:R-:W-:Y:S01]  /*21270*/  STL.64 [R1+0x6a0], R20 ;  /* 0x0006a01401007387 */ /* 0x000fe20000100a00 */
[----:B------:R-:W-:Y:S07]  /*21280*/  STL.64 [R1+0x6a8], R22 ;  /* 0x0006a81601007387 */ /* 0x000fee0000100a00 */
[----:B------:R-:W-:Y:S01]  /*21290*/  STL.64 [R1+0x690], R12 ;  /* 0x0006900c01007387 */ /* 0x000fe20000100a00 */
[----:B------:R-:W-:Y:S02]  /*212a0*/  STL.64 [R1+0x698], R14 ;  /* 0x0006980e01007387 */ /* 0x000fe40000100a00 */
[----:B------:R-:W2:Y:S02]  /*212b0*/  LDL.LU R5, [R1+0x1c4] ;  /* 0x0001c40001057983 */ /* 0x000ea40000300800 */
[----:B------:R-:W3:Y:S01]  /*212c0*/  LDL.LU R6, [R1+0x1c8] ;  /* 0x0001c80001067983 */ /* 0x000ee20000300800 */
[----:B------:R-:W3:Y:S04]  /*212d0*/  LDL.LU R7, [R1+0x1cc] ;  /* 0x0001cc0001077983 */ /* 0x000ee80000300800 */
[----:B---3--:R-:W-:Y:S01]  /*212e0*/  STL.64 [R1+0x1378], R6 ;  /* 0x0013780601007387 */ /* 0x008fe20000100a00 */
[----:B--2---:R0:W-:Y:S03]  /*212f0*/  STL.64 [R1+0x1370], R4 ;  /* 0x0013700401007387 */ /* 0x0041e60000100a00 */
[----:B0-----:R-:W2:Y:S01]  /*21300*/  LDL.LU R4, [R1+0x270] ;  /* 0x0002700001047983 */ /* 0x001ea20000300800 */
[----:B------:R-:W2:Y:S02]  /*21310*/  LDL.LU R5, [R1+0x274] ;  /* 0x0002740001057983 */ /* 0x000ea40000300800 */
[----:B------:R-:W3:Y:S02]  /*21320*/  LDL.LU R6, [R1+0x278] ;  /* 0x0002780001067983 */ /* 0x000ee40000300800 */
[----:B------:R-:W3:Y:S01]  /*21330*/  LDL.LU R7, [R1+0x27c] ;  /* 0x00027c0001077983 */ /* 0x000ee20000300800 */
[----:B------:R-:W2:Y:S01]  /*21340*/  LDL.LU R20, [R1+0x430] ;  /* 0x0004300001147983 */ /* 0x000ea20000300800 */
        /* <DEDUP_REMOVED lines=9> */
[----:B------:R-:W2:Y:S01]  /*213e0*/  LDL.LU R12, [R1+0x3e0] ;  /* 0x0003e000010c7983 */ /* 0x000ea20000300800 */
[----:B------:R-:W2:Y:S02]  /*213f0*/  LDL.LU R13, [R1+0x3e4] ;  /* 0x0003e400010d7983 */ /* 0x000ea40000300800 */
[----:B------:R-:W2:Y:S02]  /*21400*/  LDL.LU R14, [R1+0x3e8] ;  /* 0x0003e800010e7983 */ /* 0x000ea40000300800 */
[----:B------:R-:W2:Y:S02]  /*21410*/  LDL.LU R15, [R1+0x3ec] ;  /* 0x0003ec00010f7983 */ /* 0x000ea40000300800 */
[----:B----4-:R-:W-:-:S02]  /*21420*/  IMAD.MOV.U32 R26, RZ, RZ, R9 ;  /* 0x000000ffff1a7224 */ /* 0x010fc400078e0009 */
[----:B------:R-:W-:Y:S01]  /*21430*/  IMAD.MOV.U32 R27, RZ, RZ, R8 ;  /* 0x000000ffff1b7224 */ /* 0x000fe200078e0008 */
[----:B--2---:R-:W-:Y:S01]  /*21440*/  STL.64 [R1+0x1478], R14 ;  /* 0x0014780e01007387 */ /* 0x004fe20000100a00 */
[----:B------:R-:W-:Y:S03]  /*21450*/  STL.64 [R1+0x1470], R12 ;  /* 0x0014700c01007387 */ /* 0x000fe60000100a00 */
[----:B------:R0:W-:Y:S02]  /*21460*/  STL.64 [R1+0x1480], R26 ;  /* 0x0014801a01007387 */ /* 0x0001e40000100a00 */
[----:B------:R-:W2:Y:S01]  /*21470*/  LDL.LU R24, [R1+0x420] ;  /* 0x0004200001187983 */ /* 0x000ea20000300800 */
[----:B------:R-:W2:Y:S04]  /*21480*/  LDL.LU R25, [R1+0x424] ;  /* 0x0004240001197983 */ /* 0x000ea80000300800 */
[----:B0-----:R-:W2:Y:S01]  /*21490*/  LDL.LU R26, [R1+0x428] ;  /* 0x00042800011a7983 */ /* 0x001ea20000300800 */
[----:B------:R-:W2:Y:S02]  /*214a0*/  LDL.LU R27, [R1+0x42c] ;  /* 0x00042c00011b7983 */ /* 0x000ea40000300800 */
[----:B------:R-:W4:Y:S02]  /*214b0*/  LDL.LU R12, [R1+0x410] ;  /* 0x00041000010c7983 */ /* 0x000f240000300800 */
[----:B------:R-:W4:Y:S01]  /*214c0*/  LDL.LU R13, [R1+0x414] ;  /* 0x00041400010d7983 */ /* 0x000f220000300800 */
[----:B------:R-:W4:Y:S01]  /*214d0*/  LDL.LU R14, [R1+0x418] ;  /* 0x00041800010e7983 */ /* 0x000f220000300800 */
[----:B------:R-:W4:Y:S02]  /*214e0*/  LDL.LU R15, [R1+0x41c] ;  /* 0x00041c00010f7983 */ /* 0x000f240000300800 */
[----:B---3--:R0:W-:Y:S02]  /*214f0*/  STL.64 [R1+0x1388], R6 ;  /* 0x0013880601007387 */ /* 0x0081e40000100a00 */
[----:B------:R-:W-:Y:S01]  /*21500*/  STL.64 [R1+0x1380], R4 ;  /* 0x0013800401007387 */ /* 0x000fe20000100a00 */
[----:B0-----:R-:W3:Y:S01]  /*21510*/  LDL R6, [R1+0x28] ;  /* 0x0000280001067983 */ /* 0x001ee20000100800 */
[----:B------:R-:W-:-:S02]  /*21520*/  IMAD.MOV.U32 R7, RZ, RZ, R2 ;  /* 0x000000ffff077224 */ /* 0x000fc400078e0002 */
[----:B------:R-:W2:Y:S02]  /*21530*/  LDL.LU R2, [R1+0x14a4] ;  /* 0x0014a40001027983 */ /* 0x000ea40000300800 */
[----:B------:R-:W2:Y:S01]  /*21540*/  LDL.LU R8, [R1+0x3b0] ;  /* 0x0003b00001087983 */ /* 0x000ea20000300800 */
[----:B------:R-:W2:Y:S01]  /*21550*/  LDL.LU R9, [R1+0x3b4] ;  /* 0x0003b40001097983 */ /* 0x000ea20000300800 */
[----:B------:R-:W2:Y:S02]  /*21560*/  LDL.LU R10, [R1+0x3b8] ;  /* 0x0003b800010a7983 */ /* 0x000ea40000300800 */
[----:B------:R-:W2:Y:S02]  /*21570*/  LDL.LU R11, [R1+0x3bc] ;  /* 0x0003bc00010b7983 */ /* 0x000ea40000300800 */
[----:B--2---:R0:W-:Y:S01]  /*21580*/  STL.64 [R1+0x1430], R10 ;  /* 0x0014300a01007387 */ /* 0x0041e20000100a00 */
[----:B------:R-:W-:Y:S03]  /*21590*/  STL.64 [R1+0x1428], R8 ;  /* 0x0014280801007387 */ /* 0x000fe60000100a00 */
[----:B0-----:R-:W2:Y:S04]  /*215a0*/  LDL.64 R10, [R1+0x58] ;  /* 0x00005800010a7983 */ /* 0x001ea80000100a00 */
[----:B--2---:R0:W-:Y:S02]  /*215b0*/  STL.64 [R1+0x1440], R10 ;  /* 0x0014400a01007387 */ /* 0x0041e40000100a00 */
[----:B0-----:R-:W-:-:S02]  /*215c0*/  IMAD.MOV.U32 R10, RZ, RZ, R3 ;  /* 0x000000ffff0a7224 */ /* 0x001fc400078e0003 */
[----:B------:R-:W-:Y:S01]  /*215d0*/  IMAD.MOV.U32 R11, RZ, RZ, R29 ;  /* 0x000000ffff0b7224 */ /* 0x000fe200078e001d */
[----:B------:R-:W2:Y:S06]  /*215e0*/  LDL.LU R3, [R1+0x14a0] ;  /* 0x0014a00001037983 */ /* 0x000eac0000300800 */
[C---:B------:R-:W-:Y:S01]  /*215f0*/  HMMA.16816.F32 R8, R16.reuse, R10, R20 ;  /* 0x0000000a1008723c */ /* 0x040fe20000001814 */
[----:B------:R-:W3:Y:S01]  /*21600*/  LDL.LU.64 R22, [R1+0x1498] ;  /* 0x0014980001167983 */ /* 0x000ee20000300a00 */
[----:B------:R-:W3:Y:S11]  /*21610*/  LDL.LU.64 R20, [R1+0x1490] ;  /* 0x0014900001147983 */ /* 0x000ef60000300a00 */
[----:B------:R-:W-:Y:S10]  /*21620*/  @!UPT UIADD3 URZ, URZ, URZ, URZ ;  /* 0x0000003f3f3ff290 */ /* 0x000ff4000fffe03f */
[----:B------:R-:W-:Y:S01]  /*21630*/  STL.64 [R1+0x3f0], R8 ;  /* 0x0003f00801007387 */ /* 0x000fe20000100a00 */
[----:B------:R-:W-:Y:S01]  /*21640*/  STL.64 [R1+0x3f8], R10 ;  /* 0x0003f80a01007387 */ /* 0x000fe20000100a00 */
[C---:B---3--:R-:W-:Y:S11]  /*21650*/  HMMA.16816.F32 R20, R16.reuse, R6, R20 ;  /* 0x000000061014723c */ /* 0x048ff60000001814 */
[----:B------:R-:W-:Y:S11]  /*21660*/  @!UPT UIADD3 URZ, URZ, URZ, URZ ;  /* 0x0000003f3f3ff290 */ /* 0x000ff6000fffe03f */
[----:B------:R-:W-:Y:S01]  /*21670*/  @!UPT UIADD3 URZ, URZ, URZ, URZ ;  /* 0x0000003f3f3ff290 */ /* 0x000fe2000fffe03f */
[----:B------:R-:W-:Y:S01]  /*21680*/  STL.64 [R1+0x350], R20 ;  /* 0x0003501401007387 */ /* 0x000fe20000100a00 */
[----:B------:R0:W-:Y:S03]  /*21690*/  STL.64 [R1+0x358], R22 ;  /* 0x0003581601007387 */ /* 0x0001e60000100a00 */
[----:B0-----:R-:W3:Y:S01]  /*216a0*/  LDL.LU.64 R22, [R1+0x1488] ;  /* 0x0014880001167983 */ /* 0x001ee20000300a00 */
[----:B------:R0:W-:Y:S02]  /*216b0*/  STL.64 [R1+0x1438], R6 ;  /* 0x0014380601007387 */ /* 0x0001e40000100a00 */
[----:B------:R-:W2:Y:S02]  /*216c0*/  LDL.LU R4, [R1+0x3c0] ;  /* 0x0003c00001047983 */ /* 0x000ea40000300800 */
[----:B------:R-:W2:Y:S01]  /*216d0*/  LDL.LU R5, [R1+0x3c4] ;  /* 0x0003c40001057983 */ /* 0x000ea20000300800 */
[----:B0-----:R-:W2:Y:S01]  /*216e0*/  LDL.LU R6, [R1+0x3c8] ;  /* 0x0003c80001067983 */ /* 0x001ea20000300800 */
[----:B------:R-:W2:Y:S01]  /*216f0*/  LDL.LU R7, [R1+0x3cc] ;  /* 0x0003cc0001077983 */ /* 0x000ea20000300800 */
[C---:B---3--:R-:W-:Y:S02]  /*21700*/  HMMA.16816.F32 R24, R16.reuse, R22, R24 ;  /* 0x000000161018723c */ /* 0x048fe40000001818 */
[----:B--2---:R-:W-:Y:S01]  /*21710*/  STL.64 [R1+0x1450], R6 ;  /* 0x0014500601007387 */ /* 0x004fe20000100a00 */
[----:B------:R0:W-:Y:S03]  /*21720*/  STL.64 [R1+0x1448], R4 ;  /* 0x0014480401007387 */ /* 0x0001e60000100a00 */
[----:B0-----:R-:W2:Y:S01]  /*21730*/  LDL.LU R4, [R1+0x3d0] ;  /* 0x0003d00001047983 */ /* 0x001ea20000300800 */
[----:B------:R-:W2:Y:S02]  /*21740*/  LDL.LU R5, [R1+0x3d4] ;  /* 0x0003d40001057983 */ /* 0x000ea40000300800 */
[----:B------:R-:W2:Y:S02]  /*21750*/  LDL.LU R6, [R1+0x3d8] ;  /* 0x0003d80001067983 */ /* 0x000ea40000300800 */
[----:B------:R-:W2:Y:S11]  /*21760*/  LDL.LU R7, [R1+0x3dc] ;  /* 0x0003dc0001077983 */ /* 0x000eb60000300800 */
[----:B------:R-:W-:Y:S01]  /*21770*/  @!UPT UIADD3 URZ, URZ, URZ, URZ ;  /* 0x0000003f3f3ff290 */ /* 0x000fe2000fffe03f */
[----:B------:R-:W-:Y:S01]  /*21780*/  STL.64 [R1+0x340], R24 ;  /* 0x0003401801007387 */ /* 0x000fe20000100a00 */
[----:B------:R0:W-:Y:S03]  /*21790*/  STL.64 [R1+0x348], R26 ;  /* 0x0003481a01007387 */ /* 0x0001e60000100a00 */
[----:B0-----:R-:W4:Y:S01]  /*217a0*/  LDL.LU.64 R26, [R1+0x1480] ;  /* 0x00148000011a7983 */ /* 0x001f220000300a00 */
[----:B------:R0:W-:Y:S03]  /*217b0*/  STL.64 [R1+0x1408], R22 ;  /* 0x0014081601007387 */ /* 0x0001e60000100a00 */
[----:B0-----:R-:W3:Y:S01]  /*217c0*/  LDL.64 R22, [R1+0x38] ;  /* 0x0000380001167983 */ /* 0x001ee20000100a00 */
[C---:B----4-:R-:W-:Y:S03]  /*217d0*/  HMMA.16816.F32 R24, R16.reuse, R26, R12 ;  /* 0x0000001a1018723c */ /* 0x050fe6000000180c */
[----:B---3--:R0:W-:Y:S04]  /*217e0*/  STL.64 [R1+0x1420], R22 ;  /* 0x0014201601007387 */ /* 0x0081e80000100a00 */
[----:B0-----:R-:W3:Y:S01]  /*217f0*/  LDL.64 R22, [R1+0x48] ;  /* 0x0000480001167983 */ /* 0x001ee20000100a00 */
[----:B------:R-:W4:Y:S02]  /*21800*/  LDL.LU.64 R14, [R1+0x1478] ;  /* 0x00147800010e7983 */ /* 0x000f240000300a00 */
[----:B------:R-:W4:Y:S11]  /*21810*/  LDL.LU.64 R12, [R1+0x1470] ;  /* 0x00147000010c7983 */ /* 0x000f360000300a00 */
[----:B------:R-:W-:Y:S02]  /*21820*/  @!UPT UIADD3 URZ, URZ, URZ, URZ ;  /* 0x0000003f3f3ff290 */ /* 0x000fe4000fffe03f */
[----:B------:R-:W-:Y:S01]  /*21830*/  STL.64 [R1+0x250], R24 ;  /* 0x0002501801007387 */ /* 0x000fe20000100a00 */
[----:B------:R0:W-:Y:S04]  /*21840*/  STL.64 [R1+0x258], R26 ;  /* 0x0002581a01007387 */ /* 0x0001e80000100a00 */
[----:B0-----:R-:W4:Y:S02]  /*21850*/  LDL.LU.64 R26, [R1+0x1468] ;  /* 0x00146800011a7983 */ /* 0x001f240000300a00 */
[----:B----4-:R-:W-:Y:S02]  /*21860*/  HMMA.16816.F32 R16, R16, R26, R12 ;  /* 0x0000001a1010723c */ /* 0x010fe4000000180c */
[----:B------:R-:W2:Y:S01]  /*21870*/  LDL.LU.64 R14, [R1+0x1460] ;  /* 0x00146000010e7983 */ /* 0x000ea20000300a00 */
[----:B------:R-:W2:Y:S02]  /*21880*/  LDL.LU.64 R12, [R1+0x1458] ;  /* 0x00145800010c7983 */ /* 0x000ea40000300a00 */
[----:B------:R0:W-:Y:S02]  /*21890*/  STL.64 [R1+0x13f8], R26 ;  /* 0x0013f81a01007387 */ /* 0x0001e40000100a00 */
[----:B------:R-:W4:Y:S11]  /*218a0*/  LDL.LU R24, [R1+0x390] ;  /* 0x0003900001187983 */ /* 0x000f360000300800 */
[----:B------:R-:W-:Y:S05]  /*218b0*/  @!UPT UIADD3 URZ, URZ, URZ, URZ ;  /* 0x0000003f3f3ff290 */ /* 0x000fea000fffe03f */
[----:B------:R-:W-:Y:S01]  /*218c0*/  STL.64 [R1+0x240], R16 ;  /* 0x0002401001007387 */ /* 0x000fe20000100a00 */
[----:B------:R-:W-:Y:S02]  /*218d0*/  STL.64 [R1+0x248], R18 ;  /* 0x0002481201007387 */ /* 0x000fe40000100a00 */
[----:B------:R-:W4:Y:S02]  /*218e0*/  LDL.LU R25, [R1+0x394] ;  /* 0x0003940001197983 */ /* 0x000f240000300800 */
[----:B0-----:R-:W2:Y:S01]  /*218f0*/  LDL.LU R26, [R1+0x398] ;  /* 0x00039800011a7983 */ /* 0x001ea20000300800 */
[----:B------:R-:W2:Y:S01]  /*21900*/  LDL.LU R27, [R1+0x39c] ;  /* 0x00039c00011b7983 */ /* 0x000ea20000300800 */
[----:B------:R-:W-:Y:S02]  /*21910*/  IMAD.MOV.U32 R10, RZ, RZ, R28 ;  /* 0x000000ffff0a7224 */ /* 0x000fe400078e001c */
[----:B------:R-:W-:Y:S01]  /*21920*/  IMAD.MOV.U32 R11, RZ, RZ, R0 ;  /* 0x000000ffff0b7224 */ /* 0x000fe200078e0000 */
[----:B--2---:R-:W-:Y:S01]  /*21930*/  STL.64 [R1+0x1418], R26 ;  /* 0x0014181a01007387 */ /* 0x004fe20000100a00 */
[----:B----4-:R0:W-:Y:S03]  /*21940*/  STL.64 [R1+0x1410], R24 ;  /* 0x0014101801007387 */ /* 0x0101e60000100a00 */
[----:B0-----:R-:W2:Y:S01]  /*21950*/  LDL.LU R24, [R1+0x3a0] ;  /* 0x0003a00001187983 */ /* 0x001ea20000300800 */
[----:B------:R-:W2:Y:S02]  /*21960*/  LDL.LU R25, [R1+0x3a4] ;  /* 0x0003a40001197983 */ /* 0x000ea40000300800 */
[----:B------:R-:W2:Y:S02]  /*21970*/  LDL.LU R26, [R1+0x3a8] ;  /* 0x0003a800011a7983 */ /* 0x000ea40000300800 */
[----:B------:R-:W2:Y:S01]  /*21980*/  LDL.LU R27, [R1+0x3ac] ;  /* 0x0003ac00011b7983 */ /* 0x000ea20000300800 */
[----:B------:R-:W4:Y:S01]  /*21990*/  LDL.LU.64 R18, [R1+0x8] ;  /* 0x0000080001127983 */ /* 0x000f220000300a00 */
[C---:B------:R-:W-:Y:S03]  /*219a0*/  HMMA.16816.F32 R8, R12.reuse, R10, R4 ;  /* 0x0000000a0c08723c */ /* 0x040fe60000001804 */
[----:B----4-:R0:W-:Y:S01]  /*219b0*/  STL.64 [R1+0x1400], R18 ;  /* 0x0014001201007387 */ /* 0x0101e20000100a00 */
[----:B------:R-:W4:Y:S02]  /*219c0*/  LDL.LU R16, [R1+0x380] ;  /* 0x0003800001107983 */ /* 0x000f240000300800 */
[----:B------:R-:W4:Y:S01]  /*219d0*/  LDL.LU R17, [R1+0x384] ;  /* 0x0003840001117983 */ /* 0x000f220000300800 */
[----:B0-----:R-:W4:Y:S01]  /*219e0*/  LDL.LU R18, [R1+0x388] ;  /* 0x0003880001127983 */ /* 0x001f220000300800 */
[----:B------:R-:W4:Y:S02]  /*219f0*/  LDL.LU R19, [R1+0x38c] ;  /* 0x00038c0001137983 */ /* 0x000f240000300800 */
[----:B------:R-:W2:Y:S02]  /*21a00*/  LDL.LU.64 R6, [R1+0x1450] ;  /* 0x0014500001067983 */ /* 0x000ea40000300a00 */
[----:B------:R-:W2:Y:S11]  /*21a10*/  LDL.LU.64 R4, [R1+0x1448] ;  /* 0x0014480001047983 */ /* 0x000eb60000300a00 */
[----:B------:R-:W-:Y:S01]  /*21a20*/  STL.64 [R1+0x680], R8 ;  /* 0x0006800801007387 */ /* 0x000fe20000100a00 */
[----:B------:R0:W-:Y:S03]  /*21a30*/  STL.64 [R1+0x688], R10 ;  /* 0x0006880a01007387 */ /* 0x0001e60000100a00 */
[----:B0-----:R-:W2:Y:S02]  /*21a40*/  LDL.LU.64 R10, [R1+0x1440] ;  /* 0x00144000010a7983 */ /* 0x001ea40000300a00 */
[C---:B--2---:R-:W-:Y:S01]  /*21a50*/  HMMA.16816.F32 R4, R12.reuse, R10, R4 ;  /* 0x0000000a0c04723c */ /* 0x044fe20000001804 */
[----:B------:R-:W-:Y:S11]  /*21a60*/  IMAD.MOV.U32 R0, RZ, RZ, R11 ;  /* 0x000000ffff007224 */ /* 0x000ff600078e000b */
[----:B------:R-:W-:Y:S11]  /*21a70*/  @!UPT UIADD3 URZ, URZ, URZ, URZ ;  /* 0x0000003f3f3ff290 */ /* 0x000ff6000fffe03f */
[----:B------:R0:W-:Y:S01]  /*21a80*/  STL.64 [R1+0x670], R4 ;  /* 0x0006700401007387 */ /* 0x0001e20000100a00 */
[----:B------:R1:W-:Y:S02]  /*21a90*/  STL.64 [R1+0x678], R6 ;  /* 0x0006780601007387 */ /* 0x0003e40000100a00 */
[----:B0-----:R-:W-:Y:S01]  /*21aa0*/  IMAD.MOV.U32 R4, RZ, RZ, R10 ;  /* 0x000000ffff047224 */ /* 0x001fe200078e000a */
[----:B-1----:R-:W2:Y:S01]  /*21ab0*/  LDL.LU.64 R6, [R1+0x1438] ;  /* 0x0014380001067983 */ /* 0x002ea20000300a00 */
[----:B------:R-:W2:Y:S02]  /*21ac0*/  LDL.LU.64 R10, [R1+0x1430] ;  /* 0x00143000010a7983 */ /* 0x000ea40000300a00 */
[----:B------:R-:W2:Y:S02]  /*21ad0*/  LDL.LU.64 R8, [R1+0x1428] ;  /* 0x0014280001087983 */ /* 0x000ea40000300a00 */
[----:B---3--:R-:W-:Y:S01]  /*21ae0*/  IMAD.MOV.U32 R5, RZ, RZ, R23 ;  /* 0x000000ffff057224 */ /* 0x008fe200078e0017 */
[C---:B--2---:R-:W-:Y:S11]  /*21af0*/  HMMA.16816.F32 R8, R12.reuse, R22, R8 ;  /* 0x000000160c08723c */ /* 0x044ff60000001808 */
[----:B------:R-:W-:Y:S11]  /*21b00*/  @!UPT UIADD3 URZ, URZ, URZ, URZ ;  /* 0x0000003f3f3ff290 */ /* 0x000ff6000fffe03f */
[----:B------:R-:W-:Y:S01]  /*21b10*/  @!UPT UIADD3 URZ, URZ, URZ, URZ ;  /* 0x0000003f3f3ff290 */ /* 0x000fe2000fffe03f */
[----:B------:R0:W-:Y:S01]  /*21b20*/  STL.64 [R1+0x660], R8 ;  /* 0x0006600801007387 */ /* 0x0001e20000100a00 */
[----:B------:R-:W-:Y:S02]  /*21b30*/  STL.64 [R1+0x668], R10 ;  /* 0x0006680a01007387 */ /* 0x000fe40000100a00 */
[----:B0-----:R-:W-:Y:S02]  /*21b40*/  IMAD.MOV.U32 R8, RZ, RZ, R22 ;  /* 0x000000ffff087224 */ /* 0x001fe400078e0016 */
        /* <DEDUP_REMOVED lines=9> */
[----:B------:R-:W-:Y:S02]  /*21be0*/  IMAD.MOV.U32 R9, RZ, RZ, R23 ;  /* 0x000000ffff097224 */ /* 0x000fe400078e0017 */
[----:B------:R-:W4:Y:S01]  /*21bf0*/  LDL.LU.64 R22, [R1+0x1408] ;  /* 0x0014080001167983 */ /* 0x000f220000300a00 */
[----:B------:R0:W-:Y:S01]  /*21c00*/  STL.64 [R1+0x1398], R6 ;  /* 0x0013980601007387 */ /* 0x0001e20000100a00 */
[C---:B--2---:R-:W-:Y:S08]  /*21c10*/  HMMA.16816.F32 R24, R12.reuse, R6, R24 ;  /* 0x000000060c18723c */ /* 0x044ff00000001818 */
[----:B----4-:R-:W-:Y:S01]  /*21c20*/  HMMA.16816.F32 R16, R12, R22, R16 ;  /* 0x000000160c10723c */ /* 0x010fe20000001810 */
[----:B0-----:R-:W-:-:S02]  /*21c30*/  IMAD.MOV.U32 R6, RZ, RZ, R10 ;  /* 0x000000ffff067224 */ /* 0x001fc400078e000a */
[----:B------:R-:W-:Y:S11]  /*21c40*/  IMAD.MOV.U32 R7, RZ, RZ, R9 ;  /* 0x000000ffff077224 */ /* 0x000ff600078e0009 */
[----:B------:R-:W-:Y:S01]  /*21c50*/  @!UPT UIADD3 URZ, URZ, URZ, URZ ;  /* 0x0000003f3f3ff290 */ /* 0x000fe2000fffe03f */
[----:B------:R-:W-:Y:S01]  /*21c60*/  STL.64 [R1+0x230], R24 ;  /* 0x0002301801007387 */ /* 0x000fe20000100a00 */
[----:B------:R-:W-:Y:S02]  /*21c70*/  STL.64 [R1+0x238], R26 ;  /* 0x0002381a01007387 */ /* 0x000fe40000100a00 */
[----:B------:R0:W-:Y:S02]  /*21c80*/  STL.64 [R1+0x13b0], R6 ;  /* 0x0013b00601007387 */ /* 0x0001e40000100a00 */
[----:B0-----:R-:W-:Y:S02]  /*21c90*/  IMAD.MOV.U32 R6, RZ, RZ, R8 ;  /* 0x000000ffff067224 */ /* 0x001fe400078e0008 */
[----:B------:R-:W-:-:S05]  /*21ca0*/  IMAD.MOV.U32 R7, RZ, RZ, R5 ;  /* 0x000000ffff077224 */ /* 0x000fca00078e0005 */
[----:B------:R0:W-:Y:S01]  /*21cb0*/  STL.64 [R1+0x13c8], R6 ;  /* 0x0013c80601007387 */ /* 0x0001e20000100a00 */
[----:B------:R-:W2:Y:S02]  /*21cc0*/  LDL.LU R24, [R1+0x370] ;  /* 0x0003700001187983 */ /* 0x000ea40000300800 */
[----:B------:R-:W2:Y:S02]  /*21cd0*/  LDL.LU R25, [R1+0x374] ;  /* 0x0003740001197983 */ /* 0x000ea40000300800 */
[----:B------:R-:W2:Y:S01]  /*21ce0*/  LDL.LU R26, [R1+0x378] ;  /* 0x00037800011a7983 */ /* 0x000ea20000300800 */
[----:B------:R-:W2:Y:S01]  /*21cf0*/  LDL.LU R27, [R1+0x37c] ;  /* 0x00037c00011b7983 */ /* 0x000ea20000300800 */
[----:B------:R-:W3:Y:S02]  /*21d00*/  LDL.LU R8, [R1+0x2d0] ;  /* 0x0002d00001087983 */ /* 0x000ee40000300800 */
[----:B------:R-:W3:Y:S02]  /*21d10*/  LDL.LU R9, [R1+0x2d4] ;  /* 0x0002d40001097983 */ /* 0x000ee40000300800 */
[----:B------:R-:W3:Y:S01]  /*21d20*/  LDL.LU R10, [R1+0x2d8] ;  /* 0x0002d800010a7983 */ /* 0x000ee20000300800 */
[----:B------:R-:W3:Y:S01]  /*21d30*/  LDL.LU R11, [R1+0x2dc] ;  /* 0x0002dc00010b7983 */ /* 0x000ee20000300800 */
[----:B0-----:R-:W-:-:S02]  /*21d40*/  IMAD.MOV.U32 R6, RZ, RZ, R4 ;  /* 0x000000ffff067224 */ /* 0x001fc400078e0004 */
[----:B------:R-:W-:-:S05]  /*21d50*/  IMAD.MOV.U32 R7, RZ, RZ, R0 ;  /* 0x000000ffff077224 */ /* 0x000fca00078e0000 */
[----:B------:R0:W-:Y:S01]  /*21d60*/  STL.64 [R1+0x13e0], R6 ;  /* 0x0013e00601007387 */ /* 0x0001e20000100a00 */
[----:B------:R-:W4:Y:S02]  /*21d70*/  LDL.LU R4, [R1+0x2c0] ;  /* 0x0002c00001047983 */ /* 0x000f240000300800 */
[----:B------:R-:W4:Y:S01]  /*21d80*/  LDL.LU R5, [R1+0x2c4] ;  /* 0x0002c40001057983 */ /* 0x000f220000300800 */
[----:B0-----:R-:W4:Y:S01]  /*21d90*/  LDL.LU R6, [R1+0x2c8] ;  /* 0x0002c80001067983 */ /* 0x001f220000300800 */
[----:B------:R-:W4:Y:S02]  /*21da0*/  LDL.LU R7, [R1+0x2cc] ;  /* 0x0002cc0001077983 */ /* 0x000f240000300800 */
[----:B------:R-:W-:Y:S02]  /*21db0*/  STL.64 [R1+0x140], R16 ;  /* 0x0001401001007387 */ /* 0x000fe40000100a00 */
[----:B------:R0:W-:Y:S02]  /*21dc0*/  STL.64 [R1+0x148], R18 ;  /* 0x0001481201007387 */ /* 0x0001e40000100a00 */
        /* <DEDUP_REMOVED lines=24> */
[----:B------:R-:W2:Y:S02]  /*21f50*/  LDL.LU R23, [R1+0x2bc] ;  /* 0x0002bc0001177983 */ /* 0x000ea40000300800 */
[----:B------:R-:W-:Y:S01]  /*21f60*/  STL.64 [R1+0x130], R24 ;  /* 0x0001301801007387 */ /* 0x000fe20000100a00 */
[----:B------:R0:W-:Y:S03]  /*21f70*/  STL.64 [R1+0x138], R26 ;  /* 0x0001381a01007387 */ /* 0x0001e60000100a00 */
[----:B0-----:R-:W3:Y:S02]  /*21f80*/  LDL.LU.64 R26, [R1+0x13f8] ;  /* 0x0013f800011a7983 */ /* 0x001ee40000300a00 */
[----:B---3--:R-:W-:Y:S02]  /*21f90*/  HMMA.16816.F32 R12, R12, R26, R8 ;  /* 0x0000001a0c0c723c */ /* 0x008fe40000001808 */
        /* <DEDUP_REMOVED lines=38> */
[----:B0-----:R-:W3:Y:S01]  /*22200*/  LDL.LU.64 R6, [R1+0x1388] ;  /* 0x0013880001067983 */ /* 0x001ee20000300a00 */
[----:B------:R-:W3:Y:S02]  /*22210*/  LDL.LU.64 R4, [R1+0x1380] ;  /* 0x0013800001047983 */ /* 0x000ee40000300a00 */
        /* <DEDUP_REMOVED lines=16> */
[----:B0-----:R-:W-:-:S05]  /*22320*/  IMAD.MOV.U32 R21, RZ, RZ, R18 ;  /* 0x000000ffff157224 */ /* 0x001fca00078e0012 */
[----:B------:R0:W-:Y:S01]  /*22330*/  STL [R1+0x1348], R21 ;  /* 0x0013481501007387 */ /* 0x0001e20000100800 */
[----:B------:R-:W2:Y:S03]  /*22340*/  LDL.LU R20, [R1+0x1a0] ;  /* 0x0001a00001147983 */ /* 0x000ea60000300800 */
[----:B0-----:R-:W2:Y:S01]  /*22350*/  LDL.LU R21, [R1+0x1a4] ;  /* 0x0001a40001157983 */ /* 0x001ea20000300800 */
[----:B------:R-:W2:Y:S02]  /*22360*/  LDL.LU R22, [R1+0x1a8] ;  /* 0x0001a80001167983 */ /* 0x000ea40000300800 */
[----:B------:R-:W2:Y:S02]  /*22370*/  LDL.LU R23, [R1+0x1ac] ;  /* 0x0001ac0001177983 */ /* 0x000ea40000300800 */
[----:B------:R-:W3:Y:S01]  /*22380*/  LDL.LU.64 R6, [R1+0x1358] ;  /* 0x0013580001067983 */ /* 0x000ee20000300a00 */
[----:B------:R-:W3:Y:S01]  /*22390*/  LDL.LU.64 R4, [R1+0x1350] ;  /* 0x0013500001047983 */ /* 0x000ee20000300a00 */
[----:B------:R0:W-:Y:S02]  /*223a0*/  STL.64 [R1+0x4a0], R8 ;  /* 0x0004a00801007387 */ /* 0x0001e40000100a00 */
[----:B------:R1:W-:Y:S01]  /*223b0*/  STL.64 [R1+0x4a8], R10 ;  /* 0x0004a80a01007387 */ /* 0x0003e20000100a00 */
[----:B0-----:R-:W3:Y:S01]  /*223c0*/  LDL.LU R8, [R1+0x1b0] ;  /* 0x0001b00001087983 */ /* 0x001ee20000300800 */
[----:B------:R-:W3:Y:S02]  /*223d0*/  LDL.LU R9, [R1+0x1b4] ;  /* 0x0001b40001097983 */ /* 0x000ee40000300800 */
[----:B-1----:R-:W3:Y:S02]  /*223e0*/  LDL.LU R10, [R1+0x1b8] ;  /* 0x0001b800010a7983 */ /* 0x002ee40000300800 */
[----:B------:R-:W3:Y:S01]  /*223f0*/  LDL.LU R11, [R1+0x1bc] ;  /* 0x0001bc00010b7983 */ /* 0x000ee20000300800 */
[----:B------:R3:W-:Y:S02]  /*22400*/  STL.64 [R1+0x12f8], R26 ;  /* 0x0012f81a01007387 */ /* 0x0007e40000100a00 */
[----:B---3--:R-:W-:Y:S07]  /*22410*/  HMMA.16816.F32 R24, R4, R14, R8 ;  /* 0x0000000e0418723c */ /* 0x008fee0000001808 */
[----:B------:R-:W-:-:S02]  /*22420*/  IMAD.MOV.U32 R9, RZ, RZ, R14 ;  /* 0x000000ffff097224 */ /* 0x000fc400078e000e */
[----:B------:R-:W-:Y:S11]  /*22430*/  IMAD.MOV.U32 R8, RZ, RZ, R15 ;  /* 0x000000ffff087224 */ /* 0x000ff600078e000f */
[----:B------:R-:W-:Y:S03]  /*22440*/  @!UPT UIADD3 URZ, URZ, URZ, URZ ;  /* 0x0000003f3f3ff290 */ /* 0x000fe6000fffe03f */
[----:B------:R-:W-:Y:S01]  /*22450*/  STL.64 [R1+0x640], R24 ;  /* 0x0006401801007387 */ /* 0x000fe20000100a00 */
[----:B------:R-:W-:Y:S02]  /*22460*/  STL.64 [R1+0x648], R26 ;  /* 0x0006481a01007387 */ /* 0x000fe40000100a00 */
[----:B------:R0:W-:Y:S02]  /*22470*/  STL.64 [R1+0x1330], R8 ;  /* 0x0013300801007387 */ /* 0x0001e40000100a00 */
[----:B------:R-:W-:Y:S01]  /*22480*/  IMAD.MOV.U32 R12, RZ, RZ, R24 ;  /* 0x000000ffff0c7224 */ /* 0x000fe200078e0018 */
[----:B0-----:R-:W3:Y:S01]  /*22490*/  LDL.LU R8, [R1+0x190] ;  /* 0x0001900001087983 */ /* 0x001ee20000300800 */
[----:B------:R-:W3:Y:S02]  /*224a0*/  LDL.LU R9, [R1+0x194] ;  /* 0x0001940001097983 */ /* 0x000ee40000300800 */
[----:B------:R-:W3:Y:S02]  /*224b0*/  LDL.LU R10, [R1+0x198] ;  /* 0x00019800010a7983 */ /* 0x000ee40000300800 */
[----:B------:R-:W3:Y:S01]  /*224c0*/  LDL.LU R11, [R1+0x19c] ;  /* 0x00019c00010b7983 */ /* 0x000ee20000300800 */
[----:B------:R-:W4:Y:S01]  /*224d0*/  LDL.LU R24, [R1+0x180] ;  /* 0x0001800001187983 */ /* 0x000f220000300800 */
[----:B------:R-:W4:Y:S02]  /*224e0*/  LDL.LU R25, [R1+0x184] ;  /* 0x0001840001197983 */ /* 0x000f240000300800 */
[----:B------:R-:W-:-:S02]  /*224f0*/  IMAD.MOV.U32 R16, RZ, RZ, R27 ;  /* 0x000000ffff107224 */ /* 0x000fc400078e001b */
[----:B------:R-:W-:Y:S02]  /*22500*/  IMAD.MOV.U32 R15, RZ, RZ, R26 ;  /* 0x000000ffff0f7224 */ /* 0x000fe400078e001a */
[----:B------:R-:W-:Y:S02]  /*22510*/  IMAD.MOV.U32 R26, RZ, RZ, R3 ;  /* 0x000000ffff1a7224 */ /* 0x000fe400078e0003 */
[----:B------:R-:W-:-:S05]  /*22520*/  IMAD.MOV.U32 R27, RZ, RZ, R2 ;  /* 0x000000ffff1b7224 */ /* 0x000fca00078e0002 */
[----:B------:R0:W-:Y:S04]  /*22530*/  STL.64 [R1+0x1340], R26 ;  /* 0x0013401a01007387 */ /* 0x0001e80000100a00 */
[----:B----4-:R-:W-:Y:S01]  /*22540*/  STL.64 [R1+0x1338], R24 ;  /* 0x0013381801007387 */ /* 0x010fe20000100a00 */
[----:B0-----:R-:W3:Y:S02]  /*22550*/  LDL.LU.64 R26, [R1+0x48] ;  /* 0x00004800011a7983 */ /* 0x001ee40000300a00 */
[----:B------:R-:W-:Y:S02]  /*22560*/  STL [R1+0x1108], R12 ;  /* 0x0011080c01007387 */ /* 0x000fe40000100800 */
[----:B------:R0:W-:Y:S02]  /*22570*/  STL [R1+0x1104], R15 ;  /* 0x0011040f01007387 */ /* 0x0001e40000100800 */
[----:B0-----:R-:W2:Y:S01]  /*22580*/  LDL.LU.64 R14, [R1+0x58] ;  /* 0x00005800010e7983 */ /* 0x001ea20000300a00 */
[----:B------:R-:W-:Y:S01]  /*22590*/  STL [R1+0x1100], R16 ;  /* 0x0011001001007387 */ /* 0x000fe20000100800 */
[C---:B--2---:R-:W-:Y:S11]  /*225a0*/  HMMA.16816.F32 R20, R4.reuse, R14, R20 ;  /* 0x0000000e0414723c */ /* 0x044ff60000001814 */
[----:B------:R-:W-:Y:S11]  /*225b0*/  @!UPT UIADD3 URZ, URZ, URZ, URZ ;  /* 0x0000003f3f3ff290 */ /* 0x000ff6000fffe03f */
[----:B------:R-:W-:Y:S01]  /*225c0*/  @!UPT UIADD3 URZ, URZ, URZ, URZ ;  /* 0x0000003f3f3ff290 */ /* 0x000fe2000fffe03f */
[----:B------:R0:W-:Y:S01]  /*225d0*/  STL.64 [R1+0x630], R20 ;  /* 0x0006301401007387 */ /* 0x0001e20000100a00 */
[----:B------:R-:W-:Y:S03]  /*225e0*/  STL.64 [R1+0x638], R22 ;  /* 0x0006381601007387 */ /* 0x000fe60000100a00 */
[----:B0-----:R-:W2:Y:S01]  /*225f0*/  LDL.LU R21, [R1+0x1348] ;  /* 0x0013480001157983 */ /* 0x001ea20000300800 */
[----:B---3--:R-:W-:Y:S01]  /*22600*/  HMMA.16816.F32 R8, R4, R26, R8 ;  /* 0x0000001a0408723c */ /* 0x008fe20000001808 */
[----:B------:R-:W-:Y:S02]  /*22610*/  IMAD.MOV.U32 R13, RZ, RZ, R20 ;  /* 0x000000ffff0d7224 */ /* 0x000fe400078e0014 */
[----:B------:R-:W-:Y:S01]  /*22620*/  IMAD.MOV.U32 R17, RZ, RZ, R22 ;  /* 0x000000ffff117224 */ /* 0x000fe200078e0016 */
[----:B------:R-:W3:Y:S02]  /*22630*/  LDL.LU.64 R2, [R1+0x5f8] ;  /* 0x0005f80001027983 */ /* 0x000ee40000300a00 */
[----:B------:R0:W-:Y:S02]  /*22640*/  STL [R1+0x1110], R13 ;  /* 0x0011100d01007387 */ /* 0x0001e40000100800 */
[----:B------:R-:W-:-:S02]  /*22650*/  IMAD.MOV.U32 R28, RZ, RZ, R14 ;  /* 0x000000ffff1c7224 */ /* 0x000fc400078e000e */
[----:B------:R-:W-:Y:S01]  /*22660*/  IMAD.MOV.U32 R20, RZ, RZ, R26 ;  /* 0x000000ffff147224 */ /* 0x000fe200078e001a */
[----:B------:R-:W-:Y:S01]  /*22670*/  STL [R1+0x110c], R17 ;  /* 0x00110c1101007387 */ /* 0x000fe20000100800 */
[----:B------:R-:W-:Y:S02]  /*22680*/  IMAD.MOV.U32 R12, RZ, RZ, R15 ;  /* 0x000000ffff0c7224 */ /* 0x000fe400078e000f */
[----:B0-----:R-:W-:Y:S02]  /*22690*/  IMAD.MOV.U32 R13, RZ, RZ, R27 ;  /* 0x000000ffff0d7224 */ /* 0x001fe400078e001b */
[----:B------:R-:W4:Y:S01]  /*226a0*/  LDL.LU.64 R26, [R1+0x1340] ;  /* 0x00134000011a7983 */ /* 0x000f220000300a00 */
[----:B------:R-:W4:Y:S02]  /*226b0*/  LDL.LU.64 R24, [R1+0x1338] ;  /* 0x0013380001187983 */ /* 0x000f240000300a00 */
[----:B------:R-:W-:-:S05]  /*226c0*/  IMAD.MOV.U32 R15, RZ, RZ, R19 ;  /* 0x000000ffff0f7224 */ /* 0x000fca00078e0013 */
[----:B------:R-:W-:Y:S01]  /*226d0*/  IMAD.MOV.U32 R14, RZ, RZ, R8 ;  /* 0x000000ffff0e7224 */ /* 0x000fe200078e0008 */
[----:B------:R0:W-:Y:S01]  /*226e0*/  STL.64 [R1+0x620], R8 ;  /* 0x0006200801007387 */ /* 0x0001e20000100a00 */
[----:B------:R-:W-:Y:S03]  /*226f0*/  STL.64 [R1+0x628], R10 ;  /* 0x0006280a01007387 */ /* 0x000fe60000100a00 */
[----:B0-----:R-:W3:Y:S01]  /*22700*/  LDL.LU.64 R8, [R1+0x1330] ;  /* 0x0013300001087983 */ /* 0x001ee20000300a00 */
[----:B------:R2:W-:Y:S02]  /*22710*/  STL [R1+0x1118], R14 ;  /* 0x0011180e01007387 */ /* 0x0005e40000100800 */
[----:B--2---:R-:W-:-:S05]  /*22720*/  IMAD.MOV.U32 R14, RZ, RZ, R21 ;  /* 0x000000ffff0e7224 */ /* 0x004fca00078e0015 */
[----:B------:R-:W-:Y:S01]  /*22730*/  STL.64 [R1+0x1308], R14 ;  /* 0x0013080e01007387 */ /* 0x000fe20000100a00 */
[----:B------:R0:W-:Y:S03]  /*22740*/  STL.64 [R1+0x1300], R12 ;  /* 0x0013000c01007387 */ /* 0x0001e60000100a00 */
[----:B0-----:R-:W2:Y:S01]  /*22750*/  LDL.LU R12, [R1+0x160] ;  /* 0x00016000010c7983 */ /* 0x001ea20000300800 */
[----:B------:R-:W2:Y:S02]  /*22760*/  LDL.LU R13, [R1+0x164] ;  /* 0x00016400010d7983 */ /* 0x000ea40000300800 */
[----:B------:R-:W2:Y:S02]  /*22770*/  LDL.LU R14, [R1+0x168] ;  /* 0x00016800010e7983 */ /* 0x000ea40000300800 */
[----:B------:R-:W2:Y:S02]  /*22780*/  LDL.LU R15, [R1+0x16c] ;  /* 0x00016c00010f7983 */ /* 0x000ea40000300800 */
[----:B------:R-:W-:Y:S01]  /*22790*/  IMAD.MOV.U32 R18, RZ, RZ, R10 ;  /* 0x000000ffff127224 */ /* 0x000fe200078e000a */
[----:B--2---:R0:W-:Y:S01]  /*227a0*/  STL.64 [R1+0x1318], R14 ;  /* 0x0013180e01007387 */ /* 0x0041e20000100a00 */
[----:B------:R-:W-:Y:S03]  /*227b0*/  STL.64 [R1+0x1310], R12 ;  /* 0x0013100c01007387 */ /* 0x000fe60000100a00 */
[----:B0-----:R-:W2:Y:S01]  /*227c0*/  LDL.LU.64 R14, [R1+0x28] ;  /* 0x00002800010e7983 */ /* 0x001ea20000300a00 */
[----:B------:R0:W-:Y:S03]  /*227d0*/  STL [R1+0x1114], R18 ;  /* 0x0011141201007387 */ /* 0x0001e60000100800 */
[----:B0-----:R-:W4:Y:S02]  /*227e0*/  LDL.LU.64 R18, [R1+0x38] ;  /* 0x0000380001127983 */ /* 0x001f240000300a00 */
[----:B----4-:R-:W-:Y:S01]  /*227f0*/  HMMA.16816.F32 R24, R4, R18, R24 ;  /* 0x000000120418723c */ /* 0x010fe20000001818 */
[----:B------:R-:W-:-:S02]  /*22800*/  IMAD.MOV.U32 R22, RZ, RZ, R18 ;  /* 0x000000ffff167224 */ /* 0x000fc400078e0012 */
[----:B------:R-:W-:Y:S11]  /*22810*/  IMAD.MOV.U32 R21, RZ, RZ, R19 ;  /* 0x000000ffff157224 */ /* 0x000ff600078e0013 */
[----:B------:R-:W-:Y:S09]  /*22820*/  @!UPT UIADD3 URZ, URZ, URZ, URZ ;  /* 0x0000003f3f3ff290 */ /* 0x000ff2000fffe03f */
[----:B------:R-:W-:Y:S01]  /*22830*/  STL.64 [R1+0x610], R24 ;  /* 0x0006101801007387 */ /* 0x000fe20000100a00 */
[----:B------:R-:W-:Y:S02]  /*22840*/  STL.64 [R1+0x618], R26 ;  /* 0x0006181a01007387 */ /* 0x000fe40000100a00 */
[----:B------:R-:W-:Y:S02]  /*22850*/  STL [R1+0x1328], R22 ;  /* 0x0013281601007387 */ /* 0x000fe40000100800 */
[----:B------:R0:W-:Y:S02]  /*22860*/  STL.64 [R1+0x1320], R20 ;  /* 0x0013201401007387 */ /* 0x0001e40000100a00 */
[----:B0-----:R-:W4:Y:S01]  /*22870*/  LDL.LU R20, [R1+0x170] ;  /* 0x0001700001147983 */ /* 0x001f220000300800 */
[----:B------:R-:W4:Y:S02]  /*22880*/  LDL.LU R21, [R1+0x174] ;  /* 0x0001740001157983 */ /* 0x000f240000300800 */
[----:B------:R-:W4:Y:S02]  /*22890*/  LDL.LU R22, [R1+0x178] ;  /* 0x0001780001167983 */ /* 0x000f240000300800 */
[----:B------:R-:W4:Y:S02]  /*228a0*/  LDL.LU R23, [R1+0x17c] ;  /* 0x00017c0001177983 */ /* 0x000f240000300800 */
[----:B------:R-:W-:-:S02]  /*228b0*/  IMAD.MOV.U32 R10, RZ, RZ, R24 ;  /* 0x000000ffff0a7224 */ /* 0x000fc400078e0018 */
[----:B------:R-:W-:Y:S02]  /*228c0*/  IMAD.MOV.U32 R11, RZ, RZ, R25 ;  /* 0x000000ffff0b7224 */ /* 0x000fe400078e0019 */
[----:B------:R-:W-:Y:S01]  /*228d0*/  IMAD.MOV.U32 R19, RZ, RZ, R26 ;  /* 0x000000ffff137224 */ /* 0x000fe200078e001a */
[----:B------:R-:W-:Y:S02]  /*228e0*/  STL [R1+0x1124], R10 ;  /* 0x0011240a01007387 */ /* 0x000fe40000100800 */
[----:B------:R-:W-:Y:S02]  /*228f0*/  STL [R1+0x1120], R11 ;  /* 0x0011200b01007387 */ /* 0x000fe40000100800 */
[----:B------:R0:W-:Y:S02]  /*22900*/  STL [R1+0x111c], R19 ;  /* 0x00111c1301007387 */ /* 0x0001e40000100800 */
[----:B------:R-:W3:Y:S01]  /*22910*/  LDL.LU R16, [R1+0x80] ;  /* 0x0000800001107983 */ /* 0x000ee20000300800 */
[----:B------:R-:W3:Y:S01]  /*22920*/  LDL.LU R17, [R1+0x84] ;  /* 0x0000840001117983 */ /* 0x000ee20000300800 */
[----:B------:R-:W3:Y:S03]  /*22930*/  LDL.LU R18, [R1+0x88] ;  /* 0x0000880001127983 */ /* 0x000ee60000300800 */
[----:B0-----:R-:W3:Y:S01]  /*22940*/  LDL.LU R19, [R1+0x8c] ;  /* 0x00008c0001137983 */ /* 0x001ee20000300800 */
[----:B------:R-:W3:Y:S02]  /*22950*/  LDL.LU R24, [R1+0x150] ;  /* 0x0001500001187983 */ /* 0x000ee40000300800 */
[----:B------:R-:W3:Y:S02]  /*22960*/  LDL.LU R25, [R1+0x154] ;  /* 0x0001540001197983 */ /* 0x000ee40000300800 */
[----:B------:R-:W3:Y:S01]  /*22970*/  LDL.LU R26, [R1+0x158] ;  /* 0x00015800011a7983 */ /* 0x000ee20000300800 */
[----:B------:R-:W3:Y:S01]  /*22980*/  LDL.LU R27, [R1+0x15c] ;  /* 0x00015c00011b7983 */ /* 0x000ee20000300800 */
[----:B--2---:R-:W-:-:S02]  /*22990*/  IMAD.MOV.U32 R11, RZ, RZ, R14 ;  /* 0x000000ffff0b7224 */ /* 0x004fc400078e000e */
[----:B------:R-:W-:Y:S01]  /*229a0*/  IMAD.MOV.U32 R10, RZ, RZ, R15 ;  /* 0x000000ffff0a7224 */ /* 0x000fe200078e000f */
[----:B----4-:R-:W-:Y:S01]  /*229b0*/  HMMA.16816.F32 R20, R4, R14, R20 ;  /* 0x0000000e0414723c */ /* 0x010fe20000001814 */
[----:B---3--:R0:W-:Y:S01]  /*229c0*/  STL.64 [R1+0x1288], R18 ;  /* 0x0012881201007387 */ /* 0x0081e20000100a00 */
[----:B------:R-:W-:Y:S02]  /*229d0*/  STL.64 [R1+0x1280], R16 ;  /* 0x0012801001007387 */ /* 0x000fe40000100a00 */
[----:B0-----:R-:W-:Y:S02]  /*229e0*/  IMAD.MOV.U32 R18, RZ, RZ, R0 ;  /* 0x000000ffff127224 */ /* 0x001fe400078e0000 */
[----:B------:R-:W2:Y:S11]  /*229f0*/  LDL.LU R0, [R1+0x132c] ;  /* 0x00132c0001007983 */ /* 0x000eb60000300800 */
[----:B------:R-:W-:Y:S06]  /*22a00*/  @!UPT UIADD3 URZ, URZ, URZ, URZ ;  /* 0x0000003f3f3ff290 */ /* 0x000fec000fffe03f */
[----:B------:R-:W-:Y:S02]  /*22a10*/  STL.64 [R1+0x510], R20 ;  /* 0x0005101401007387 */ /* 0x000fe40000100a00 */
[----:B------:R0:W-:Y:S02]  /*22a20*/  STL.64 [R1+0x518], R22 ;  /* 0x0005181601007387 */ /* 0x0001e40000100a00 */
[----:B0-----:R-:W3:Y:S01]  /*22a30*/  LDL.LU R22, [R1+0x1328] ;  /* 0x0013280001167983 */ /* 0x001ee20000300800 */
[----:B------:R-:W4:Y:S02]  /*22a40*/  LDL.LU.64 R20, [R1+0x1320] ;  /* 0x0013200001147983 */ /* 0x000f240000300a00 */
[----:B------:R-:W2:Y:S02]  /*22a50*/  LDL.LU.64 R14, [R1+0x1318] ;  /* 0x00131800010e7983 */ /* 0x000ea40000300a00 */
[----:B------:R-:W2:Y:S02]  /*22a60*/  LDL.LU.64 R12, [R1+0x1310] ;  /* 0x00131000010c7983 */ /* 0x000ea40000300a00 */
[----:B------:R-:W-:-:S07]  /*22a70*/  IMAD.MOV.U32 R19, RZ, RZ, R29 ;  /* 0x000000ffff137224 */ /* 0x000fce00078e001d */
        /* <DEDUP_REMOVED lines=8> */
[----:B0-----:R-:W-:Y:S02]  /*22b00*/  IMAD.MOV.U32 R18, RZ, RZ, R11 ;  /* 0x000000ffff127224 */ /* 0x001fe400078e000b */
[----:B------:R-:W-:-:S05]  /*22b10*/  IMAD.MOV.U32 R19, RZ, RZ, R10 ;  /* 0x000000ffff137224 */ /* 0x000fca00078e000a */
[----:B------:R3:W-:Y:S01]  /*22b20*/  STL.64 [R1+0x12b0], R18 ;  /* 0x0012b01201007387 */ /* 0x0007e20000100a00 */
[----:B----4-:R-:W-:Y:S02]  /*22b30*/  IMAD.MOV.U32 R10, RZ, RZ, R20 ;  /* 0x000000ffff0a7224 */ /* 0x010fe400078e0014 */
[----:B---3--:R-:W-:Y:S02]  /*22b40*/  IMAD.MOV.U32 R18, RZ, RZ, R22 ;  /* 0x000000ffff127224 */ /* 0x008fe400078e0016 */
[----:B------:R-:W-:-:S05]  /*22b50*/  IMAD.MOV.U32 R19, RZ, RZ, R21 ;  /* 0x000000ffff137224 */ /* 0x000fca00078e0015 */
[----:B------:R0:W-:Y:S01]  /*22b60*/  STL.64 [R1+0x12c8], R18 ;  /* 0x0012c81201007387 */ /* 0x0001e20000100a00 */
[----:B------:R-:W3:Y:S02]  /*22b70*/  LDL.LU R20, [R1+0xf0] ;  /* 0x0000f00001147983 */ /* 0x000ee40000300800 */
[----:B------:R-:W3:Y:S02]  /*22b80*/  LDL.LU R21, [R1+0xf4] ;  /* 0x0000f40001157983 */ /* 0x000ee40000300800 */
[----:B------:R-:W3:Y:S01]  /*22b90*/  LDL.LU R22, [R1+0xf8] ;  /* 0x0000f80001167983 */ /* 0x000ee20000300800 */
[----:B------:R-:W3:Y:S01]  /*22ba0*/  LDL.LU R23, [R1+0xfc] ;  /* 0x0000fc0001177983 */ /* 0x000ee20000300800 */
[----:B--2---:R-:W-:-:S05]  /*22bb0*/  IMAD.MOV.U32 R11, RZ, RZ, R13 ;  /* 0x000000ffff0b7224 */ /* 0x004fca00078e000d */
[----:B------:R1:W-:Y:S01]  /*22bc0*/  STL.64 [R1+0x12d0], R10 ;  /* 0x0012d00a01007387 */ /* 0x0003e20000100a00 */
[----:B------:R-:W2:Y:S02]  /*22bd0*/  LDL.LU R16, [R1+0xc0] ;  /* 0x0000c00001107983 */ /* 0x000ea40000300800 */
[----:B------:R-:W2:Y:S02]  /*22be0*/  LDL.LU R17, [R1+0xc4] ;  /* 0x0000c40001117983 */ /* 0x000ea40000300800 */
[----:B0-----:R-:W4:Y:S01]  /*22bf0*/  LDL.LU R18, [R1+0xc8] ;  /* 0x0000c80001127983 */ /* 0x001f220000300800 */
[----:B------:R-:W4:Y:S01]  /*22c00*/  LDL.LU R19, [R1+0xcc] ;  /* 0x0000cc0001137983 */ /* 0x000f220000300800 */
[C---:B------:R-:W-:Y:S01]  /*22c10*/  HMMA.16816.F32 R24, R4.reuse, R14, R24 ;  /* 0x0000000e0418723c */ /* 0x040fe20000001818 */
[----:B-1----:R-:W-:Y:S02]  /*22c20*/  IMAD.MOV.U32 R11, RZ, RZ, R12 ;  /* 0x000000ffff0b7224 */ /* 0x002fe400078e000c */
[----:B----4-:R-:W-:Y:S01]  /*22c30*/  STL.64 [R1+0x12e0], R18 ;  /* 0x0012e01201007387 */ /* 0x010fe20000100a00 */
[----:B--2---:R0:W-:Y:S03]  /*22c40*/  STL.64 [R1+0x12d8], R16 ;  /* 0x0012d81001007387 */ /* 0x0041e60000100a00 */
[----:B0-----:R-:W2:Y:S01]  /*22c50*/  LDL.LU R16, [R1+0xd0] ;  /* 0x0000d00001107983 */ /* 0x001ea20000300800 */
[----:B------:R-:W2:Y:S02]  /*22c60*/  LDL.LU R17, [R1+0xd4] ;  /* 0x0000d40001117983 */ /* 0x000ea40000300800 */
[----:B------:R-:W2:Y:S02]  /*22c70*/  LDL.LU R18, [R1+0xd8] ;  /* 0x0000d80001127983 */ /* 0x000ea40000300800 */
[----:B------:R-:W2:Y:S11]  /*22c80*/  LDL.LU R19, [R1+0xdc] ;  /* 0x0000dc0001137983 */ /* 0x000eb60000300800 */
[----:B------:R-:W-:Y:S01]  /*22c90*/  STL.64 [R1+0x4f0], R24 ;  /* 0x0004f01801007387 */ /* 0x000fe20000100a00 */
[----:B------:R0:W-:Y:S03]  /*22ca0*/  STL.64 [R1+0x4f8], R26 ;  /* 0x0004f81a01007387 */ /* 0x0001e60000100a00 */
[----:B0-----:R-:W3:Y:S01]  /*22cb0*/  LDL.LU.64 R26, [R1+0x12f8] ;  /* 0x0012f800011a7983 */ /* 0x001ee20000300a00 */
[----:B------:R0:W-:Y:S02]  /*22cc0*/  STL.64 [R1+0x1290], R14 ;  /* 0x0012900e01007387 */ /* 0x0001e40000100a00 */
[----:B------:R-:W4:Y:S02]  /*22cd0*/  LDL.LU R12, [R1+0x90] ;  /* 0x00009000010c7983 */ /* 0x000f240000300800 */
[----:B------:R-:W4:Y:S01]  /*22ce0*/  LDL.LU R13, [R1+0x94] ;  /* 0x00009400010d7983 */ /* 0x000f220000300800 */
[----:B0-----:R-:W2:Y:S01]  /*22cf0*/  LDL.LU R14, [R1+0x98] ;  /* 0x00009800010e7983 */ /* 0x001ea20000300800 */
[----:B------:R-:W2:Y:S03]  /*22d00*/  LDL.LU R15, [R1+0x9c] ;  /* 0x00009c00010f7983 */ /* 0x000ea60000300800 */
[----:B--2---:R-:W-:Y:S01]  /*22d10*/  STL.64 [R1+0x12a8], R14 ;  /* 0x0012a80e01007387 */ /* 0x004fe20000100a00 */
[----:B----4-:R0:W-:Y:S03]  /*22d20*/  STL.64 [R1+0x12a0], R12 ;  /* 0x0012a00c01007387 */ /* 0x0101e60000100a00 */
[----:B0-----:R-:W2:Y:S01]  /*22d30*/  LDL.LU R12, [R1+0xa0] ;  /* 0x0000a000010c7983 */ /* 0x001ea20000300800 */
[----:B------:R-:W2:Y:S02]  /*22d40*/  LDL.LU R13, [R1+0xa4] ;  /* 0x0000a400010d7983 */ /* 0x000ea40000300800 */
[----:B------:R-:W4:Y:S02]  /*22d50*/  LDL.LU R14, [R1+0xa8] ;  /* 0x0000a800010e7983 */ /* 0x000f240000300800 */
[----:B------:R-:W4:Y:S01]  /*22d60*/  LDL.LU R15, [R1+0xac] ;  /* 0x0000ac00010f7983 */ /* 0x000f220000300800 */
[----:B---3--:R-:W-:Y:S01]  /*22d70*/  HMMA.16816.F32 R4, R4, R26, R20 ;  /* 0x0000001a0404723c */ /* 0x008fe20000001814 */
[----:B----4-:R-:W-:Y:S01]  /*22d80*/  STL.64 [R1+0x12c0], R14 ;  /* 0x0012c00e01007387 */ /* 0x010fe20000100a00 */
[----:B--2---:R0:W-:Y:S03]  /*22d90*/  STL.64 [R1+0x12b8], R12 ;  /* 0x0012b80c01007387 */ /* 0x0041e60000100a00 */
[----:B0-----:R-:W2:Y:S01]  /*22da0*/  LDL.LU R12, [R1+0xb0] ;  /* 0x0000b000010c7983 */ /* 0x001ea20000300800 */
[----:B------:R-:W2:Y:S02]  /*22db0*/  LDL.LU R13, [R1+0xb4] ;  /* 0x0000b400010d7983 */ /* 0x000ea40000300800 */
[----:B------:R-:W2:Y:S02]  /*22dc0*/  LDL.LU R14, [R1+0xb8] ;  /* 0x0000b800010e7983 */ /* 0x000ea40000300800 */
[----:B------:R-:W2:Y:S01]  /*22dd0*/  LDL.LU R15, [R1+0xbc] ;  /* 0x0000bc00010f7983 */ /* 0x000ea20000300800 */
[----:B------:R-:W3:Y:S01]  /*22de0*/  LDL.LU.64 R22, [R1+0x12f0] ;  /* 0x0012f00001167983 */ /* 0x000ee20000300a00 */
[----:B------:R-:W3:Y:S11]  /*22df0*/  LDL.LU.64 R20, [R1+0x12e8] ;  /* 0x0012e80001147983 */ /* 0x000ef60000300a00 */
[----:B------:R-:W-:Y:S02]  /*22e00*/  STL.64 [R1+0x480], R4 ;  /* 0x0004800401007387 */ /* 0x000fe40000100a00 */
[----:B------:R-:W-:Y:S01]  /*22e10*/  STL.64 [R1+0x488], R6 ;  /* 0x0004880601007387 */ /* 0x000fe20000100a00 */
[----:B------:R0:W-:Y:S01]  /*22e20*/  STL.64 [R1+0x1270], R26 ;  /* 0x0012701a01007387 */ /* 0x0001e20000100a00 */
[----:B------:R-:W4:Y:S02]  /*22e30*/  LDL.LU R24, [R1+0xe0] ;  /* 0x0000e00001187983 */ /* 0x000f240000300800 */
[----:B------:R-:W4:Y:S01]  /*22e40*/  LDL.LU R25, [R1+0xe4] ;  /* 0x0000e40001197983 */ /* 0x000f220000300800 */
[----:B0-----:R-:W4:Y:S01]  /*22e50*/  LDL.LU R26, [R1+0xe8] ;  /* 0x0000e800011a7983 */ /* 0x001f220000300800 */
[----:B------:R-:W4:Y:S02]  /*22e60*/  LDL.LU R27, [R1+0xec] ;  /* 0x0000ec00011b7983 */ /* 0x000f240000300800 */
[----:B------:R-:W-:-:S02]  /*22e70*/  IMAD.MOV.U32 R6, RZ, RZ, R9 ;  /* 0x000000ffff067224 */ /* 0x000fc400078e0009 */
[----:B------:R-:W-:Y:S02]  /*22e80*/  IMAD.MOV.U32 R7, RZ, RZ, R8 ;  /* 0x000000ffff077224 */ /* 0x000fe400078e0008 */
[----:B------:R-:W-:-:S07]  /*22e90*/  IMAD.MOV.U32 R10, RZ, RZ, R28 ;  /* 0x000000ffff0a7224 */ /* 0x000fce00078e001c */
[C---:B---3--:R-:W-:Y:S08]  /*22ea0*/  HMMA.16816.F32 R8, R20.reuse, R10, R16 ;  /* 0x0000000a1408723c */ /* 0x048ff00000001810 */
[----:B----4-:R-:W-:Y:S11]  /*22eb0*/  HMMA.16816.F32 R4, R20, R6, R24 ;  /* 0x000000061404723c */ /* 0x010ff60000001818 */
[----:B------:R-:W-:Y:S05]  /*22ec0*/  @!UPT UIADD3 URZ, URZ, URZ, URZ ;  /* 0x0000003f3f3ff290 */ /* 0x000fea000fffe03f */
[----:B------:R-:W-:-:S07]  /*22ed0*/  IMAD.MOV.U32 R25, RZ, RZ, R10 ;  /* 0x000000ffff197224 */ /* 0x000fce00078e000a */
[----:B------:R0:W-:Y:S01]  /*22ee0*/  STL.64 [R1+0x5a0], R4 ;  /* 0x0005a00401007387 */ /* 0x0001e20000100a00 */
[----:B------:R-:W-:Y:S02]  /*22ef0*/  IMAD.MOV.U32 R24, RZ, RZ, R6 ;  /* 0x000000ffff187224 */ /* 0x000fe400078e0006 */
[----:B------:R-:W-:Y:S02]  /*22f00*/  STL.64 [R1+0x5a8], R6 ;  /* 0x0005a80601007387 */ /* 0x000fe40000100a00 */
[----:B------:R-:W3:Y:S01]  /*22f10*/  LDL.LU.64 R26, [R1+0x5f0] ;  /* 0x0005f000011a7983 */ /* 0x000ee20000300a00 */
[----:B0-----:R-:W4:Y:S01]  /*22f20*/  LDL.LU.64 R4, [R1+0x5e8] ;  /* 0x0005e80001047983 */ /* 0x001f220000300a00 */
[----:B------:R0:W-:Y:S03]  /*22f30*/  STL [R1+0x1128], R24 ;  /* 0x0011281801007387 */ /* 0x0001e60000100800 */
[----:B0-----:R-:W2:Y:S01]  /*22f40*/  LDL.LU R24, [R1+0x7d0] ;  /* 0x0007d00001187983 */ /* 0x001ea20000300800 */
[----:B------:R-:W2:Y:S02]  /*22f50*/  LDL.LU.64 R18, [R1+0x12e0] ;  /* 0x0012e00001127983 */ /* 0x000ea40000300a00 */
[----:B------:R-:W2:Y:S02]  /*22f60*/  LDL.LU.64 R16, [R1+0x12d8] ;  /* 0x0012d80001107983 */ /* 0x000ea40000300a00 */
[----:B------:R-:W-:Y:S01]  /*22f70*/  STL.64 [R1+0x560], R8 ;  /* 0x0005600801007387 */ /* 0x000fe20000100a00 */
[----:B------:R0:W-:Y:S04]  /*22f80*/  STL.64 [R1+0x568], R10 ;  /* 0x0005680a01007387 */ /* 0x0001e80000100a00 */
[----:B0-----:R-:W2:Y:S01]  /*22f90*/  LDL.LU.64 R10, [R1+0x12d0] ;  /* 0x0012d000010a7983 */ /* 0x001ea20000300a00 */
[----:B------:R-:W-:Y:S01]  /*22fa0*/  STL [R1+0x112c], R25 ;  /* 0x00112c1901007387 */ /* 0x000fe20000100800 */
[C---:B--2---:R-:W-:Y:S02]  /*22fb0*/  HMMA.16816.F32 R8, R20.reuse, R10, R16 ;  /* 0x0000000a1408723c */ /* 0x044fe40000001810 */
[----:B------:R-:W2:Y:S11]  /*22fc0*/  LDL.LU.64 R18, [R1+0x12c8] ;  /* 0x0012c80001127983 */ /* 0x000eb60000300a00 */
[----:B------:R-:W-:Y:S10]  /*22fd0*/  @!UPT UIADD3 URZ, URZ, URZ, URZ ;  /* 0x0000003f3f3ff290 */ /* 0x000ff4000fffe03f */
[----:B------:R-:W-:Y:S01]  /*22fe0*/  STL.64 [R1+0x60], R8 ;  /* 0x0000600801007387 */ /* 0x000fe20000100a00 */
[----:B------:R-:W-:Y:S01]  /*22ff0*/  STL.64 [R1+0x68], R10 ;  /* 0x0000680a01007387 */ /* 0x000fe20000100a00 */
        /* <DEDUP_REMOVED lines=14> */
[----:B--2---:R-:W-:Y:S02]  /*230e0*/  HMMA.16816.F32 R16, R20, R18, R12 ;  /* 0x000000121410723c */ /* 0x004fe4000000180c */
[----:B------:R-:W2:Y:S11]  /*230f0*/  LDL.LU.64 R14, [R1+0x1290] ;  /* 0x00129000010e7983 */ /* 0x000eb60000300a00 */
[----:B------:R-:W-:Y:S10]  /*23100*/  @!UPT UIADD3 URZ, URZ, URZ, URZ ;  /* 0x0000003f3f3ff290 */ /* 0x000ff4000fffe03f */
[----:B------:R-:W-:Y:S01]  /*23110*/  STL.64 [R1+0x330], R16 ;  /* 0x0003301001007387 */ /* 0x000fe20000100a00 */
[----:B------:R0:W-:Y:S03]  /*23120*/  STL.64 [R1+0x338], R18 ;  /* 0x0003381201007387 */ /* 0x0001e60000100a00 */
[----:B0-----:R-:W2:Y:S01]  /*23130*/  LDL.LU.64 R18, [R1+0x1288] ;  /* 0x0012880001127983 */ /* 0x001ea20000300a00 */
[----:B------:R-:W2:Y:S02]  /*23140*/  LDL.LU.64 R16, [R1+0x1280] ;  /* 0x0012800001107983 */ /* 0x000ea40000300a00 */
[----:B------:R-:W-:-:S04]  /*23150*/  IMAD.MOV.U32 R28, RZ, RZ, c[0x0][0x188] ;  /* 0x00006200ff1c7624 */ /* 0x000fc800078e00ff */
[----:B------:R-:W-:-:S04]  /*23160*/  IMAD.SHL.U32 R11, R28, 0x40, RZ ;  /* 0x000000401c0b7824 */ /* 0x000fc800078e00ff */
[----:B------:R-:W-:-:S05]  /*23170*/  IMAD.SHL.U32 R11, R11, 0x2, RZ ;  /* 0x000000020b0b7824 */ /* 0x000fca00078e00ff */
[----:B------:R-:W-:-:S05]  /*23180*/  IADD3 R9, P0, R2, R11, RZ ;  /* 0x0000000b02097210 */ /* 0x000fca0007f1e0ff */
[----:B------:R0:W-:Y:S04]  /*23190*/  STL [R1+0x1278], R9 ;  /* 0x0012780901007387 */ /* 0x0001e80000100800 */
[----:B0-----:R-:W3:Y:S01]  /*231a0*/  LDL.64 R8, [R1+0x5e0] ;  /* 0x0005e00001087983 */ /* 0x001ee20000100a00 */
[----:B--2---:R-:W-:Y:S03]  /*231b0*/  HMMA.16816.F32 R12, R20, R14, R16 ;  /* 0x0000000e140c723c */ /* 0x004fe60000001810 */
[----:B------:R-:W2:Y:S01]  /*231c0*/  LDL.LU R19, [R1+0xe54] ;  /* 0x000e540001137983 */ /* 0x000ea20000300800 */
[----:B------:R-:W2:Y:S11]  /*231d0*/  LDL.LU R10, [R1+0xe4c] ;  /* 0x000e4c00010a7983 */ /* 0x000eb60000300800 */
[----:B------:R-:W-:Y:S08]  /*231e0*/  @!UPT UIADD3 URZ, URZ, URZ, URZ ;  /* 0x0000003f3f3ff290 */ /* 0x000ff0000fffe03f */
[----:B------:R-:W-:Y:S01]  /*231f0*/  STL.64 [R1+0x450], R12 ;  /* 0x0004500c01007387 */ /* 0x000fe20000100a00 */
[----:B------:R0:W-:Y:S02]  /*23200*/  STL.64 [R1+0x458], R14 ;  /* 0x0004580e01007387 */ /* 0x0001e40000100a00 */
[----:B------:R-:W2:Y:S01]  /*23210*/  LDL.LU R18, [R1+0xe44] ;  /* 0x000e440001127983 */ /* 0x000ea20000300800 */
[----:B0-----:R-:W3:Y:S01]  /*23220*/  LDL.LU R14, [R1+0xe3c] ;  /* 0x000e3c00010e7983 */ /* 0x001ee20000300800 */
[----:B------:R-:W3:Y:S02]  /*23230*/  LDL.LU R17, [R1+0xe34] ;  /* 0x000e340001117983 */ /* 0x000ee40000300800 */
[----:B------:R-:W3:Y:S02]  /*23240*/  LDL.LU R13, [R1+0xe2c] ;  /* 0x000e2c00010d7983 */ /* 0x000ee40000300800 */
[----:B------:R-:W3:Y:S01]  /*23250*/  LDL.LU R16, [R1+0xe50] ;  /* 0x000e500001107983 */ /* 0x000ee20000300800 */
[----:B--2---:R-:W-:Y:S04]  /*23260*/  STL.64 [R1+0x1268], R18 ;  /* 0x0012681201007387 */ /* 0x004fe80000100a00 */
[----:B---3--:R0:W-:Y:S02]  /*23270*/  STL.64 [R1+0x1260], R16 ;  /* 0x0012601001007387 */ /* 0x0081e40000100a00 */
[----:B0-----:R-:W-:-:S02]  /*23280*/  IMAD.MOV.U32 R16, RZ, RZ, R0 ;  /* 0x000000ffff107224 */ /* 0x001fc400078e0000 */
[----:B------:R-:W2:Y:S01]  /*23290*/  LDL.LU R0, [R1+0x127c] ;  /* 0x00127c0001007983 */ /* 0x000ea20000300800 */
[----:B------:R-:W3:Y:S02]  /*232a0*/  LDL.LU R17, [R1+0x74] ;  /* 0x0000740001117983 */ /* 0x000ee40000300800 */
[----:B------:R-:W3:Y:S02]  /*232b0*/  LDL.LU R18, [R1+0x78] ;  /* 0x0000780001127983 */ /* 0x000ee40000300800 */
[----:B------:R-:W3:Y:S01]  /*232c0*/  LDL.LU R19, [R1+0x7c] ;  /* 0x00007c0001137983 */ /* 0x000ee20000300800 */
[----:B------:R-:W3:Y:S01]  /*232d0*/  LDL.LU R15, [R1+0xe24] ;  /* 0x000e2400010f7983 */ /* 0x000ee20000300800 */
[----:B------:R-:W3:Y:S02]  /*232e0*/  LDL.LU R12, [R1+0xe48] ;  /* 0x000e4800010c7983 */ /* 0x000ee40000300800 */
[----:B------:R-:W3:Y:S01]  /*232f0*/  LDL.LU R29, [R1+0xe1c] ;  /* 0x000e1c00011d7983 */ /* 0x000ee20000300800 */
[----:B------:R-:W-:-:S02]  /*23300*/  IADD3 R6, P1, R26, R11, RZ ;  /* 0x0000000b1a067210 */ /* 0x000fc40007f3e0ff */
[-C--:B------:R-:W-:Y:S01]  /*23310*/  IADD3 R8, P2, R8, R11.reuse, RZ ;  /* 0x0000000b08087210 */ /* 0x080fe20007f5e0ff */
[----:B------:R-:W3:Y:S01]  /*23320*/  LDL.LU R28, [R1+0xe40] ;  /* 0x000e4000011c7983 */ /* 0x000ee20000300800 */
[----:B------:R-:W3:Y:S02]  /*23330*/  LDL R25, [R1+0x10e4] ;  /* 0x0010e40001197983 */ /* 0x000ee40000100800 */
[--C-:B--2---:R-:W-:Y:S01]  /*23340*/  IMAD.X R2, R3, 0x1, R0.reuse, P0 ;  /* 0x0000000103027824 */ /* 0x104fe200000e0600 */
[----:B----4-:R-:W-:Y:S01]  /*23350*/  IADD3 R7, P0, R4, R11, RZ ;  /* 0x0000000b04077210 */ /* 0x010fe20007f1e0ff */
[----:B------:R-:W-:-:S04]  /*23360*/  IMAD.X R3, R27, 0x1, R0, P1 ;  /* 0x000000011b037824 */ /* 0x000fc800008e0600 */
[----:B------:R-:W-:Y:S01]  /*23370*/  STL [R1+0x1130], R7 ;  /* 0x0011300701007387 */ /* 0x000fe20000100800 */
[----:B------:R-:W2:Y:S02]  /*23380*/  LDL.LU R9, [R1+0x1278] ;  /* 0x0012780001097983 */ /* 0x000ea40000300800 */
[----:B------:R-:W-:Y:S02]  /*23390*/  STL [R1+0x1134], R8 ;  /* 0x0011340801007387 */ /* 0x000fe40000100800 */
[----:B------:R-:W3:Y:S02]  /*233a0*/  LDL.LU.64 R26, [R1+0x1270] ;  /* 0x00127000011a7983 */ /* 0x000ee40000300a00 */
[----:B------:R-:W-:-:S05]  /*233b0*/  IMAD.X R4, R5, 0x1, R0, P0 ;  /* 0x0000000105047824 */ /* 0x000fca00000e0600 */
[----:B------:R0:W-:Y:S04]  /*233c0*/  STL [R1+0x1138], R4 ;  /* 0x0011380401007387 */ /* 0x0001e80000100800 */
[----:B0-----:R-:W4:Y:S01]  /*233d0*/  LDL.LU.64 R4, [R1+0x5e0] ;  /* 0x0005e00001047983 */ /* 0x001f220000300a00 */
[----:B------:R-:W-:-:S05]  /*233e0*/  IADD3 R24, R24, 0x1, RZ ;  /* 0x0000000118187810 */ /* 0x000fca0007ffe0ff */
[----:B------:R-:W-:Y:S01]  /*233f0*/  STL [R1+0x7d0], R24 ;  /* 0x0007d01801007387 */ /* 0x000fe20000100800 */
[----:B---3--:R-:W-:Y:S01]  /*23400*/  HMMA.16816.F32 R16, R20, R26, R16 ;  /* 0x0000001a1410723c */ /* 0x008fe20000001810 */
[----:B----4-:R-:W-:-:S05]  /*23410*/  IMAD.X R5, R5, 0x1, R0, P2 ;  /* 0x0000000105057824 */ /* 0x010fca00010e0600 */
[----:B------:R-:W-:Y:S11]  /*23420*/  STL [R1+0x113c], R5 ;  /* 0x00113c0501007387 */ /* 0x000ff60000100800 */
[----:B------:R-:W-:Y:S06]  /*23430*/  @!UPT UIADD3 URZ, URZ, URZ, URZ ;  /* 0x0000003f3f3ff290 */ /* 0x000fec000fffe03f */
[----:B------:R-:W-:Y:S02]  /*23440*/  STL.64 [R1+0x460], R16 ;  /* 0x0004601001007387 */ /* 0x000fe40000100a00 */
[----:B------:R0:W-:Y:S02]  /*23450*/  STL.64 [R1+0x468], R18 ;  /* 0x0004681201007387 */ /* 0x0001e40000100a00 */
[----:B------:R-:W-:Y:S02]  /*23460*/  IMAD.MOV.U32 R21, RZ, RZ, R18 ;  /* 0x000000ffff157224 */ /* 0x000fe400078e0012 */
[----:B------:R-:W-:Y:S02]  /*23470*/  IMAD.MOV.U32 R20, RZ, RZ, R19 ;  /* 0x000000ffff147224 */ /* 0x000fe400078e0013 */
[----:B0-----:R-:W3:Y:S01]  /*23480*/  LDL.LU.64 R18, [R1+0x1268] ;  /* 0x0012680001127983 */ /* 0x001ee20000300a00 */
[----:B------:R-:W4:Y:S02]  /*23490*/  LDL.LU.64 R16, [R1+0x1260] ;  /* 0x0012600001107983 */ /* 0x000f240000300a00 */
[----:B--2---:R-:W-:-:S02]  /*234a0*/  IMAD.MOV.U32 R4, RZ, RZ, R9 ;  /* 0x000000ffff047224 */ /* 0x004fc400078e0009 */
[----:B------:R-:W-:Y:S02]  /*234b0*/  IMAD.MOV.U32 R5, RZ, RZ, R2 ;  /* 0x000000ffff057224 */ /* 0x000fe400078e0002 */
[----:B------:R-:W-:Y:S01]  /*234c0*/  IMAD.MOV.U32 R2, RZ, RZ, R6 ;  /* 0x000000ffff027224 */ /* 0x000fe200078e0006 */
[----:B------:R-:W-:Y:S01]  /*234d0*/  STL [R1+0x1144], R20 ;  /* 0x0011441401007387 */ /* 0x000fe20000100800 */
[-C--:B------:R-:W-:Y:S01]  /*234e0*/  IADD3 R10, P1, R10, R11.reuse, RZ ;  /* 0x0000000b0a0a7210 */ /* 0x080fe20007f3e0ff */
[----:B------:R-:W-:Y:S02]  /*234f0*/  STL [R1+0x1140], R21 ;  /* 0x0011401501007387 */ /* 0x000fe40000100800 */
[----:B------:R-:W-:Y:S01]  /*23500*/  STL.64 [R1+0x5f8], R4 ;  /* 0x0005f80401007387 */ /* 0x000fe20000100a00 */
[-C--:B------:R-:W-:Y:S01]  /*23510*/  IADD3 R14, P3, R14, R11.reuse, RZ ;  /* 0x0000000b0e0e7210 */ /* 0x080fe20007f7e0ff */
[----:B------:R-:W-:Y:S01]  /*23520*/  STL.64 [R1+0x5f0], R2 ;  /* 0x0005f00201007387 */ /* 0x000fe20000100a00 */
[-C--:B------:R-:W-:Y:S01]  /*23530*/  IADD3 R13, P5, R13, R11.reuse, RZ ;  /* 0x0000000b0d0d7210 */ /* 0x080fe20007fbe0ff */
[----:B------:R-:W-:Y:S01]  /*23540*/  IMAD.X R12, R12, 0x1, R0, P1 ;  /* 0x000000010c0c7824 */ /* 0x000fe200008e0600 */
[----:B------:R-:W-:-:S02]  /*23550*/  IADD3 R29, P1, R29, R11, RZ ;  /* 0x0000000b1d1d7210 */ /* 0x000fc40007f3e0ff */
[-C--:B---3--:R-:W-:Y:S02]  /*23560*/  IADD3 R19, P6, R19, R11.reuse, RZ ;  /* 0x0000000b13137210 */ /* 0x088fe40007fde0ff */
[-C--:B------:R-:W-:Y:S02]  /*23570*/  IADD3 R18, P2, R18, R11.reuse, RZ ;  /* 0x0000000b12127210 */ /* 0x080fe40007f5e0ff */
[-C--:B----4-:R-:W-:Y:S01]  /*23580*/  IADD3 R17, P4, R17, R11.reuse, RZ ;  /* 0x0000000b11117210 */ /* 0x090fe20007f9e0ff */
[----:B------:R-:W-:Y:S01]  /*23590*/  STL [R1+0xe54], R19 ;  /* 0x000e541301007387 */ /* 0x000fe20000100800 */
[----:B------:R-:W-:Y:S02]  /*235a0*/  STL [R1+0xe4c], R10 ;  /* 0x000e4c0a01007387 */ /* 0x000fe40000100800 */
[--C-:B------:R-:W-:Y:S02]  /*235b0*/  IMAD.X R16, R16, 0x1, R0.reuse, P6 ;  /* 0x0000000110107824 */ /* 0x100fe400030e0600 */
[----:B------:R-:W-:Y:S01]  /*235c0*/  STL [R1+0xe44], R18 ;  /* 0x000e441201007387 */ /* 0x000fe20000100800 */
[----:B------:R-:W-:Y:S01]  /*235d0*/  IADD3 R15, P6, R15, R11, RZ ;  /* 0x0000000b0f0f7210 */ /* 0x000fe20007fde0ff */
[----:B------:R-:W-:Y:S01]  /*235e0*/  STL [R1+0xe3c], R14 ;  /* 0x000e3c0e01007387 */ /* 0x000fe20000100800 */
[----:B------:R-:W-:Y:S02]  /*235f0*/  STL [R1+0xe34], R17 ;  /* 0x000e341101007387 */ /* 0x000fe40000100800 */
[----:B------:R-:W-:Y:S02]  /*23600*/  STL [R1+0xe2c], R13 ;  /* 0x000e2c0d01007387 */ /* 0x000fe40000100800 */
[----:B------:R-:W-:Y:S01]  /*23610*/  STL [R1+0xe50], R16 ;  /* 0x000e501001007387 */ /* 0x000fe20000100800 */
[----:B------:R-:W-:Y:S01]  /*23620*/  STL [R1+0xe24], R15 ;  /* 0x000e240f01007387 */ /* 0x000fe20000100800 */
[----:B------:R0:W-:Y:S02]  /*23630*/  STL [R1+0x1258], R0 ;  /* 0x0012580001007387 */ /* 0x0001e40000100800 */
[----:B------:R-:W-:-:S02]  /*23640*/  IMAD.X R28, R28, 0x1, R0, P2 ;  /* 0x000000011c1c7824 */ /* 0x000fc400010e0600 */
[----:B------:R-:W-:Y:S01]  /*23650*/  STL [R1+0xe48], R12 ;  /* 0x000e480c01007387 */ /* 0x000fe20000100800 */
[----:B0-----:R-:W2:Y:S01]  /*23660*/  LDL.LU R0, [R1+0xe14] ;  /* 0x000e140001007983 */ /* 0x001ea20000300800 */
[----:B------:R-:W-:Y:S02]  /*23670*/  STL [R1+0xe1c], R29 ;  /* 0x000e1c1d01007387 */ /* 0x000fe40000100800 */
[----:B------:R-:W3:Y:S02]  /*23680*/  LDL.LU R6, [R1+0xe04] ;  /* 0x000e040001067983 */ /* 0x000ee40000300800 */
[----:B------:R-:W-:Y:S01]  /*23690*/  STL [R1+0xe40], R28 ;  /* 0x000e401c01007387 */ /* 0x000fe20000100800 */
[----:B---3--:R0:W-:Y:S04]  /*236a0*/  STL [R1+0x124c], R6 ;  /* 0x00124c0601007387 */ /* 0x0081e80000100800 */
[----:B0-----:R-:W3:Y:S04]  /*236b0*/  LDL.LU R6, [R1+0xe30] ;  /* 0x000e300001067983 */ /* 0x001ee80000300800 */
[----:B---3--:R0:W-:Y:S04]  /*236c0*/  STL [R1+0x1250], R6 ;  /* 0x0012500601007387 */ /* 0x0081e80000100800 */
[----:B0-----:R-:W3:Y:S01]  /*236d0*/  LDL.LU R6, [R1+0xe0c] ;  /* 0x000e0c0001067983 */ /* 0x001ee20000300800 */
[----:B------:R-:W-:-:S02]  /*236e0*/  ISETP.NE.U32.AND P0, PT, R24, R25, PT ;  /* 0x000000191800720c */ /* 0x000fc40003f05070 */
[----:B--2---:R-:W-:Y:S01]  /*236f0*/  IADD3 R0, P2, R0, R11, RZ ;  /* 0x0000000b00007210 */ /* 0x004fe20007f5e0ff */
[----:B---3--:R0:W-:Y:S04]  /*23700*/  STL [R1+0x1254], R6 ;  /* 0x0012540601007387 */ /* 0x0081e80000100800 */
        /* <DEDUP_REMOVED lines=27> */
[----:B------:R0:W-:Y:S02]  /*238c0*/  STL [R1+0xe14], R0 ;  /* 0x000e140001007387 */ /* 0x0001e40000100800 */
[----:B0-----:R-:W2:Y:S02]  /*238d0*/  LDL.LU R0, [R1+0x1258] ;  /* 0x0012580001007983 */ /* 0x001ea40000300800 */
[----:B--2---:R-:W-:-:S05]  /*238e0*/  IMAD.X R6, R6, 0x1, R0, P3 ;  /* 0x0000000106067824 */ /* 0x004fca00018e0600 */
[----:B------:R0:W-:Y:S04]  /*238f0*/  STL [R1+0xe38], R6 ;  /* 0x000e380601007387 */ /* 0x0001e80000100800 */
[----:B0-----:R-:W2:Y:S02]  /*23900*/  LDL.LU R6, [R1+0x1254] ;  /* 0x0012540001067983 */ /* 0x001ea40000300800 */
[----:B--2---:R-:W-:-:S05]  /*23910*/  IADD3 R6, P3, R6, R11, RZ ;  /* 0x0000000b06067210 */ /* 0x004fca0007f7e0ff */
[----:B------:R0:W-:Y:S04]  /*23920*/  STL [R1+0xe0c], R6 ;  /* 0x000e0c0601007387 */ /* 0x0001e80000100800 */
[----:B0-----:R-:W2:Y:S02]  /*23930*/  LDL.LU R6, [R1+0x1250] ;  /* 0x0012500001067983 */ /* 0x001ea40000300800 */
[----:B--2---:R-:W-:-:S05]  /*23940*/  IMAD.X R6, R6, 0x1, R0, P4 ;  /* 0x0000000106067824 */ /* 0x004fca00020e0600 */
[----:B------:R0:W-:Y:S04]  /*23950*/  STL [R1+0xe30], R6 ;  /* 0x000e300601007387 */ /* 0x0001e80000100800 */
[----:B0-----:R-:W2:Y:S01]  /*23960*/  LDL.LU R6, [R1+0x124c] ;  /* 0x00124c0001067983 */ /* 0x001ea20000300800 */
[--C-:B---3--:R-:W-:Y:S01]  /*23970*/  IMAD.X R3, R3, 0x1, R0.reuse, P5 ;  /* 0x0000000103037824 */ /* 0x108fe200028e0600 */
[-C--:B----4-:R-:W-:Y:S01]  /*23980*/  IADD3 R9, P5, R9, R11.reuse, RZ ;  /* 0x0000000b09097210 */ /* 0x090fe20007fbe0ff */
[--C-:B------:R-:W-:Y:S01]  /*23990*/  IMAD.X R2, R2, 0x1, R0.reuse, P6 ;  /* 0x0000000102027824 */ /* 0x100fe200030e0600 */
[-C--:B------:R-:W-:Y:S01]  /*239a0*/  IADD3 R21, P6, R21, R11.reuse, RZ ;  /* 0x0000000b15157210 */ /* 0x080fe20007fde0ff */
        /* <DEDUP_REMOVED lines=16> */
[----:B------:R-:W-:Y:S01]  /*23ab0*/  IMAD.X R29, R29, 0x1, R0, P5 ;  /* 0x000000011d1d7824 */ /* 0x000fe200028e0600 */
[----:B------:R-:W-:-:S02]  /*23ac0*/  IADD3 R28, P5, R28, R11, RZ ;  /* 0x0000000b1c1c7210 */ /* 0x000fc40007fbe0ff */
[----:B--2---:R-:W-:-:S05]  /*23ad0*/  IADD3 R6, P4, R6, R11, RZ ;  /* 0x0000000b06067210 */ /* 0x004fca0007f9e0ff */
[----:B------:R-:W-:Y:S01]  /*23ae0*/  STL [R1+0xe04], R6 ;  /* 0x000e040601007387 */ /* 0x000fe20000100800 */
[----:B------:R-:W-:Y:S02]  /*23af0*/  STL [R1+0xe28], R3 ;  /* 0x000e280301007387 */ /* 0x000fe40000100800 */
[----:B------:R-:W-:Y:S02]  /*23b00*/  STL [R1+0xdfc], R9 ;  /* 0x000dfc0901007387 */ /* 0x000fe40000100800 */
[----:B------:R-:W-:Y:S01]  /*23b10*/  STL [R1+0xe20], R2 ;  /* 0x000e200201007387 */ /* 0x000fe20000100800 */
[----:B------:R-:W-:Y:S01]  /*23b20*/  STL [R1+0xdf4], R21 ;  /* 0x000df41501007387 */ /* 0x000fe20000100800 */
[----:B------:R-:W-:Y:S02]  /*23b30*/  STL [R1+0xe18], R20 ;  /* 0x000e181401007387 */ /* 0x000fe40000100800 */
[----:B------:R-:W-:Y:S02]  /*23b40*/  STL [R1+0xdec], R22 ;  /* 0x000dec1601007387 */ /* 0x000fe40000100800 */
[--C-:B------:R-:W-:Y:S01]  /*23b50*/  IMAD.X R4, R4, 0x1, R0.reuse, P4 ;  /* 0x0000000104047824 */ /* 0x100fe200020e0600 */
[----:B------:R-:W-:Y:S01]  /*23b60*/  STL [R1+0xe10], R23 ;  /* 0x000e101701007387 */ /* 0x000fe20000100800 */
[----:B------:R-:W-:Y:S01]  /*23b70*/  IADD3 R8, P4, R8, R11, RZ ;  /* 0x0000000b08087210 */ /* 0x000fe20007f9e0ff */
[----:B------:R-:W-:Y:S02]  /*23b80*/  STL [R1+0xde4], R26 ;  /* 0x000de41a01007387 */ /* 0x000fe40000100800 */
[----:B------:R-:W-:Y:S01]  /*23b90*/  STL [R1+0xe08], R27 ;  /* 0x000e081b01007387 */ /* 0x000fe20000100800 */
[----:B------:R-:W-:Y:S01]  /*23ba0*/  STL [R1+0xddc], R5 ;  /* 0x000ddc0501007387 */ /* 0x000fe20000100800 */
[----:B------:R-:W-:Y:S02]  /*23bb0*/  STL [R1+0xe00], R4 ;  /* 0x000e000401007387 */ /* 0x000fe40000100800 */
[----:B------:R-:W-:Y:S02]  /*23bc0*/  STL [R1+0xdd4], R8 ;  /* 0x000dd40801007387 */ /* 0x000fe40000100800 */
[----:B------:R-:W-:Y:S01]  /*23bd0*/  STL [R1+0xdf8], R7 ;  /* 0x000df80701007387 */ /* 0x000fe20000100800 */
[----:B------:R-:W-:Y:S01]  /*23be0*/  STL [R1+0xdcc], R25 ;  /* 0x000dcc1901007387 */ /* 0x000fe20000100800 */
[----:B------:R-:W-:Y:S02]  /*23bf0*/  STL [R1+0xdf0], R24 ;  /* 0x000df01801007387 */ /* 0x000fe40000100800 */
[----:B------:R-:W-:Y:S02]  /*23c00*/  STL [R1+0xdc4], R19 ;  /* 0x000dc41301007387 */ /* 0x000fe40000100800 */
[----:B------:R-:W-:Y:S01]  /*23c10*/  STL [R1+0xde8], R10 ;  /* 0x000de80a01007387 */ /* 0x000fe20000100800 */
[----:B------:R-:W-:Y:S01]  /*23c20*/  STL [R1+0xdbc], R18 ;  /* 0x000dbc1201007387 */ /* 0x000fe20000100800 */
[----:B------:R-:W-:-:S02]  /*23c30*/  IMAD.X R15, R15, 0x1, R0, P4 ;  /* 0x000000010f0f7824 */ /* 0x000fc400020e0600 */
[----:B------:R-:W-:Y:S02]  /*23c40*/  STL [R1+0xde0], R14 ;  /* 0x000de00e01007387 */ /* 0x000fe40000100800 */
[----:B------:R-:W-:Y:S01]  /*23c50*/  STL [R1+0xdb4], R17 ;  /* 0x000db41101007387 */ /* 0x000fe20000100800 */
[----:B------:R-:W-:Y:S01]  /*23c60*/  IADD3 R12, P4, R12, R11, RZ ;  /* 0x0000000b0c0c7210 */ /* 0x000fe20007f9e0ff */
[----:B------:R-:W-:Y:S01]  /*23c70*/  STL [R1+0xdd8], R13 ;  /* 0x000dd80d01007387 */ /* 0x000fe20000100800 */
[----:B------:R-:W-:Y:S02]  /*23c80*/  STL [R1+0xdac], R16 ;  /* 0x000dac1001007387 */ /* 0x000fe40000100800 */
[----:B------:R-:W-:Y:S02]  /*23c90*/  STL [R1+0xdd0], R15 ;  /* 0x000dd00f01007387 */ /* 0x000fe40000100800 */
[----:B------:R0:W-:Y:S01]  /*23ca0*/  STL [R1+0x1248], R11 ;  /* 0x0012480b01007387 */ /* 0x0001e20000100800 */
[----:B------:R-:W-:Y:S04]  /*23cb0*/  STL [R1+0xda4], R12 ;  /* 0x000da40c01007387 */ /* 0x000fe80000100800 */
        /* <DEDUP_REMOVED lines=8> */
[----:B--2---:R-:W-:-:S03]  /*23d40*/  IMAD.X R11, R11, 0x1, R0, P6 ;  /* 0x000000010b0b7824 */ /* 0x004fc600030e0600 */
        /* <DEDUP_REMOVED lines=30> */
[----:B--2---:R-:W-:-:S05]  /*23f30*/  IADD3 R6, P6, R6, R11, RZ ;  /* 0x0000000b06067210 */ /* 0x004fca0007fde0ff */
[----:B------:R0:W-:Y:S04]  /*23f40*/  STL [R1+0xd94], R6 ;  /* 0x000d940601007387 */ /* 0x0001e80000100800 */
[----:B0-----:R-:W2:Y:S02]  /*23f50*/  LDL.LU R6, [R1+0x1244] ;  /* 0x0012440001067983 */ /* 0x001ea40000300800 */
[----:B--2---:R-:W-:-:S05]  /*23f60*/  IMAD.X R6, R6, 0x1, R0, P1 ;  /* 0x0000000106067824 */ /* 0x004fca00008e0600 */
[----:B------:R0:W-:Y:S04]  /*23f70*/  STL [R1+0xdb8], R6 ;  /* 0x000db80601007387 */ /* 0x0001e80000100800 */
[----:B0-----:R-:W2:Y:S02]  /*23f80*/  LDL.LU R6, [R1+0x1240] ;  /* 0x0012400001067983 */ /* 0x001ea40000300800 */
[----:B--2---:R-:W-:-:S05]  /*23f90*/  IADD3 R6, P1, R6, R11, RZ ;  /* 0x0000000b06067210 */ /* 0x004fca0007f3e0ff */
[----:B------:R0:W-:Y:S04]  /*23fa0*/  STL [R1+0xd8c], R6 ;  /* 0x000d8c0601007387 */ /* 0x0001e80000100800 */
[----:B0-----:R-:W2:Y:S01]  /*23fb0*/  LDL.LU R6, [R1+0x123c] ;  /* 0x00123c0001067983 */ /* 0x001ea20000300800 */
[--C-:B----4-:R-:W-:Y:S01]  /*23fc0*/  IMAD.X R9, R9, 0x1, R0.reuse, P3 ;  /* 0x0000000109097824 */ /* 0x110fe200018e0600 */
        /* <DEDUP_REMOVED lines=18> */
[----:B------:R-:W-:Y:S01]  /*240f0*/  IADD3 R15, P1, R15, R11, RZ ;  /* 0x0000000b0f0f7210 */ /* 0x000fe20007f3e0ff */
[----:B------:R-:W-:-:S02]  /*24100*/  IMAD.X R28, R28, 0x1, R0, P3 ;  /* 0x000000011c1c7824 */ /* 0x000fc400018e0600 */
[----:B--2---:R-:W-:Y:S01]  /*24110*/  IMAD.X R6, R6, 0x1, R0, P2 ;  /* 0x0000000106067824 */ /* 0x004fe200010e0600 */
[----:B---3--:R-:W-:-:S04]  /*24120*/  IADD3 R3, P2, R3, R11, RZ ;  /* 0x0000000b03037210 */ /* 0x008fc80007f5e0ff */
[----:B------:R-:W-:Y:S01]  /*24130*/  STL [R1+0xdb0], R6 ;  /* 0x000db00601007387 */ /* 0x000fe20000100800 */
[----:B------:R-:W-:Y:S02]  /*24140*/  STL [R1+0xd84], R3 ;  /* 0x000d840301007387 */ /* 0x000fe40000100800 */
[----:B------:R-:W-:Y:S02]  /*24150*/  STL [R1+0xda8], R9 ;  /* 0x000da80901007387 */ /* 0x000fe40000100800 */
[----:B------:R-:W-:Y:S01]  /*24160*/  STL [R1+0xd7c], R2 ;  /* 0x000d7c0201007387 */ /* 0x000fe20000100800 */
[----:B------:R-:W-:Y:S01]  /*24170*/  STL [R1+0xda0], R21 ;  /* 0x000da01501007387 */ /* 0x000fe20000100800 */
[----:B------:R-:W-:Y:S02]  /*24180*/  STL [R1+0xd74], R20 ;  /* 0x000d741401007387 */ /* 0x000fe40000100800 */
        /* <DEDUP_REMOVED lines=17> */
[----:B------:R-:W-:-:S02]  /*242a0*/  IMAD.X R12, R12, 0x1, R0, P2 ;  /* 0x000000010c0c7824 */ /* 0x000fc400010e0600 */
[----:B------:R-:W-:Y:S01]  /*242b0*/  STL [R1+0xd34], R13 ;  /* 0x000d340d01007387 */ /* 0x000fe20000100800 */
[-C--:B------:R-:W-:Y:S01]  /*242c0*/  IADD3 R29, P2, R29, R11.reuse, RZ ;  /* 0x0000000b1d1d7210 */ /* 0x080fe20007f5e0ff */
[----:B------:R-:W-:Y:S01]  /*242d0*/  STL [R1+0xd58], R16 ;  /* 0x000d581001007387 */ /* 0x000fe20000100800 */
[----:B------:R-:W-:Y:S02]  /*242e0*/  STL [R1+0xd2c], R15 ;  /* 0x000d2c0f01007387 */ /* 0x000fe40000100800 */
[----:B------:R0:W-:Y:S02]  /*242f0*/  STL [R1+0x1238], R0 ;  /* 0x0012380001007387 */ /* 0x0001e40000100800 */
        /* <DEDUP_REMOVED lines=9> */
[----:B--2---:R-:W-:-:S03]  /*24390*/  IADD3 R0, P3, R0, R11, RZ ;  /* 0x0000000b00007210 */ /* 0x004fc60007f7e0ff */
        /* <DEDUP_REMOVED lines=1366> */
[--C-:B------:R-:W-:Y:S01]  /*29900*/  IMAD.X R18, R18, 0x1, R0.reuse, P6 ;  /* 0x0000000112127824 */ /* 0x100fe200030e0600 */
[----:B------:R-:W-:Y:S01]  /*29910*/  IADD3 R14, P6, R14, UR8, RZ ;  /* 0x000000080e0e7c10 */ /* 0x000fe2000ffde0ff */
[--C-:B------:R-:W-:Y:S01]  /*29920*/  IMAD.X R17, R17, 0x1, R0.reuse, P1 ;  /* 0x0000000111117824 */ /* 0x100fe200008e0600 */
[----:B------:R-:W-:Y:S01]  /*29930*/  IADD3 R13, P1, R13, UR8, RZ ;  /* 0x000000080d0d7c10 */ /* 0x000fe2000ff3e0ff */
[--C-:B------:R-:W-:Y:S01]  /*29940*/  IMAD.X R16, R16, 0x1, R0.reuse, P2 ;  /* 0x0000000110107824 */ /* 0x100fe200010e0600 */
[----:B------:R-:W-:Y:S01]  /*29950*/  IADD3 R15, P2, R15, UR8, RZ ;  /* 0x000000080f0f7c10 */ /* 0x000fe2000ff5e0ff */
        /* <DEDUP_REMOVED lines=28> */
[----:B------:R-:W-:Y:S01]  /*29b20*/  IADD3 R29, P3, R29, UR8, RZ ;  /* 0x000000081d1d7c10 */ /* 0x000fe2000ff7e0ff */
        /* <DEDUP_REMOVED lines=9> */
[----:B0-----:R-:W3:Y:S01]  /*29bc0*/  LDL.LU R6, [R1+0x7e0] ;  /* 0x0007e00001067983 */ /* 0x001ee20000300800 */
[----:B------:R-:W4:Y:S02]  /*29bd0*/  LDL.LU R3, [R1+0x7dc] ;  /* 0x0007dc0001037983 */ /* 0x000f240000300800 */
[----:B------:R-:W3:Y:S02]  /*29be0*/  LDL.LU R9, [R1+0x100c] ;  /* 0x00100c0001097983 */ /* 0x000ee40000300800 */
[----:B------:R-:W3:Y:S01]  /*29bf0*/  LDL.LU R2, [R1+0xfd0] ;  /* 0x000fd00001027983 */ /* 0x000ee20000300800 */
[----:B------:R-:W3:Y:S01]  /*29c00*/  LDL.LU R21, [R1+0x1014] ;  /* 0x0010140001157983 */ /* 0x000ee20000300800 */
[----:B------:R-:W3:Y:S02]  /*29c10*/  LDL.LU R20, [R1+0xfcc] ;  /* 0x000fcc0001147983 */ /* 0x000ee40000300800 */
        /* <DEDUP_REMOVED lines=18> */
[----:B--2---:R-:W-:Y:S01]  /*29d40*/  IADD3 R0, P4, R0, UR8, RZ ;  /* 0x0000000800007c10 */ /* 0x004fe2000ff9e0ff */
[----:B------:R-:W2:Y:S01]  /*29d50*/  LDL.LU R15, [R1+0x1068] ;  /* 0x00106800010f7983 */ /* 0x000ea20000300800 */
[----:B------:R-:W2:Y:S02]  /*29d60*/  LDL.LU R12, [R1+0xfd8] ;  /* 0x000fd800010c7983 */ /* 0x000ea40000300800 */
[----:B------:R-:W2:Y:S02]  /*29d70*/  LDL.LU R29, [R1+0x1070] ;  /* 0x00107000011d7983 */ /* 0x000ea40000300800 */
[----:B------:R-:W2:Y:S01]  /*29d80*/  LDL.LU R28, [R1+0x1008] ;  /* 0x00100800011c7983 */ /* 0x000ea20000300800 */
[----:B------:R0:W-:Y:S04]  /*29d90*/  STL [R1+0xff8], R0 ;  /* 0x000ff80001007387 */ /* 0x0001e80000100800 */
[----:B0-----:R-:W3:Y:S02]  /*29da0*/  LDL.LU R0, [R1+0x1158] ;  /* 0x0011580001007983 */ /* 0x001ee40000300800 */
[----:B---3--:R-:W-:-:S05]  /*29db0*/  IMAD.X R6, R6, 0x1, R0, P5 ;  /* 0x0000000106067824 */ /* 0x008fca00028e0600 */
[----:B------:R0:W-:Y:S04]  /*29dc0*/  STL [R1+0x7e0], R6 ;  /* 0x0007e00601007387 */ /* 0x0001e80000100800 */
[----:B0-----:R-:W3:Y:S01]  /*29dd0*/  LDL.LU R6, [R1+0x1154] ;  /* 0x0011540001067983 */ /* 0x001ee20000300800 */
[----:B----4-:R-:W-:Y:S01]  /*29de0*/  IADD3.X R3, R3, UR5, RZ, P6, !PT ;  /* 0x0000000503037c10 */ /* 0x010fe2000b7fe4ff */
[----:B------:R-:W-:Y:S01]  /*29df0*/  IADD3 R9, P6, R9, UR8, RZ ;  /* 0x0000000809097c10 */ /* 0x000fe2000ffde0ff */
[----:B------:R-:W-:Y:S01]  /*29e00*/  IADD3.X R2, R2, UR5, RZ, P1, !PT ;  /* 0x0000000502027c10 */ /* 0x000fe20008ffe4ff */
[----:B------:R0:W-:Y:S01]  /*29e10*/  STL [R1+0x1148], R0 ;  /* 0x0011480001007387 */ /* 0x0001e20000100800 */
[----:B------:R-:W-:Y:S02]  /*29e20*/  IADD3 R21, P1, R21, UR8, RZ ;  /* 0x0000000815157c10 */ /* 0x000fe4000ff3e0ff */
[----:B------:R-:W-:Y:S01]  /*29e30*/  IADD3.X R20, R20, UR5, RZ, P2, !PT ;  /* 0x0000000514147c10 */ /* 0x000fe200097fe4ff */
[----:B------:R-:W-:Y:S01]  /*29e40*/  IADD3 R22, P2, R22, UR8, RZ ;  /* 0x0000000816167c10 */ /* 0x000fe2000ff5e0ff */
        /* <DEDUP_REMOVED lines=14> */
[----:B---3--:R-:W-:-:S05]  /*29f30*/  IADD3 R6, P5, R6, UR8, RZ ;  /* 0x0000000806067c10 */ /* 0x008fca000ffbe0ff */
[----:B------:R-:W-:Y:S01]  /*29f40*/  STL [R1+0xff4], R6 ;  /* 0x000ff40601007387 */ /* 0x000fe20000100800 */
[----:B------:R-:W-:Y:S02]  /*29f50*/  STL [R1+0x7dc], R3 ;  /* 0x0007dc0301007387 */ /* 0x000fe40000100800 */
[----:B------:R-:W-:Y:S02]  /*29f60*/  STL [R1+0x100c], R9 ;  /* 0x00100c0901007387 */ /* 0x000fe40000100800 */
[----:B------:R-:W-:Y:S01]  /*29f70*/  STL [R1+0xfd0], R2 ;  /* 0x000fd00201007387 */ /* 0x000fe20000100800 */
[----:B------:R-:W-:Y:S01]  /*29f80*/  STL [R1+0x1014], R21 ;  /* 0x0010141501007387 */ /* 0x000fe20000100800 */
[----:B------:R-:W-:Y:S02]  /*29f90*/  STL [R1+0xfcc], R20 ;  /* 0x000fcc1401007387 */ /* 0x000fe40000100800 */
[----:B------:R-:W-:Y:S01]  /*29fa0*/  STL [R1+0x101c], R22 ;  /* 0x00101c1601007387 */ /* 0x000fe20000100800 */
[----:B------:R-:W-:Y:S01]  /*29fb0*/  IADD3.X R4, R4, UR5, RZ, P5, !PT ;  /* 0x0000000504047c10 */ /* 0x000fe2000affe4ff */
[----:B------:R-:W-:Y:S01]  /*29fc0*/  STL [R1+0xfc8], R23 ;  /* 0x000fc81701007387 */ /* 0x000fe20000100800 */
[----:B------:R-:W-:Y:S01]  /*29fd0*/  IADD3 R8, P5, R8, UR8, RZ ;  /* 0x0000000808087c10 */ /* 0x000fe2000ffbe0ff */
        /* <DEDUP_REMOVED lines=11> */
[----:B------:R-:W-:Y:S01]  /*2a090*/  IADD3.X R16, R16, UR5, RZ, P5, !PT ;  /* 0x0000000510107c10 */ /* 0x000fe2000affe4ff */
[----:B------:R-:W-:Y:S01]  /*2a0a0*/  STL [R1+0xfe4], R18 ;  /* 0x000fe41201007387 */ /* 0x000fe20000100800 */
[----:B--2---:R-:W-:Y:S01]  /*2a0b0*/  IADD3 R15, P5, R15, UR8, RZ ;  /* 0x000000080f0f7c10 */ /* 0x004fe2000ffbe0ff */
[----:B------:R-:W-:Y:S01]  /*2a0c0*/  STL [R1+0x1054], R14 ;  /* 0x0010540e01007387 */ /* 0x000fe20000100800 */
[----:B------:R-:W-:Y:S02]  /*2a0d0*/  STL [R1+0xfe0], R17 ;  /* 0x000fe01101007387 */ /* 0x000fe40000100800 */
[----:B------:R-:W-:Y:S02]  /*2a0e0*/  STL [R1+0x1060], R13 ;  /* 0x0010600d01007387 */ /* 0x000fe40000100800 */
[----:B------:R-:W-:Y:S01]  /*2a0f0*/  STL [R1+0xfdc], R16 ;  /* 0x000fdc1001007387 */ /* 0x000fe20000100800 */
[----:B------:R-:W-:Y:S01]  /*2a100*/  STL [R1+0x1068], R15 ;  /* 0x0010680f01007387 */ /* 0x000fe20000100800 */
[----:B0-----:R-:W2:Y:S01]  /*2a110*/  LDL.LU R0, [R1+0x1080] ;  /* 0x0010800001007983 */ /* 0x001ea20000300800 */
[----:B------:R-:W-:Y:S01]  /*2a120*/  IADD3.X R12, R12, UR5, RZ, P6, !PT ;  /* 0x000000050c0c7c10 */ /* 0x000fe2000b7fe4ff */
[----:B------:R-:W-:-:S04]  /*2a130*/  IADD3 R29, P6, R29, UR8, RZ ;  /* 0x000000081d1d7c10 */ /* 0x000fc8000ffde0ff */
[----:B------:R-:W-:Y:S04]  /*2a140*/  STL [R1+0xfd8], R12 ;  /* 0x000fd80c01007387 */ /* 0x000fe80000100800 */
[----:B--2---:R0:W-:Y:S01]  /*2a150*/  STL [R1+0x114c], R0 ;  /* 0x00114c0001007387 */ /* 0x0041e20000100800 */
[----:B------:R-:W-:Y:S03]  /*2a160*/  STL [R1+0x1070], R29 ;  /* 0x0010701d01007387 */ /* 0x000fe60000100800 */
[----:B0-----:R-:W2:Y:S01]  /*2a170*/  LDL.LU R0, [R1+0x1010] ;  /* 0x0010100001007983 */ /* 0x001ea20000300800 */
[----:B------:R-:W-:-:S05]  /*2a180*/  IADD3.X R28, R28, UR5, RZ, P1, !PT ;  /* 0x000000051c1c7c10 */ /* 0x000fca0008ffe4ff */
[----:B------:R-:W-:Y:S04]  /*2a190*/  STL [R1+0x1008], R28 ;  /* 0x0010081c01007387 */ /* 0x000fe80000100800 */
[----:B--2---:R0:W-:Y:S04]  /*2a1a0*/  STL [R1+0x1150], R0 ;  /* 0x0011500001007387 */ /* 0x0041e80000100800 */
[----:B0-----:R-:W2:Y:S01]  /*2a1b0*/  LDL.LU R0, [R1+0x1078] ;  /* 0x0010780001007983 */ /* 0x001ea20000300800 */
[----:B------:R-:W3:Y:S02]  /*2a1c0*/  LDL.LU R20, [R1+0x1018] ;  /* 0x0010180001147983 */ /* 0x000ee40000300800 */
[----:B------:R-:W4:Y:S02]  /*2a1d0*/  LDL.LU R21, [R1+0x1088] ;  /* 0x0010880001157983 */ /* 0x000f240000300800 */
        /* <DEDUP_REMOVED lines=26> */
[----:B--2---:R-:W-:-:S05]  /*2a380*/  IADD3 R0, P1, R0, UR8, RZ ;  /* 0x0000000800007c10 */ /* 0x004fca000ff3e0ff */
[----:B------:R0:W-:Y:S04]  /*2a390*/  STL [R1+0x1078], R0 ;  /* 0x0010780001007387 */ /* 0x0001e80000100800 */
[----:B0-----:R-:W2:Y:S02]  /*2a3a0*/  LDL.LU R0, [R1+0x1150] ;  /* 0x0011500001007983 */ /* 0x001ea40000300800 */
[----:B--2---:R-:W-:-:S05]  /*2a3b0*/  IADD3.X R0, R0, UR5, RZ, P2, !PT ;  /* 0x0000000500007c10 */ /* 0x004fca00097fe4ff */
[----:B------:R0:W-:Y:S04]  /*2a3c0*/  STL [R1+0x1010], R0 ;  /* 0x0010100001007387 */ /* 0x0001e80000100800 */
[----:B0-----:R-:W2:Y:S01]  /*2a3d0*/  LDL.LU R0, [R1+0x114c] ;  /* 0x00114c0001007983 */ /* 0x001ea20000300800 */
[----:B---3--:R-:W-:Y:S01]  /*2a3e0*/  IADD3.X R20, R20, UR5, RZ, P3, !PT ;  /* 0x0000000514147c10 */ /* 0x008fe20009ffe4ff */
[----:B----4-:R-:W-:Y:S01]  /*2a3f0*/  IADD3 R21, P3, R21, UR8, RZ ;  /* 0x0000000815157c10 */ /* 0x010fe2000ff7e0ff */
        /* <DEDUP_REMOVED lines=8> */
[----:B--2---:R-:W-:-:S05]  /*2a480*/  IADD3 R0, P2, R0, UR8, RZ ;  /* 0x0000000800007c10 */ /* 0x004fca000ff5e0ff */
[----:B------:R0:W-:Y:S04]  /*2a490*/  STL [R1+0x1080], R0 ;  /* 0x0010800001007387 */ /* 0x0001e80000100800 */
[----:B0-----:R0:W5:Y:S01]  /*2a4a0*/  LDL.LU R0, [R1+0x1148] ;  /* 0x0011480001007983 */ /* 0x0011620000300800 */
[----:B------:R1:W-:Y:S03]  /*2a4b0*/  STL [R1+0x1018], R20 ;  /* 0x0010181401007387 */ /* 0x0003e60000100800 */
[----:B-1----:R0:W5:Y:S01]  /*2a4c0*/  LDL.LU R20, [R1+0x1144] ;  /* 0x0011440001147983 */ /* 0x0021620000300800 */
[----:B------:R1:W-:Y:S03]  /*2a4d0*/  STL [R1+0x1088], R21 ;  /* 0x0010881501007387 */ /* 0x0003e60000100800 */
[----:B-1----:R0:W5:Y:S01]  /*2a4e0*/  LDL.LU R21, [R1+0x1140] ;  /* 0x0011400001157983 */ /* 0x0021620000300800 */
[----:B------:R1:W-:Y:S03]  /*2a4f0*/  STL [R1+0x1020], R5 ;  /* 0x0010200501007387 */ /* 0x0003e60000100800 */
[----:B-1----:R-:W2:Y:S01]  /*2a500*/  LDL.LU R5, [R1+0x113c] ;  /* 0x00113c0001057983 */ /* 0x002ea20000300800 */
[----:B------:R1:W-:Y:S03]  /*2a510*/  STL [R1+0x1090], R4 ;  /* 0x0010900401007387 */ /* 0x0003e60000100800 */
[----:B-1----:R-:W3:Y:S01]  /*2a520*/  LDL.LU R4, [R1+0x1138] ;  /* 0x0011380001047983 */ /* 0x002ee20000300800 */
[----:B------:R1:W-:Y:S03]  /*2a530*/  STL [R1+0x1028], R8 ;  /* 0x0010280801007387 */ /* 0x0003e60000100800 */
[----:B-1----:R-:W4:Y:S01]  /*2a540*/  LDL.LU R8, [R1+0x1134] ;  /* 0x0011340001087983 */ /* 0x002f220000300800 */
[----:B------:R1:W-:Y:S03]  /*2a550*/  STL [R1+0x1098], R7 ;  /* 0x0010980701007387 */ /* 0x0003e60000100800 */
[----:B-1----:R-:W3:Y:S01]  /*2a560*/  LDL.LU R7, [R1+0x1130] ;  /* 0x0011300001077983 */ /* 0x002ee20000300800 */
[----:B------:R1:W-:Y:S01]  /*2a570*/  STL [R1+0x1030], R25 ;  /* 0x0010301901007387 */ /* 0x0003e20000100800 */
[----:B------:R-:W-:Y:S01]  /*2a580*/  IADD3.X R19, R19, UR5, RZ, P2, !PT ;  /* 0x0000000513137c10 */ /* 0x000fe200097fe4ff */
[----:B------:R-:W-:Y:S01]  /*2a590*/  IADD3 R14, P2, R14, UR8, RZ ;  /* 0x000000080e0e7c10 */ /* 0x000fe2000ff5e0ff */
[----:B------:R-:W-:Y:S01]  /*2a5a0*/  IADD3.X R18, R18, UR5, RZ, P3, !PT ;  /* 0x0000000512127c10 */ /* 0x000fe20009ffe4ff */
[----:B-1----:R0:W5:Y:S01]  /*2a5b0*/  LDL.LU R25, [R1+0x112c] ;  /* 0x00112c0001197983 */ /* 0x0021620000300800 */
[----:B------:R1:W-:Y:S01]  /*2a5c0*/  STL [R1+0x10a0], R24 ;  /* 0x0010a01801007387 */ /* 0x0003e20000100800 */
[----:B------:R-:W-:-:S02]  /*2a5d0*/  IADD3 R13, P3, R13, UR8, RZ ;  /* 0x000000080d0d7c10 */ /* 0x000fc4000ff7e0ff */
[----:B------:R-:W-:Y:S01]  /*2a5e0*/  IADD3.X R17, R17, UR5, RZ, P4, !PT ;  /* 0x0000000511117c10 */ /* 0x000fe2000a7fe4ff */
[----:B-1----:R0:W5:Y:S01]  /*2a5f0*/  LDL.LU R24, [R1+0x1128] ;  /* 0x0011280001187983 */ /* 0x0021620000300800 */
[----:B------:R1:W-:Y:S01]  /*2a600*/  STL [R1+0x1038], R10 ;  /* 0x0010380a01007387 */ /* 0x0003e20000100800 */
[----:B------:R-:W-:Y:S02]  /*2a610*/  IADD3 R12, P4, R12, UR8, RZ ;  /* 0x000000080c0c7c10 */ /* 0x000fe4000ff9e0ff */
[----:B-1----:R0:W5:Y:S01]  /*2a620*/  LDL.LU R10, [R1+0x1124] ;  /* 0x00112400010a7983 */ /* 0x0021620000300800 */
[----:B------:R1:W-:Y:S01]  /*2a630*/  STL [R1+0x10bc], R11 ;  /* 0x0010bc0b01007387 */ /* 0x0003e20000100800 */
[----:B------:R-:W-:Y:S02]  /*2a640*/  IADD3.X R15, R15, UR5, RZ, P5, !PT ;  /* 0x000000050f0f7c10 */ /* 0x000fe4000affe4ff */
[----:B-1----:R0:W5:Y:S01]  /*2a650*/  LDL.LU R11, [R1+0x1120] ;  /* 0x00112000010b7983 */ /* 0x0021620000300800 */
[----:B------:R1:W-:Y:S01]  /*2a660*/  STL [R1+0x1040], R19 ;  /* 0x0010401301007387 */ /* 0x0003e20000100800 */
[----:B------:R-:W-:-:S02]  /*2a670*/  IADD3 R16, P5, R16, UR8, RZ ;  /* 0x0000000810107c10 */ /* 0x000fc4000ffbe0ff */
[----:B-1----:R0:W5:Y:S01]  /*2a680*/  LDL.LU R19, [R1+0x111c] ;  /* 0x00111c0001137983 */ /* 0x0021620000300800 */
[----:B------:R1:W-:Y:S01]  /*2a690*/  STL [R1+0x10b8], R14 ;  /* 0x0010b80e01007387 */ /* 0x0003e20000100800 */
[----:B------:R-:W-:Y:S02]  /*2a6a0*/  IADD3.X R28, R28, UR5, RZ, P6, !PT ;  /* 0x000000051c1c7c10 */ /* 0x000fe4000b7fe4ff */
[----:B-1----:R0:W5:Y:S01]  /*2a6b0*/  LDL.LU R14, [R1+0x1118] ;  /* 0x00111800010e7983 */ /* 0x0021620000300800 */
[----:B------:R1:W-:Y:S01]  /*2a6c0*/  STL [R1+0x1048], R18 ;  /* 0x0010481201007387 */ /* 0x0003e20000100800 */
[----:B------:R-:W-:Y:S02]  /*2a6d0*/  IADD3 R29, P6, R29, UR8, RZ ;  /* 0x000000081d1d7c10 */ /* 0x000fe4000ffde0ff */
[----:B-1----:R0:W5:Y:S01]  /*2a6e0*/  LDL.LU R18, [R1+0x1114] ;  /* 0x0011140001127983 */ /* 0x0021620000300800 */
[----:B------:R1:W-:Y:S01]  /*2a6f0*/  STL [R1+0x10b4], R13 ;  /* 0x0010b40d01007387 */ /* 0x0003e20000100800 */
[----:B------:R-:W-:-:S02]  /*2a700*/  IADD3.X R6, R6, UR5, RZ, P1, !PT ;  /* 0x0000000506067c10 */ /* 0x000fc40008ffe4ff */
[----:B-1----:R0:W5:Y:S01]  /*2a710*/  LDL.LU R13, [R1+0x1110] ;  /* 0x00111000010d7983 */ /* 0x0021620000300800 */
[----:B------:R1:W-:Y:S01]  /*2a720*/  STL [R1+0x1050], R17 ;  /* 0x0010501101007387 */ /* 0x0003e20000100800 */
[----:B------:R-:W-:Y:S02]  /*2a730*/  IADD3 R3, P1, R3, UR8, RZ ;  /* 0x0000000803037c10 */ /* 0x000fe4000ff3e0ff */
[----:B------:R-:W-:Y:S01]  /*2a740*/  IADD3.X R9, R9, UR5, RZ, P2, !PT ;  /* 0x0000000509097c10 */ /* 0x000fe200097fe4ff */
[----:B-1----:R0:W5:Y:S01]  /*2a750*/  LDL.LU R17, [R1+0x110c] ;  /* 0x00110c0001117983 */ /* 0x0021620000300800 */
[----:B------:R1:W-:Y:S01]  /*2a760*/  STL [R1+0x10b0], R12 ;  /* 0x0010b00c01007387 */ /* 0x0003e20000100800 */
[----:B------:R-:W-:Y:S02]  /*2a770*/  IADD3.X R2, R2, UR5, RZ, P3, !PT ;  /* 0x0000000502027c10 */ /* 0x000fe40009ffe4ff */
[----:B-1----:R0:W5:Y:S01]  /*2a780*/  LDL.LU R12, [R1+0x1108] ;  /* 0x00110800010c7983 */ /* 0x0021620000300800 */
[----:B------:R1:W-:Y:S01]  /*2a790*/  STL [R1+0x105c], R15 ;  /* 0x00105c0f01007387 */ /* 0x0003e20000100800 */
[----:B------:R-:W-:-:S02]  /*2a7a0*/  IADD3.X R22, R22, UR5, RZ, P4, !PT ;  /* 0x0000000516167c10 */ /* 0x000fc4000a7fe4ff */
[----:B-1----:R0:W5:Y:S01]  /*2a7b0*/  LDL.LU R15, [R1+0x1104] ;  /* 0x00110400010f7983 */ /* 0x0021620000300800 */
[----:B------:R1:W-:Y:S01]  /*2a7c0*/  STL [R1+0x10ac], R16 ;  /* 0x0010ac1001007387 */ /* 0x0003e20000100800 */
[----:B------:R-:W-:Y:S02]  /*2a7d0*/  IADD3.X R23, R23, UR5, RZ, P5, !PT ;  /* 0x0000000517177c10 */ /* 0x000fe4000affe4ff */
[----:B------:R-:W-:Y:S01]  /*2a7e0*/  IADD3.X R26, R26, UR5, RZ, P6, !PT ;  /* 0x000000051a1a7c10 */ /* 0x000fe2000b7fe4ff */
[----:B-1----:R0:W5:Y:S01]  /*2a7f0*/  LDL.LU R16, [R1+0x1100] ;  /* 0x0011000001107983 */ /* 0x0021620000300800 */
[----:B------:R1:W-:Y:S01]  /*2a800*/  STL [R1+0x1064], R28 ;  /* 0x0010641c01007387 */ /* 0x0003e20000100800 */
[----:B------:R-:W-:Y:S02]  /*2a810*/  IADD3.X R27, R27, UR5, RZ, P1, !PT ;  /* 0x000000051b1b7c10 */ /* 0x000fe40008ffe4ff */
[----:B-1----:R0:W5:Y:S01]  /*2a820*/  LDL.LU R28, [R1+0x10fc] ;  /* 0x0010fc00011c7983 */ /* 0x0021620000300800 */
[----:B------:R1:W-:Y:S03]  /*2a830*/  STL [R1+0x10a8], R29 ;  /* 0x0010a81d01007387 */ /* 0x0003e60000100800 */
[----:B-1----:R0:W5:Y:S01]  /*2a840*/  LDL.LU R29, [R1+0x10f8] ;  /* 0x0010f800011d7983 */ /* 0x0021620000300800 */
[----:B------:R-:W-:Y:S02]  /*2a850*/  STL [R1+0x106c], R6 ;  /* 0x00106c0601007387 */ /* 0x000fe40000100800 */
[----:B------:R2:W-:Y:S02]  /*2a860*/  STL [R1+0x10a4], R3 ;  /* 0x0010a40301007387 */ /* 0x0005e40000100800 */
[----:B------:R-:W-:Y:S01]  /*2a870*/  STL [R1+0x1074], R9 ;  /* 0x0010740901007387 */ /* 0x000fe20000100800 */
[----:B------:R4:W-:Y:S01]  /*2a880*/  STL [R1+0x107c], R2 ;  /* 0x00107c0201007387 */ /* 0x0009e20000100800 */
[----:B------:R0:W-:Y:S02]  /*2a890*/  STL [R1+0x1084], R22 ;  /* 0x0010841601007387 */ /* 0x0001e40000100800 */
[----:B------:R0:W-:Y:S02]  /*2a8a0*/  STL [R1+0x108c], R23 ;  /* 0x00108c1701007387 */ /* 0x0001e40000100800 */
[----:B------:R0:W-:Y:S02]  /*2a8b0*/  STL [R1+0x1094], R26 ;  /* 0x0010941a01007387 */ /* 0x0001e40000100800 */
[----:B--2---:R-:W-:-:S02]  /*2a8c0*/  IMAD.MOV.U32 R3, RZ, RZ, R5 ;  /* 0x000000ffff037224 */ /* 0x004fc400078e0005 */
[----:B----4-:R-:W-:-:S05]  /*2a8d0*/  IMAD.MOV.U32 R2, RZ, RZ, R8 ;  /* 0x000000ffff027224 */ /* 0x010fca00078e0008 */
[----:B------:R0:W-:Y:S01]  /*2a8e0*/  STL.64 [R1+0x5e0], R2 ;  /* 0x0005e00201007387 */ /* 0x0001e20000100a00 */
[----:B------:R0:W-:Y:S02]  /*2a8f0*/  STL [R1+0x109c], R27 ;  /* 0x00109c1b01007387 */ /* 0x0001e40000100800 */
[----:B---3--:R-:W-:Y:S02]  /*2a900*/  IMAD.MOV.U32 R6, RZ, RZ, R7 ;  /* 0x000000ffff067224 */ /* 0x008fe400078e0007 */
[----:B------:R-:W-:-:S05]  /*2a910*/  IMAD.MOV.U32 R7, RZ, RZ, R4 ;  /* 0x000000ffff077224 */ /* 0x000fca00078e0004 */
[----:B------:R0:W-:Y:S01]  /*2a920*/  STL.64 [R1+0x5e8], R6 ;  /* 0x0005e80601007387 */ /* 0x0001e20000100a00 */
[----:B------:R-:W-:Y:S01]  /*2a930*/  @!P0 CALL.REL.NOINC `(.L_x_1) ;  /* 0x0000001000008944 */ /* 0x000fe20003c00000 */
[----:B------:R-:W-:Y:S05]  /*2a940*/  BRA `(.L_x_2) ;  /* 0xfffdd98000007947 */ /* 0x000fea000383ffff */
.L_x_1:
[----:B-----5:R-:W2:Y:S04]  /*2a950*/  LDL.LU R0, [R1+0x488] ;  /* 0x0004880001007983 */ /* 0x020ea80000300800 */
[----:B--2---:R1:W-:Y:S04]  /*2a960*/  STL [R1+0x12f0], R0 ;  /* 0x0012f00001007387 */ /* 0x0043e80000100800 */
[----:B-1----:R-:W2:Y:S04]  /*2a970*/  LDL.LU R0, [R1+0x45c] ;  /* 0x00045c0001007983 */ /* 0x002ea80000300800 */
[----:B--2---:R1:W-:Y:S04]  /*2a980*/  STL [R1+0x12f4], R0 ;  /* 0x0012f40001007387 */ /* 0x0043e80000100800 */
[----:B------:R-:W2:Y:S01]  /*2a990*/  LDL.LU R8, [R1+0x4fc] ;  /* 0x0004fc0001087983 */ /* 0x000ea20000300800 */
[----:B-1----:R-:W-:-:S03]  /*2a9a0*/  IMAD.MOV.U32 R0, RZ, RZ, R21 ;  /* 0x000000ffff007224 */ /* 0x002fc600078e0015 */
[----:B--2---:R1:W-:Y:S04]  /*2a9b0*/  STL [R1+0x12f8], R8 ;  /* 0x0012f80801007387 */ /* 0x0043e80000100800 */
[----:B------:R-:W2:Y:S04]  /*2a9c0*/  LDL.LU R5, [R1+0x4f8] ;  /* 0x0004f80001057983 */ /* 0x000ea80000300800 */
[----:B0-----:R-:W3:Y:S04]  /*2a9d0*/  LDL.LU R7, [R1+0x50c] ;  /* 0x00050c0001077983 */ /* 0x001ee80000300800 */
[----:B------:R-:W3:Y:S01]  /*2a9e0*/  LDL.LU R4, [R1+0x508] ;  /* 0x0005080001047983 */ /* 0x000ee20000300800 */
[----:B-1----:R-:W-:-:S03]  /*2a9f0*/  IMAD.MOV.U32 R8, RZ, RZ, R20 ;  /* 0x000000ffff087224 */ /* 0x002fc600078e0014 */
[----:B------:R-:W4:Y:S04]  /*2aa00*/  LDL.LU R6, [R1+0x51c] ;  /* 0x00051c0001067983 */ /* 0x000f280000300800 */
[----:B------:R-:W4:Y:S04]  /*2aa10*/  LDL.LU R3, [R1+0x518] ;  /* 0x0005180001037983 */ /* 0x000f280000300800 */
[----:B------:R-:W2:Y:S04]  /*2aa20*/  LDL.LU R9, [R1+0x484] ;  /* 0x0004840001097983 */ /* 0x000ea80000300800 */
[----:B------:R-:W2:Y:S04]  /*2aa30*/  LDL.LU R2, [R1+0x480] ;  /* 0x0004800001027983 */ /* 0x000ea80000300800 */
[----:B------:R-:W2:Y:S04]  /*2aa40*/  LDL.LU R20, [R1+0x4f4] ;  /* 0x0004f40001147983 */ /* 0x000ea80000300800 */
[----:B------:R-:W2:Y:S04]  /*2aa50*/  LDL.LU R21, [R1+0x4f0] ;  /* 0x0004f00001157983 */ /* 0x000ea80000300800 */
[----:B------:R-:W2:Y:S04]  /*2aa60*/  LDL.LU R22, [R1+0x504] ;  /* 0x0005040001167983 */ /* 0x000ea80000300800 */
[----:B------:R-:W2:Y:S04]  /*2aa70*/  LDL.LU R23, [R1+0x500] ;  /* 0x0005000001177983 */ /* 0x000ea80000300800 */
[----:B------:R-:W2:Y:S04]  /*2aa80*/  LDL.LU R26, [R1+0x514] ;  /* 0x00051400011a7983 */ /* 0x000ea80000300800 */
[----:B------:R-:W2:Y:S04]  /*2aa90*/  LDL.LU R27, [R1+0x510] ;  /* 0x00051000011b7983 */ /* 0x000ea80000300800 */
[----:B------:R0:W-:Y:S04]  /*2aaa0*/  STL [R1+0x121c], R25 ;  /* 0x00121c1901007387 */ /* 0x0001e80000100800 */
[----:B0-----:R-:W2:Y:S04]  /*2aab0*/  LDL.LU R25, [R1+0x48c] ;  /* 0x00048c0001197983 */ /* 0x001ea80000300800 */
        /* <DEDUP_REMOVED lines=12> */
[----:B------:R0:W-:Y:S01]  /*2ab80*/  STL [R1+0x1200], R10 ;  /* 0x0012000a01007387 */ /* 0x0001e20000100800 */
[----:B------:R-:W-:-:S03]  /*2ab90*/  F2FP.PACK_AB R0, R8, R0 ;  /* 0x000000000800723e */ /* 0x000fc600000000ff */
        /* <DEDUP_REMOVED lines=13> */
[----:B------:R-:W2:Y:S04]  /*2ac70*/  LDL.LU R8, [R1+0x12f8] ;  /* 0x0012f80001087983 */ /* 0x000ea80000300800 */
[----:B------:R0:W-:Y:S04]  /*2ac80*/  STL [R1+0x1bc], R0 ;  /* 0x0001bc0001007387 */ /* 0x0001e80000100800 */
[----:B0-----:R-:W2:Y:S02]  /*2ac90*/  LDL.LU R0, [R1+0x12f4] ;  /* 0x0012f40001007983 */ /* 0x001ea40000300800 */
[----:B--2---:R-:W-:-:S02]  /*2aca0*/  F2FP.PACK_AB R29, R0, R29 ;  /* 0x0000001d001d723e */ /* 0x004fc400000000ff */
[----:B------:R-:W2:Y:S01]  /*2acb0*/  LDL.LU R0, [R1+0x12f0] ;  /* 0x0012f00001007983 */ /* 0x000ea20000300800 */
[----:B------:R-:W-:Y:S02]  /*2acc0*/  F2FP.PACK_AB R28, R28, R12 ;  /* 0x0000000c1c1c723e */ /* 0x000fe400000000ff */
[----:B------:R-:W-:Y:S02]  /*2acd0*/  F2FP.PACK_AB R12, R13, R14 ;  /* 0x0000000e0d0c723e */ /* 0x000fe400000000ff */
[----:B------:R-:W-:Y:S01]  /*2ace0*/  F2FP.PACK_AB R11, R11, R10 ;  /* 0x0000000a0b0b723e */ /* 0x000fe200000000ff */
[----:B------:R-:W-:Y:S01]  /*2acf0*/  STL [R1+0x1b8], R29 ;  /* 0x0001b81d01007387 */ /* 0x000fe20000100800 */
[----:B------:R-:W-:-:S03]  /*2ad00*/  F2FP.PACK_AB R10, R15, R16 ;  /* 0x000000100f0a723e */ /* 0x000fc600000000ff */
[----:B------:R-:W-:Y:S04]  /*2ad10*/  STL [R1+0x1b4], R28 ;  /* 0x0001b41c01007387 */ /* 0x000fe80000100800 */
[----:B------:R0:W-:Y:S04]  /*2ad20*/  STL [R1+0x1b0], R12 ;  /* 0x0001b00c01007387 */ /* 0x0001e80000100800 */
[----:B------:R1:W-:Y:S04]  /*2ad30*/  STL [R1+0x1ac], R11 ;  /* 0x0001ac0b01007387 */ /* 0x0003e80000100800 */
[----:B------:R2:W-:Y:S01]  /*2ad40*/  STL [R1+0x1a8], R10 ;  /* 0x0001a80a01007387 */ /* 0x0005e20000100800 */
[----:B0-----:R-:W-:-:S02]  /*2ad50*/  F2FP.PACK_AB R12, R17, R18 ;  /* 0x00000012110c723e */ /* 0x001fc400000000ff */
[----:B-1----:R-:W-:-:S03]  /*2ad60*/  F2FP.PACK_AB R11, R19, R24 ;  /* 0x00000018130b723e */ /* 0x002fc600000000ff */
[----:B------:R-:W-:Y:S04]  /*2ad70*/  STL [R1+0x1a4], R12 ;  /* 0x0001a40c01007387 */ /* 0x000fe80000100800 */
[----:B------:R-:W-:Y:S01]  /*2ad80*/  STL [R1+0x1a0], R11 ;  /* 0x0001a00b01007387 */ /* 0x000fe20000100800 */
[----:B--2---:R-:W-:Y:S02]  /*2ad90*/  F2FP.PACK_AB R10, R25, R0 ;  /* 0x00000000190a723e */ /* 0x004fe400000000ff */
[----:B------:R-:W-:Y:S02]  /*2ada0*/  F2FP.PACK_AB R0, R8, R5 ;  /* 0x000000050800723e */ /* 0x000fe400000000ff */
[----:B---3--:R-:W-:Y:S01]  /*2adb0*/  F2FP.PACK_AB R5, R7, R4 ;  /* 0x000000040705723e */ /* 0x008fe200000000ff */
[----:B------:R-:W-:Y:S01]  /*2adc0*/  STL [R1+0x19c], R10 ;  /* 0x00019c0a01007387 */ /* 0x000fe20000100800 */
[----:B----4-:R-:W-:-:S03]  /*2add0*/  F2FP.PACK_AB R4, R6, R3 ;  /* 0x000000030604723e */ /* 0x010fc600000000ff */
[----:B------:R0:W-:Y:S01]  /*2ade0*/  STL [R1+0x198], R0 ;  /* 0x0001980001007387 */ /* 0x0001e20000100800 */
[----:B------:R-:W-:-:S03]  /*2adf0*/  F2FP.PACK_AB R3, R20, R21 ;  /* 0x000000151403723e */ /* 0x000fc600000000ff */
[----:B------:R-:W-:Y:S01]  /*2ae00*/  STL [R1+0x194], R5 ;  /* 0x0001940501007387 */ /* 0x000fe20000100800 */
[----:B0-----:R-:W-:-:S03]  /*2ae10*/  F2FP.PACK_AB R0, R9, R2 ;  /* 0x000000020900723e */ /* 0x001fc600000000ff */
[----:B------:R-:W-:Y:S04]  /*2ae20*/  STL [R1+0x190], R4 ;  /* 0x0001900401007387 */ /* 0x000fe80000100800 */
[----:B------:R0:W-:Y:S04]  /*2ae30*/  STL [R1+0x18c], R0 ;  /* 0x00018c0001007387 */ /* 0x0001e80000100800 */
[----:B------:R-:W-:Y:S04]  /*2ae40*/  STL [R1+0x188], R3 ;  /* 0x0001880301007387 */ /* 0x000fe80000100800 */
[----:B------:R-:W2:Y:S01]  /*2ae50*/  LDL.LU R29, [R1+0x258] ;  /* 0x00025800011d7983 */ /* 0x000ea20000300800 */
[----:B------:R-:W-:-:S02]  /*2ae60*/  F2FP.PACK_AB R2, R22, R23 ;  /* 0x000000171602723e */ /* 0x000fc400000000ff */
[----:B0-----:R-:W-:-:S03]  /*2ae70*/  F2FP.PACK_AB R0, R26, R27 ;  /* 0x0000001b1a00723e */ /* 0x001fc600000000ff */
[----:B------:R-:W-:Y:S04]  /*2ae80*/  STL [R1+0x184], R2 ;  /* 0x0001840201007387 */ /* 0x000fe80000100800 */
[----:B--2---:R0:W-:Y:S04]  /*2ae90*/  STL [R1+0x1268], R29 ;  /* 0x0012681d01007387 */ /* 0x0041e80000100800 */
        /* <DEDUP_REMOVED lines=34> */
[----:B------:R-:W3:Y:S04]  /*2b0c0*/  LDL.LU R28, [R1+0x34c] ;  /* 0x00034c00011c7983 */ /* 0x000ee80000300800 */
[----:B---3--:R0:W-:Y:S04]  /*2b0d0*/  STL [R1+0x1264], R28 ;  /* 0x0012641c01007387 */ /* 0x0081e80000100800 */
[----:B0-----:R-:W3:Y:S04]  /*2b0e0*/  LDL.LU R28, [R1+0x25c] ;  /* 0x00025c00011c7983 */ /* 0x001ee80000300800 */
        /* <DEDUP_REMOVED lines=33> */
[----:B0-----:R-:W2:Y:S04]  /*2b300*/  LDL.LU R28, [R1+0x4ac] ;  /* 0x0004ac00011c7983 */ /* 0x001ea80000300800 */
[----:B------:R-:W3:Y:S04]  /*2b310*/  LDL.LU R12, [R1+0x348] ;  /* 0x00034800010c7983 */ /* 0x000ee80000300800 */
[----:B------:R-:W4:Y:S04]  /*2b320*/  LDL.LU R13, [R1+0x35c] ;  /* 0x00035c00010d7983 */ /* 0x000f280000300800 */
[----:B------:R-:W4:Y:S04]  /*2b330*/  LDL.LU R14, [R1+0x358] ;  /* 0x00035800010e7983 */ /* 0x000f280000300800 */
[----:B------:R-:W3:Y:S04]  /*2b340*/  LDL.LU R11, [R1+0x244] ;  /* 0x00024400010b7983 */ /* 0x000ee80000300800 */
        /* <DEDUP_REMOVED lines=22> */
[----:B------:R-:W3:Y:S01]  /*2b4b0*/  LDL.LU R27, [R1+0x4d0] ;  /* 0x0004d000011b7983 */ /* 0x000ee20000300800 */
[----:B--2---:R-:W-:-:S03]  /*2b4c0*/  F2FP.PACK_AB R29, R28, R29 ;  /* 0x0000001d1c1d723e */ /* 0x004fc600000000ff */
[----:B------:R-:W2:Y:S04]  /*2b4d0*/  LDL.LU R28, [R1+0x12ec] ;  /* 0x0012ec00011c7983 */ /* 0x000ea80000300800 */
[----:B------:R0:W-:Y:S04]  /*2b4e0*/  STL [R1+0x17c], R29 ;  /* 0x00017c1d01007387 */ /* 0x0001e80000100800 */
[----:B0-----:R-:W2:Y:S02]  /*2b4f0*/  LDL.LU R29, [R1+0x12e8] ;  /* 0x0012e800011d7983 */ /* 0x001ea40000300800 */
[----:B--2---:R-:W-:-:S02]  /*2b500*/  F2FP.PACK_AB R29, R28, R29 ;  /* 0x0000001d1c1d723e */ /* 0x004fc400000000ff */
        /* <DEDUP_REMOVED lines=64> */
[----:B------:R-:W2:Y:S01]  /*2b910*/  LDL.LU R28, [R1+0x1264] ;  /* 0x00126400011c7983 */ /* 0x000ea20000300800 */
[----:B---3--:R-:W-:Y:S02]  /*2b920*/  F2FP.PACK_AB R11, R11, R10 ;  /* 0x0000000a0b0b723e */ /* 0x008fe400000000ff */
[----:B------:R-:W-:Y:S01]  /*2b930*/  F2FP.PACK_AB R10, R15, R16 ;  /* 0x000000100f0a723e */ /* 0x000fe200000000ff */
[----:B------:R-:W-:Y:S01]  /*2b940*/  STL [R1+0x118], R29 ;  /* 0x0001181d01007387 */ /* 0x000fe20000100800 */
[----:B--2---:R-:W-:Y:S02]  /*2b950*/  F2FP.PACK_AB R28, R28, R12 ;  /* 0x0000000c1c1c723e */ /* 0x004fe400000000ff */
[----:B----4-:R-:W-:-:S03]  /*2b960*/  F2FP.PACK_AB R12, R13, R14 ;  /* 0x0000000e0d0c723e */ /* 0x010fc600000000ff */
[----:B------:R-:W-:Y:S04]  /*2b970*/  STL [R1+0x114], R28 ;  /* 0x0001141c01007387 */ /* 0x000fe80000100800 */
[----:B------:R0:W-:Y:S04]  /*2b980*/  STL [R1+0x110], R12 ;  /* 0x0001100c01007387 */ /* 0x0001e80000100800 */
[----:B------:R1:W-:Y:S04]  /*2b990*/  STL [R1+0x10c], R11 ;  /* 0x00010c0b01007387 */ /* 0x0003e80000100800 */
[----:B------:R2:W-:Y:S01]  /*2b9a0*/  STL [R1+0x108], R10 ;  /* 0x0001080a01007387 */ /* 0x0005e20000100800 */
[----:B0-----:R-:W-:-:S02]  /*2b9b0*/  F2FP.PACK_AB R12, R17, R18 ;  /* 0x00000012110c723e */ /* 0x001fc400000000ff */
[----:B-1----:R-:W-:-:S03]  /*2b9c0*/  F2FP.PACK_AB R11, R19, R24 ;  /* 0x00000018130b723e */ /* 0x002fc600000000ff */
[----:B------:R-:W-:Y:S01]  /*2b9d0*/  STL [R1+0x104], R12 ;  /* 0x0001040c01007387 */ /* 0x000fe20000100800 */
[----:B--2---:R-:W-:Y:S02]  /*2b9e0*/  F2FP.PACK_AB R10, R25, R0 ;  /* 0x00000000190a723e */ /* 0x004fe400000000ff */
[----:B------:R-:W-:Y:S01]  /*2b9f0*/  F2FP.PACK_AB R0, R8, R5 ;  /* 0x000000050800723e */ /* 0x000fe200000000ff */
[----:B------:R-:W-:Y:S01]  /*2ba00*/  STL [R1+0x100], R11 ;  /* 0x0001000b01007387 */ /* 0x000fe20000100800 */
[----:B------:R-:W-:Y:S02]  /*2ba10*/  F2FP.PACK_AB R5, R7, R4 ;  /* 0x000000040705723e */ /* 0x000fe400000000ff */
[----:B------:R-:W-:Y:S01]  /*2ba20*/  F2FP.PACK_AB R4, R6, R3 ;  /* 0x000000030604723e */ /* 0x000fe200000000ff */
[----:B------:R-:W-:Y:S01]  /*2ba30*/  STL [R1+0xfc], R10 ;  /* 0x0000fc0a01007387 */ /* 0x000fe20000100800 */
[----:B------:R-:W-:-:S03]  /*2ba40*/  F2FP.PACK_AB R3, R20, R21 ;  /* 0x000000151403723e */ /* 0x000fc600000000ff */
[----:B------:R0:W-:Y:S04]  /*2ba50*/  STL [R1+0xf8], R0 ;  /* 0x0000f80001007387 */ /* 0x0001e80000100800 */
[----:B------:R-:W-:Y:S01]  /*2ba60*/  STL [R1+0xf4], R5 ;  /* 0x0000f40501007387 */ /* 0x000fe20000100800 */
[----:B0-----:R-:W-:-:S03]  /*2ba70*/  F2FP.PACK_AB R0, R9, R2 ;  /* 0x000000020900723e */ /* 0x001fc600000000ff */
[----:B------:R-:W-:Y:S04]  /*2ba80*/  STL [R1+0xf0], R4 ;  /* 0x0000f00401007387 */ /* 0x000fe80000100800 */
[----:B------:R-:W-:Y:S04]  /*2ba90*/  STL [R1+0xec], R0 ;  /* 0x0000ec0001007387 */ /* 0x000fe80000100800 */
[----:B------:R0:W-:Y:S04]  /*2baa0*/  STL [R1+0xe8], R3 ;  /* 0x0000e80301007387 */ /* 0x0001e80000100800 */
[----:B0-----:R-:W2:Y:S01]  /*2bab0*/  LDL.LU R3, [R1+0x578] ;  /* 0x0005780001037983 */ /* 0x001ea20000300800 */
[----:B------:R-:W-:-:S02]  /*2bac0*/  F2FP.PACK_AB R2, R22, R23 ;  /* 0x000000171602723e */ /* 0x000fc400000000ff */
[----:B------:R-:W-:-:S03]  /*2bad0*/  F2FP.PACK_AB R0, R26, R27 ;  /* 0x0000001b1a00723e */ /* 0x000fc600000000ff */
        /* <DEDUP_REMOVED lines=18> */
[----:B---3--:R0:W-:Y:S04]  /*2bc00*/  STL [R1+0x1244], R2 ;  /* 0x0012440201007387 */ /* 0x0081e80000100800 */
[----:B0-----:R-:W3:Y:S04]  /*2bc10*/  LDL.LU R2, [R1+0x4e4] ;  /* 0x0004e40001027983 */ /* 0x001ee80000300800 */
[----:B------:R-:W4:Y:S04]  /*2bc20*/  LDL.LU R25, [R1+0x54c] ;  /* 0x00054c0001197983 */ /* 0x000f280000300800 */
[----:B----4-:R0:W-:Y:S04]  /*2bc30*/  STL [R1+0x1220], R25 ;  /* 0x0012201901007387 */ /* 0x0101e80000100800 */
[----:B0-----:R-:W4:Y:S04]  /*2bc40*/  LDL.LU R25, [R1+0x598] ;  /* 0x0005980001197983 */ /* 0x001f280000300800 */
        /* <DEDUP_REMOVED lines=8> */
[----:B------:R-:W2:Y:S04]  /*2bcd0*/  LDL.LU R24, [R1+0x548] ;  /* 0x0005480001187983 */ /* 0x000ea80000300800 */
[----:B--2---:R0:W-:Y:S04]  /*2bce0*/  STL [R1+0x1224], R24 ;  /* 0x0012241801007387 */ /* 0x0041e80000100800 */
[----:B0-----:R-:W2:Y:S04]  /*2bcf0*/  LDL.LU R24, [R1+0x59c] ;  /* 0x00059c0001187983 */ /* 0x001ea80000300800 */
[----:B--2---:R0:W-:Y:S04]  /*2bd00*/  STL [R1+0x122c], R24 ;  /* 0x00122c1801007387 */ /* 0x0041e80000100800 */
[----:B0-----:R-:W2:Y:S04]  /*2bd10*/  LDL.LU R24, [R1+0x58c] ;  /* 0x00058c0001187983 */ /* 0x001ea80000300800 */
[----:B--2---:R0:W-:Y:S04]  /*2bd20*/  STL [R1+0x1234], R24 ;  /* 0x0012341801007387 */ /* 0x0041e80000100800 */
[----:B0-----:R-:W2:Y:S01]  /*2bd30*/  LDL.LU R24, [R1+0x574] ;  /* 0x0005740001187983 */ /* 0x001ea20000300800 */
[----:B------:R-:W-:-:S03]  /*2bd40*/  F2FP.PACK_AB R3, R9, R3 ;  /* 0x000000030903723e */ /* 0x000fc600000000ff */
[----:B--2---:R0:W-:Y:S04]  /*2bd50*/  STL [R1+0x123c], R24 ;  /* 0x00123c1801007387 */ /* 0x0041e80000100800 */
[----:B0-----:R-:W2:Y:S04]  /*2bd60*/  LDL.LU R24, [R1+0x534] ;  /* 0x0005340001187983 */ /* 0x001ea80000300800 */
        /* <DEDUP_REMOVED lines=36> */
[----:B------:R-:W3:Y:S04]  /*2bfb0*/  LDL.LU R9, [R1+0x1248] ;  /* 0x0012480001097983 */ /* 0x000ee80000300800 */
[----:B------:R0:W-:Y:S04]  /*2bfc0*/  STL [R1+0xd0], R3 ;  /* 0x0000d00301007387 */ /* 0x0001e80000100800 */
[----:B0-----:R-:W2:Y:S01]  /*2bfd0*/  LDL.LU R3, [R1+0x61c] ;  /* 0x00061c0001037983 */ /* 0x001ea20000300800 */
[----:B---3--:R-:W-:-:S03]  /*2bfe0*/  F2FP.PACK_AB R9, R2, R9 ;  /* 0x000000090209723e */ /* 0x008fc600000000ff */
[----:B------:R-:W4:Y:S04]  /*2bff0*/  LDL.LU R2, [R1+0x1244] ;  /* 0x0012440001027983 */ /* 0x000f280000300800 */
[----:B------:R0:W-:Y:S04]  /*2c000*/  STL [R1+0xac], R9 ;  /* 0x0000ac0901007387 */ /* 0x0001e80000100800 */
[----:B0-----:R-:W3:Y:S01]  /*2c010*/  LDL.LU R9, [R1+0x62c] ;  /* 0x00062c0001097983 */ /* 0x001ee20000300800 */
[----:B----4-:R-:W-:-:S03]  /*2c020*/  F2FP.PACK_AB R2, R25, R2 ;  /* 0x000000021902723e */ /* 0x010fc600000000ff */
[----:B------:R-:W4:Y:S04]  /*2c030*/  LDL.LU R25, [R1+0x1240] ;  /* 0x0012400001197983 */ /* 0x000f280000300800 */
[----:B------:R0:W-:Y:S04]  /*2c040*/  STL [R1+0xa8], R2 ;  /* 0x0000a80201007387 */ /* 0x0001e80000100800 */
[----:B0-----:R-:W2:Y:S01]  /*2c050*/  LDL.LU R2, [R1+0x63c] ;  /* 0x00063c0001027983 */ /* 0x001ea20000300800 */
[----:B----4-:R-:W-:-:S03]  /*2c060*/  F2FP.PACK_AB R25, R24, R25 ;  /* 0x000000191819723e */ /* 0x010fc600000000ff */
[----:B------:R-:W4:Y:S04]  /*2c070*/  LDL.LU R24, [R1+0x123c] ;  /* 0x00123c0001187983 */ /* 0x000f280000300800 */
[----:B------:R0:W-:Y:S04]  /*2c080*/  STL [R1+0xa4], R25 ;  /* 0x0000a41901007387 */ /* 0x0001e80000100800 */
[----:B0-----:R-:W4:Y:S02]  /*2c090*/  LDL.LU R25, [R1+0x1238] ;  /* 0x0012380001197983 */ /* 0x001f240000300800 */
[----:B----4-:R-:W-:-:S02]  /*2c0a0*/  F2FP.PACK_AB R25, R24, R25 ;  /* 0x000000191819723e */ /* 0x010fc400000000ff */
        /* <DEDUP_REMOVED lines=10> */
[----:B0-----:R-:W4:Y:S01]  /*2c150*/  LDL.LU R25, [R1+0x1220] ;  /* 0x0012200001197983 */ /* 0x001f220000300800 */
[----:B------:R-:W-:Y:S02]  /*2c160*/  F2FP.PACK_AB R18, R19, R18 ;  /* 0x000000121312723e */ /* 0x000fe400000000ff */
[----:B------:R-:W-:-:S02]  /*2c170*/  F2FP.PACK_AB R16, R17, R16 ;  /* 0x000000101110723e */ /* 0x000fc400000000ff */
[----:B------:R-:W-:Y:S02]  /*2c180*/  F2FP.PACK_AB R10, R15, R10 ;  /* 0x0000000a0f0a723e */ /* 0x000fe400000000ff */
[----:B------:R-:W-:Y:S02]  /*2c190*/  F2FP.PACK_AB R14, R11, R14 ;  /* 0x0000000e0b0e723e */ /* 0x000fe400000000ff */
[----:B----4-:R-:W-:Y:S02]  /*2c1a0*/  F2FP.PACK_AB R24, R25, R24 ;  /* 0x000000181918723e */ /* 0x010fe400000000ff */
[----:B------:R-:W4:Y:S04]  /*2c1b0*/  LDL.LU R25, [R1+0x121c] ;  /* 0x00121c0001197983 */ /* 0x000f280000300800 */
[----:B------:R0:W-:Y:S04]  /*2c1c0*/  STL [R1+0xb4], R24 ;  /* 0x0000b41801007387 */ /* 0x0001e80000100800 */
[----:B0-----:R-:W2:Y:S04]  /*2c1d0*/  LDL.LU R24, [R1+0x1218] ;  /* 0x0012180001187983 */ /* 0x001ea80000300800 */
[----:B------:R-:W3:Y:S04]  /*2c1e0*/  LDL.LU R19, [R1+0x1214] ;  /* 0x0012140001137983 */ /* 0x000ee80000300800 */
[----:B------:R0:W-:Y:S04]  /*2c1f0*/  STL [R1+0xb0], R18 ;  /* 0x0000b01201007387 */ /* 0x0001e80000100800 */
[----:B0-----:R-:W3:Y:S04]  /*2c200*/  LDL.LU R18, [R1+0x1210] ;  /* 0x0012100001127983 */ /* 0x001ee80000300800 */
[----:B------:R-:W3:Y:S04]  /*2c210*/  LDL.LU R17, [R1+0x120c] ;  /* 0x00120c0001117983 */ /* 0x000ee80000300800 */
[----:B------:R0:W-:Y:S04]  /*2c220*/  STL [R1+0xcc], R16 ;  /* 0x0000cc1001007387 */ /* 0x0001e80000100800 */
[----:B0-----:R-:W3:Y:S04]  /*2c230*/  LDL.LU R16, [R1+0x1208] ;  /* 0x0012080001107983 */ /* 0x001ee80000300800 */
[----:B------:R-:W3:Y:S04]  /*2c240*/  LDL.LU R15, [R1+0x1204] ;  /* 0x00120400010f7983 */ /* 0x000ee80000300800 */
[----:B------:R0:W-:Y:S04]  /*2c250*/  STL [R1+0xc8], R10 ;  /* 0x0000c80a01007387 */ /* 0x0001e80000100800 */
[----:B0-----:R-:W3:Y:S04]  /*2c260*/  LDL.LU R10, [R1+0x1200] ;  /* 0x00120000010a7983 */ /* 0x001ee80000300800 */
[----:B------:R-:W3:Y:S01]  /*2c270*/  LDL.LU R11, [R1+0x11fc] ;  /* 0x0011fc00010b7983 */ /* 0x000ee20000300800 */
[----:B------:R-:W-:-:S02]  /*2c280*/  F2FP.PACK_AB R27, R12, R27 ;  /* 0x0000001b0c1b723e */ /* 0x000fc400000000ff */
[----:B------:R-:W-:Y:S01]  /*2c290*/  F2FP.PACK_AB R28, R29, R28 ;  /* 0x0000001c1d1c723e */ /* 0x000fe200000000ff */
[----:B------:R0:W-:Y:S01]  /*2c2a0*/  STL [R1+0xc4], R14 ;  /* 0x0000c40e01007387 */ /* 0x0001e20000100800 */
[----:B------:R-:W-:Y:S02]  /*2c2b0*/  F2FP.PACK_AB R26, R13, R26 ;  /* 0x0000001a0d1a723e */ /* 0x000fe400000000ff */
[----:B------:R-:W-:Y:S02]  /*2c2c0*/  F2FP.PACK_AB R23, R5, R23 ;  /* 0x000000170517723e */ /* 0x000fe400000000ff */
[----:B------:R-:W-:Y:S02]  /*2c2d0*/  F2FP.PACK_AB R22, R7, R22 ;  /* 0x000000160716723e */ /* 0x000fe400000000ff */
[----:B------:R-:W-:Y:S01]  /*2c2e0*/  F2FP.PACK_AB R21, R4, R21 ;  /* 0x000000150415723e */ /* 0x000fe200000000ff */
[----:B0-----:R-:W3:Y:S01]  /*2c2f0*/  LDL.LU R14, [R1+0x11f8] ;  /* 0x0011f800010e7983 */ /* 0x001ee20000300800 */
[----:B------:R-:W-:-:S03]  /*2c300*/  F2FP.PACK_AB R20, R6, R20 ;  /* 0x000000140614723e */ /* 0x000fc600000000ff */
[----:B------:R-:W-:Y:S04]  /*2c310*/  STL [R1+0x1100], R27 ;  /* 0x0011001b01007387 */ /* 0x000fe80000100800 */
[----:B------:R-:W-:Y:S04]  /*2c320*/  STL [R1+0xc0], R28 ;  /* 0x0000c01c01007387 */ /* 0x000fe80000100800 */
[----:B------:R-:W-:Y:S01]  /*2c330*/  STL [R1+0x1104], R26 ;  /* 0x0011041a01007387 */ /* 0x000fe20000100800 */
[----:B----4-:R-:W-:-:S05]  /*2c340*/  F2FP.PACK_AB R25, R0, R25 ;  /* 0x000000190019723e */ /* 0x010fca00000000ff */
[----:B------:R-:W-:Y:S01]  /*2c350*/  STL [R1+0x1108], R25 ;  /* 0x0011081901007387 */ /* 0x000fe20000100800 */
[----:B--2---:R-:W-:Y:S02]  /*2c360*/  F2FP.PACK_AB R24, R8, R24 ;  /* 0x000000180818723e */ /* 0x004fe400000000ff */
[----:B---3--:R-:W-:-:S03]  /*2c370*/  F2FP.PACK_AB R19, R3, R19 ;  /* 0x000000130313723e */ /* 0x008fc600000000ff */
[----:B------:R-:W-:Y:S04]  /*2c380*/  STL [R1+0x110c], R24 ;  /* 0x00110c1801007387 */ /* 0x000fe80000100800 */
[----:B------:R-:W-:Y:S04]  /*2c390*/  STL [R1+0x1110], R23 ;  /* 0x0011101701007387 */ /* 0x000fe80000100800 */
[----:B------:R-:W-:Y:S01]  /*2c3a0*/  STL [R1+0x1114], R22 ;  /* 0x0011141601007387 */ /* 0x000fe20000100800 */
[----:B------:R-:W-:-:S03]  /*2c3b0*/  F2FP.PACK_AB R18, R9, R18 ;  /* 0x000000120912723e */ /* 0x000fc600000000ff */
[----:B------:R-:W-:Y:S01]  /*2c3c0*/  STL [R1+0x1118], R21 ;  /* 0x0011181501007387 */ /* 0x000fe20000100800 */
[----:B------:R-:W-:-:S03]  /*2c3d0*/  F2FP.PACK_AB R17, R2, R17 ;  /* 0x000000110211723e */ /* 0x000fc600000000ff */
[----:B------:R-:W-:Y:S04]  /*2c3e0*/  STL [R1+0x111c], R20 ;  /* 0x00111c1401007387 */ /* 0x000fe80000100800 */
[----:B------:R-:W-:Y:S04]  /*2c3f0*/  STL [R1+0x1120], R19 ;  /* 0x0011201301007387 */ /* 0x000fe80000100800 */
[----:B------:R-:W-:Y:S04]  /*2c400*/  STL [R1+0x1124], R18 ;  /* 0x0011241201007387 */ /* 0x000fe80000100800 */
[----:B------:R-:W-:Y:S01]  /*2c410*/  STL [R1+0x1128], R17 ;  /* 0x0011281101007387 */ /* 0x000fe20000100800 */
[----:B------:R-:W-:-:S05]  /*2c420*/  F2FP.PACK_AB R16, R16, R15 ;  /* 0x0000000f1010723e */ /* 0x000fca00000000ff */
[----:B------:R-:W-:Y:S04]  /*2c430*/  STL [R1+0x112c], R16 ;  /* 0x00112c1001007387 */ /* 0x000fe80000100800 */
[----:B------:R-:W2:Y:S04]  /*2c440*/  LDL.LU R13, [R1+0x624] ;  /* 0x00062400010d7983 */ /* 0x000ea80000300800 */
[----:B------:R-:W3:Y:S01]  /*2c450*/  LDL.LU R12, [R1+0x634] ;  /* 0x00063400010c7983 */ /* 0x000ee20000300800 */
[----:B------:R-:W-:-:S03]  /*2c460*/  F2FP.PACK_AB R15, R11, R10 ;  /* 0x0000000a0b0f723e */ /* 0x000fc600000000ff */
[----:B------:R-:W4:Y:S04]  /*2c470*/  LDL.LU R11, [R1+0x5b8] ;  /* 0x0005b800010b7983 */ /* 0x000f280000300800 */
[----:B----4-:R0:W-:Y:S04]  /*2c480*/  STL [R1+0x11ec], R11 ;  /* 0x0011ec0b01007387 */ /* 0x0101e80000100800 */
[----:B0-----:R-:W4:Y:S04]  /*2c490*/  LDL.LU R11, [R1+0x644] ;  /* 0x00064400010b7983 */ /* 0x001f280000300800 */
[----:B------:R-:W2:Y:S04]  /*2c4a0*/  LDL.LU R10, [R1+0x5c8] ;  /* 0x0005c800010a7983 */ /* 0x000ea80000300800 */
[----:B--2---:R0:W-:Y:S04]  /*2c4b0*/  STL [R1+0x11e8], R10 ;  /* 0x0011e80a01007387 */ /* 0x0041e80000100800 */
[----:B0-----:R-:W2:Y:S04]  /*2c4c0*/  LDL.LU R10, [R1+0x5bc] ;  /* 0x0005bc00010a7983 */ /* 0x001ea80000300800 */
[----:B------:R-:W2:Y:S01]  /*2c4d0*/  LDL.LU R9, [R1+0x5d8] ;  /* 0x0005d80001097983 */ /* 0x000ea20000300800 */
        /* <DEDUP_REMOVED lines=39> */
[----:B------:R-:W2:Y:S04]  /*2c750*/  LDL.LU R10, [R1+0x11e8] ;  /* 0x0011e800010a7983 */ /* 0x000ea80000300800 */
[----:B------:R0:W-:Y:S04]  /*2c760*/  STL [R1+0x1140], R11 ;  /* 0x0011400b01007387 */ /* 0x0001e80000100800 */
[----:B0-----:R-:W4:Y:S01]  /*2c770*/  LDL.LU R11, [R1+0x5dc] ;  /* 0x0005dc00010b7983 */ /* 0x001f220000300800 */
[----:B--2---:R-:W-:-:S03]  /*2c780*/  F2FP.PACK_AB R10, R9, R10 ;  /* 0x0000000a090a723e */ /* 0x004fc600000000ff */
[----:B------:R-:W4:Y:S01]  /*2c790*/  LDL.LU R9, [R1+0x11e4] ;  /* 0x0011e40001097983 */ /* 0x000f220000300800 */
[----:B------:R-:W-:Y:S02]  /*2c7a0*/  F2FP.PACK_AB R8, R12, R8 ;  /* 0x000000080c08723e */ /* 0x000fe400000000ff */
[----:B---3--:R-:W-:Y:S01]  /*2c7b0*/  F2FP.PACK_AB R7, R13, R7 ;  /* 0x000000070d07723e */ /* 0x008fe200000000ff */
[----:B------:R-:W-:Y:S01]  /*2c7c0*/  STL [R1+0x1144], R10 ;  /* 0x0011440a01007387 */ /* 0x000fe20000100800 */
[----:B------:R-:W-:Y:S02]  /*2c7d0*/  F2FP.PACK_AB R6, R14, R6 ;  /* 0x000000060e06723e */ /* 0x000fe400000000ff */
[----:B------:R-:W-:Y:S02]  /*2c7e0*/  F2FP.PACK_AB R5, R15, R5 ;  /* 0x000000050f05723e */ /* 0x000fe400000000ff */
[----:B------:R-:W-:Y:S02]  /*2c7f0*/  F2FP.PACK_AB R4, R16, R4 ;  /* 0x000000041004723e */ /* 0x000fe400000000ff */
[----:B----4-:R-:W-:-:S05]  /*2c800*/  F2FP.PACK_AB R9, R11, R9 ;  /* 0x000000090b09723e */ /* 0x010fca00000000ff */
[----:B------:R-:W-:Y:S04]  /*2c810*/  STL [R1+0x1148], R9 ;  /* 0x0011480901007387 */ /* 0x000fe80000100800 */
[----:B------:R-:W-:Y:S04]  /*2c820*/  STL [R1+0x114c], R8 ;  /* 0x00114c0801007387 */ /* 0x000fe80000100800 */
[----:B------:R-:W-:Y:S04]  /*2c830*/  STL [R1+0x1150], R7 ;  /* 0x0011500701007387 */ /* 0x000fe80000100800 */
[----:B------:R0:W-:Y:S04]  /*2c840*/  STL [R1+0x1154], R6 ;  /* 0x0011540601007387 */ /* 0x0001e80000100800 */
[----:B------:R1:W-:Y:S04]  /*2c850*/  STL [R1+0x1158], R5 ;  /* 0x0011580501007387 */ /* 0x0003e80000100800 */
[----:B------:R2:W-:Y:S01]  /*2c860*/  STL [R1+0x115c], R4 ;  /* 0x00115c0401007387 */ /* 0x0005e20000100800 */
[----:B0-----:R-:W-:-:S02]  /*2c870*/  F2FP.PACK_AB R6, R19, R20 ;  /* 0x000000141306723e */ /* 0x001fc400000000ff */
[----:B-1----:R-:W-:Y:S02]  /*2c880*/  F2FP.PACK_AB R5, R17, R18 ;  /* 0x000000121105723e */ /* 0x002fe400000000ff */
[----:B--2---:R-:W-:-:S03]  /*2c890*/  F2FP.PACK_AB R4, R21, R22 ;  /* 0x000000161504723e */ /* 0x004fc600000000ff */
[----:B------:R0:W-:Y:S04]  /*2c8a0*/  STL [R1+0xc], R5 ;  /* 0x00000c0501007387 */ /* 0x0001e80000100800 */
[----:B------:R1:W-:Y:S04]  /*2c8b0*/  STL [R1+0x8], R6 ;  /* 0x0000080601007387 */ /* 0x0003e80000100800 */
[----:B------:R2:W-:Y:S01]  /*2c8c0*/  STL [R1+0x4], R4 ;  /* 0x0000040401007387 */ /* 0x0005e20000100800 */
[----:B0-----:R-:W-:Y:S02]  /*2c8d0*/  F2FP.PACK_AB R5, R23, R24 ;  /* 0x000000181705723e */ /* 0x001fe400000000ff */
[----:B-1----:R-:W-:-:S03]  /*2c8e0*/  F2FP.PACK_AB R6, R25, R26 ;  /* 0x0000001a1906723e */ /* 0x002fc600000000ff */
[----:B------:R-:W-:Y:S01]  /*2c8f0*/  STL [R1], R5 ;  /* 0x0000000501007387 */ /* 0x000fe20000100800 */
[----:B--2---:R-:W-:-:S03]  /*2c900*/  F2FP.PACK_AB R4, R27, R29 ;  /* 0x0000001d1b04723e */ /* 0x004fc600000000ff */
[----:B------:R-:W-:Y:S04]  /*2c910*/  STL [R1+0x1c], R6 ;  /* 0x00001c0601007387 */ /* 0x000fe80000100800 */
[----:B------:R0:W-:Y:S04]  /*2c920*/  STL [R1+0x18], R4 ;  /* 0x0000180401007387 */ /* 0x0001e80000100800 */
[----:B0-----:R-:W2:Y:S01]  /*2c930*/  LDL.LU R4, [R1+0x748] ;  /* 0x0007480001047983 */ /* 0x001ea20000300800 */
[----:B------:R-:W-:Y:S02]  /*2c940*/  F2FP.PACK_AB R5, R28, R0 ;  /* 0x000000001c05723e */ /* 0x000fe400000000ff */
        /* <DEDUP_REMOVED lines=163> */
[----:B----4-:R-:W-:-:S03]  /*2d380*/  F2FP.PACK_AB R8, R7, R8 ;  /* 0x000000080708723e */ /* 0x010fc600000000ff */
[----:B------:R0:W-:Y:S01]  /*2d390*/  STL [R1+0x6c], R4 ;  /* 0x00006c0401007387 */ /* 0x0001e20000100800 */
[----:B---3--:R-:W-:Y:S02]  /*2d3a0*/  F2FP.PACK_AB R10, R9, R10 ;  /* 0x0000000a090a723e */ /* 0x008fe400000000ff */
[----:B------:R-:W-:Y:S01]  /*2d3b0*/  F2FP.PACK_AB R12, R11, R12 ;  /* 0x0000000c0b0c723e */ /* 0x000fe200000000ff */
[----:B0-----:R0:W5:Y:S01]  /*2d3c0*/  LDL.LU R4, [R1+0x115c] ;  /* 0x00115c0001047983 */ /* 0x0011620000300800 */
[----:B------:R-:W-:Y:S02]  /*2d3d0*/  F2FP.PACK_AB R14, R13, R14 ;  /* 0x0000000e0d0e723e */ /* 0x000fe400000000ff */
[----:B------:R-:W-:Y:S02]  /*2d3e0*/  F2FP.PACK_AB R16, R15, R16 ;  /* 0x000000100f10723e */ /* 0x000fe400000000ff */
[----:B------:R-:W-:Y:S02]  /*2d3f0*/  F2FP.PACK_AB R18, R17, R18 ;  /* 0x000000121112723e */ /* 0x000fe400000000ff */
[----:B------:R-:W-:-:S02]  /*2d400*/  F2FP.PACK_AB R20, R19, R20 ;  /* 0x000000141314723e */ /* 0x000fc400000000ff */
[----:B------:R-:W-:Y:S02]  /*2d410*/  F2FP.PACK_AB R22, R21, R22 ;  /* 0x000000161516723e */ /* 0x000fe400000000ff */
[----:B------:R-:W-:Y:S02]  /*2d420*/  F2FP.PACK_AB R24, R23, R24 ;  /* 0x000000181718723e */ /* 0x000fe400000000ff */
[----:B------:R-:W-:Y:S02]  /*2d430*/  F2FP.PACK_AB R26, R25, R26 ;  /* 0x0000001a191a723e */ /* 0x000fe400000000ff */
[----:B------:R-:W-:Y:S02]  /*2d440*/  F2FP.PACK_AB R28, R27, R28 ;  /* 0x0000001c1b1c723e */ /* 0x000fe400000000ff */
[----:B------:R-:W-:Y:S02]  /*2d450*/  F2FP.PACK_AB R0, R29, R0 ;  /* 0x000000001d00723e */ /* 0x000fe400000000ff */
[----:B--2---:R-:W-:-:S02]  /*2d460*/  F2FP.PACK_AB R6, R5, R6 ;  /* 0x000000060506723e */ /* 0x004fc400000000ff */
[----:B------:R0:W5:Y:S04]  /*2d470*/  LDL.LU R5, [R1+0x1158] ;  /* 0x0011580001057983 */ /* 0x0001680000300800 */
[----:B------:R1:W-:Y:S04]  /*2d480*/  STL [R1+0x68], R6 ;  /* 0x0000680601007387 */ /* 0x0003e80000100800 */
[----:B-1----:R0:W5:Y:S04]  /*2d490*/  LDL.LU R6, [R1+0x1154] ;  /* 0x0011540001067983 */ /* 0x0021680000300800 */
        /* <DEDUP_REMOVED lines=32> */
[----:B-1----:R-:W2:Y:S04]  /*2d6a0*/  LDL.LU R28, [R1+0x10fc] ;  /* 0x0010fc00011c7983 */ /* 0x002ea80000300800 */
[----:B------:R-:W2:Y:S01]  /*2d6b0*/  LDL.LU R29, [R1+0x10f8] ;  /* 0x0010f800011d7983 */ /* 0x000ea20000300800 */
[----:B------:R-:W-:-:S03]  /*2d6c0*/  F2FP.PACK_AB R2, R3, R2 ;  /* 0x000000020302723e */ /* 0x000fc600000000ff */
[----:B------:R2:W-:Y:S02]  /*2d6d0*/  STL [R1+0x98], R0 ;  /* 0x0000980001007387 */ /* 0x0005e40000100800 */
[----:B--2---:R-:W-:-:S05]  /*2d6e0*/  F2FP.PACK_AB R0, R29, R28 ;  /* 0x0000001c1d00723e */ /* 0x004fca00000000ff */
[----:B------:R0:W-:Y:S04]  /*2d6f0*/  STL [R1+0x90], R0 ;  /* 0x0000900001007387 */ /* 0x0001e80000100800 */
[----:B------:R0:W-:Y:S02]  /*2d700*/  STL [R1+0x94], R2 ;  /* 0x0000940201007387 */ /* 0x0001e40000100800 */
.L_x_0:
[----:B-----5:R2:W-:Y:S04]  /*2d710*/  STL.64 [R1+0x1270], R6 ;  /* 0x0012700601007387 */ /* 0x0205e80000100a00 */
[----:B--2---:R-:W2:Y:S04]  /*2d720*/  LDL R7, [R1+0x7d8] ;  /* 0x0007d80001077983 */ /* 0x004ea80000100800 */
[----:B------:R-:W-:Y:S04]  /*2d730*/  STL.64 [R1+0x1268], R4 ;  /* 0x0012680401007387 */ /* 0x000fe80000100a00 */
[----:B------:R-:W-:Y:S04]  /*2d740*/  STL.64 [R1+0x1260], R10 ;  /* 0x0012600a01007387 */ /* 0x000fe80000100a00 */
[----:B------:R-:W-:Y:S04]  /*2d750*/  STL.64 [R1+0x1258], R8 ;  /* 0x0012580801007387 */ /* 0x000fe80000100a00 */
[----:B------:R-:W-:Y:S04]  /*2d760*/  STL.64 [R1+0x1250], R14 ;  /* 0x0012500e01007387 */ /* 0x000fe80000100a00 */
[----:B------:R3:W-:Y:S04]  /*2d770*/  STL.64 [R1+0x1248], R12 ;  /* 0x0012480c01007387 */ /* 0x0007e80000100a00 */
[----:B------:R4:W-:Y:S04]  /*2d780*/  STL.64 [R1+0x1240], R18 ;  /* 0x0012401201007387 */ /* 0x0009e80000100a00 */
[----:B------:R-:W-:Y:S04]  /*2d790*/  STL.64 [R1+0x1238], R16 ;  /* 0x0012381001007387 */ /* 0x000fe80000100a00 */
[----:B------:R-:W-:Y:S04]  /*2d7a0*/  STL.64 [R1+0x1230], R22 ;  /* 0x0012301601007387 */ /* 0x000fe80000100a00 */
[----:B------:R-:W-:Y:S04]  /*2d7b0*/  STL.64 [R1+0x1228], R20 ;  /* 0x0012281401007387 */ /* 0x000fe80000100a00 */
[----:B------:R-:W-:Y:S04]  /*2d7c0*/  STL.64 [R1+0x1220], R26 ;  /* 0x0012201a01007387 */ /* 0x000fe80000100a00 */
[----:B------:R-:W-:Y:S04]  /*2d7d0*/  STL.64 [R1+0x1218], R24 ;  /* 0x0012181801007387 */ /* 0x000fe80000100a00 */
[----:B---3--:R-:W3:Y:S04]  /*2d7e0*/  LDL.LU R12, [R1+0x20] ;  /* 0x00002000010c7983 */ /* 0x008ee80000300800 */
[----:B------:R-:W3:Y:S04]  /*2d7f0*/  LDL.LU R13, [R1+0x24] ;  /* 0x00002400010d7983 */ /* 0x000ee80000300800 */
[----:B------:R-:W3:Y:S04]  /*2d800*/  LDL.LU R14, [R1+0x28] ;  /* 0x00002800010e7983 */ /* 0x000ee80000300800 */
[----:B------:R-:W3:Y:S04]  /*2d810*/  LDL.LU R15, [R1+0x2c] ;  /* 0x00002c00010f7983 */ /* 0x000ee80000300800 */
[----:B----4-:R-:W4:Y:S02]  /*2d820*/  S2R R19, SR_TID.X ;  /* 0x0000000000137919 */ /* 0x010f240000002100 */
[----:B0---4-:R-:W-:-:S02]  /*2d830*/  IMAD.SHL.U32 R2, R19, 0x8, RZ ;  /* 0x0000000813027824 */ /* 0x011fc400078e00ff */
[C---:B-1----:R-:W-:Y:S02]  /*2d840*/  IMAD.SHL.U32 R0, R19.reuse, 0x100, RZ ;  /* 0x0000010013007824 */ /* 0x042fe400078e00ff */
[C---:B------:R-:W-:Y:S01]  /*2d850*/  IMAD.SHL.U32 R3, R19.reuse, 0x4, RZ ;  /* 0x0000000413037824 */ /* 0x040fe200078e00ff */
[----:B------:R-:W-:Y:S01]  /*2d860*/  LOP3.LUT R2, R2, 0x300, RZ, 0xc0, !PT ;  /* 0x0000030002027812 */ /* 0x000fe200078ec0ff */
[C---:B------:R-:W-:Y:S01]  /*2d870*/  IMAD.SHL.U32 R28, R19.reuse, 0x20, RZ ;  /* 0x00000020131c7824 */ /* 0x040fe200078e00ff */
[----:B------:R-:W-:Y:S01]  /*2d880*/  LOP3.LUT R0, R0, 0x1800, RZ, 0xc0, !PT ;  /* 0x0000180000007812 */ /* 0x000fe200078ec0ff */
[----:B------:R-:W-:Y:S01]  /*2d890*/  IMAD.SHL.U32 R29, R19, 0x400, RZ ;  /* 0x00000400131d7824 */ /* 0x000fe200078e00ff */
[----:B------:R-:W-:Y:S02]  /*2d8a0*/  LOP3.LUT R2, R2, 0x70, R3, 0xf8, !PT ;  /* 0x0000007002027812 */ /* 0x000fe400078ef803 */
[----:B------:R-:W-:Y:S02]  /*2d8b0*/  LOP3.LUT R0, R0, 0x60, R28, 0xf8, !PT ;  /* 0x0000006000007812 */ /* 0x000fe400078ef81c */
[----:B--2---:R-:W-:-:S02]  /*2d8c0*/  IADD3 R3, R7, 0x1, RZ ;  /* 0x0000000107037810 */ /* 0x004fc40007ffe0ff */
[----:B------:R-:W-:Y:S01]  /*2d8d0*/  IADD3 R28, R7, 0x2, RZ ;  /* 0x00000002071c7810 */ /* 0x000fe20007ffe0ff */
[----:B---3--:R-:W-:Y:S04]  /*2d8e0*/  STL.64 [R1+0x1280], R14 ;  /* 0x0012800e01007387 */ /* 0x008fe80000100a00 */
[----:B------:R-:W-:Y:S04]  /*2d8f0*/  STL.64 [R1+0x1278], R12 ;  /* 0x0012780c01007387 */ /* 0x000fe80000100a00 */
[----:B------:R-:W2:Y:S04]  /*2d900*/  LDL.LU R4, [R1+0x40] ;  /* 0x0000400001047983 */ /* 0x000ea80000300800 */
[----:B------:R-:W2:Y:S04]  /*2d910*/  LDL.LU R5, [R1+0x44] ;  /* 0x0000440001057983 */ /* 0x000ea80000300800 */
[----:B------:R-:W3:Y:S04]  /*2d920*/  LDL.LU R6, [R1+0x48] ;  /* 0x0000480001067983 */ /* 0x000ee80000300800 */
[----:B------:R-:W3:Y:S04]  /*2d930*/  LDL.LU R7, [R1+0x4c] ;  /* 0x00004c0001077983 */ /* 0x000ee80000300800 */
[----:B------:R-:W-:Y:S06]  /*2d940*/  BAR.SYNC.DEFER_BLOCKING 0x0 ;  /* 0x0000000000007b1d */ /* 0x000fec0000010000 */
[----:B---3--:R-:W-:Y:S04]  /*2d950*/  STL.64 [R1+0x1290], R6 ;  /* 0x0012900601007387 */ /* 0x008fe80000100a00 */
[----:B--2---:R0:W-:Y:S04]  /*2d960*/  STL.64 [R1+0x1288], R4 ;  /* 0x0012880401007387 */ /* 0x0041e80000100a00 */
[----:B0-----:R-:W2:Y:S04]  /*2d970*/  LDL.LU R4, [R1+0x60] ;  /* 0x0000600001047983 */ /* 0x001ea80000300800 */
[----:B------:R-:W2:Y:S04]  /*2d980*/  LDL.LU R5, [R1+0x64] ;  /* 0x0000640001057983 */ /* 0x000ea80000300800 */
[----:B------:R-:W3:Y:S04]  /*2d990*/  LDL.LU R6, [R1+0x68] ;  /* 0x0000680001067983 */ /* 0x000ee80000300800 */
[----:B------:R-:W3:Y:S04]  /*2d9a0*/  LDL.LU R7, [R1+0x6c] ;  /* 0x00006c0001077983 */ /* 0x000ee80000300800 */
        /* <DEDUP_REMOVED lines=16> */
[----:B------:R-:W2:Y:S04]  /*2dab0*/  LDL.LU R6, [R1+0x98] ;  /* 0x0000980001067983 */ /* 0x000ea80000300800 */
[----:B------:R-:W2:Y:S04]  /*2dac0*/  LDL.LU R7, [R1+0x9c] ;  /* 0x00009c0001077983 */ /* 0x000ea80000300800 */
[----:B------:R-:W3:Y:S04]  /*2dad0*/  LDL.LU R12, [R1+0x50] ;  /* 0x00005000010c7983 */ /* 0x000ee80000300800 */
[----:B------:R-:W3:Y:S04]  /*2dae0*/  LDL.LU R13, [R1+0x54] ;  /* 0x00005400010d7983 */ /* 0x000ee80000300800 */
[----:B------:R-:W3:Y:S04]  /*2daf0*/  LDL.LU R14, [R1+0x58] ;  /* 0x00005800010e7983 */ /* 0x000ee80000300800 */
[----:B------:R-:W3:Y:S04]  /*2db00*/  LDL.LU R15, [R1+0x5c] ;  /* 0x00005c00010f7983 */ /* 0x000ee80000300800 */
[----:B------:R-:W4:Y:S04]  /*2db10*/  LDL.LU R8, [R1+0x30] ;  /* 0x0000300001087983 */ /* 0x000f280000300800 */
[----:B------:R-:W4:Y:S04]  /*2db20*/  LDL.LU R9, [R1+0x34] ;  /* 0x0000340001097983 */ /* 0x000f280000300800 */
[----:B------:R-:W4:Y:S01]  /*2db30*/  LDL.LU R10, [R1+0x38] ;  /* 0x00003800010a7983 */ /* 0x000f220000300800 */
[----:B------:R-:W-:-:S03]  /*2db40*/  LOP3.LUT R0, R0, R2, RZ, 0x3c, !PT ;  /* 0x0000000200007212 */ /* 0x000fc600078e3cff */
[----:B------:R-:W4:Y:S04]  /*2db50*/  LDL.LU R11, [R1+0x3c] ;  /* 0x00003c00010b7983 */ /* 0x000f280000300800 */
[----:B------:R-:W3:Y:S04]  /*2db60*/  LDL.LU R24, [R1] ;  /* 0x0000000001187983 */ /* 0x000ee80000300800 */
[----:B------:R-:W3:Y:S04]  /*2db70*/  LDL.LU R25, [R1+0x4] ;  /* 0x0000040001197983 */ /* 0x000ee80000300800 */
[----:B------:R-:W3:Y:S04]  /*2db80*/  LDL.LU R26, [R1+0x8] ;  /* 0x00000800011a7983 */ /* 0x000ee80000300800 */
[----:B------:R-:W3:Y:S04]  /*2db90*/  LDL.LU R27, [R1+0xc] ;  /* 0x00000c00011b7983 */ /* 0x000ee80000300800 */
[----:B------:R-:W3:Y:S04]  /*2dba0*/  LDL.LU R20, [R1+0x10] ;  /* 0x0000100001147983 */ /* 0x000ee80000300800 */
[----:B------:R-:W3:Y:S04]  /*2dbb0*/  LDL.LU R21, [R1+0x14] ;  /* 0x0000140001157983 */ /* 0x000ee80000300800 */
[----:B------:R-:W3:Y:S04]  /*2dbc0*/  LDL.LU R22, [R1+0x18] ;  /* 0x0000180001167983 */ /* 0x000ee80000300800 */
[----:B------:R-:W3:Y:S04]  /*2dbd0*/  LDL.LU R23, [R1+0x1c] ;  /* 0x00001c0001177983 */ /* 0x000ee80000300800 */
[----:B--2---:R0:W-:Y:S04]  /*2dbe0*/  STS.128 [R0], R4 ;  /* 0x0000000400007388 */ /* 0x0041e80000000c00 */
[----:B0-----:R-:W2:Y:S04]  /*2dbf0*/  LDL.LU.64 R6, [R1+0x12c0] ;  /* 0x0012c00001067983 */ /* 0x001ea80000300a00 */
[----:B------:R-:W2:Y:S04]  /*2dc00*/  LDL.LU.64 R4, [R1+0x12b8] ;  /* 0x0012b80001047983 */ /* 0x000ea80000300a00 */
[----:B--2---:R0:W-:Y:S04]  /*2dc10*/  STS.128 [R0+0x80], R4 ;  /* 0x0000800400007388 */ /* 0x0041e80000000c00 */
[----:B0-----:R-:W2:Y:S04]  /*2dc20*/  LDL.LU.64 R6, [R1+0x12b0] ;  /* 0x0012b00001067983 */ /* 0x001ea80000300a00 */
[----:B------:R-:W2:Y:S04]  /*2dc30*/  LDL.LU.64 R4, [R1+0x12a8] ;  /* 0x0012a80001047983 */ /* 0x000ea80000300a00 */
[----:B--2---:R0:W-:Y:S04]  /*2dc40*/  STS.128 [R0+0x400], R4 ;  /* 0x0004000400007388 */ /* 0x0041e80000000c00 */
[----:B0-----:R-:W2:Y:S04]  /*2dc50*/  LDL.LU.64 R6, [R1+0x12a0] ;  /* 0x0012a00001067983 */ /* 0x001ea80000300a00 */
[----:B------:R-:W2:Y:S01]  /*2dc60*/  LDL.LU.64 R4, [R1+0x1298] ;  /* 0x0012980001047983 */ /* 0x000ea20000300a00 */
[----:B------:R-:W-:-:S02]  /*2dc70*/  LOP3.LUT R29, R29, 0x1800, RZ, 0xc0, !PT ;  /* 0x000018001d1d7812 */ /* 0x000fc400078ec0ff */
[----:B------:R-:W-:-:S05]  /*2dc80*/  LOP3.LUT R16, R19, 0x7f, RZ, 0xc0, !PT ;  /* 0x0000007f13107812 */ /* 0x000fca00078ec0ff */
[----:B------:R-:W-:Y:S01]  /*2dc90*/  IMAD R16, R16, 0x10, R29 ;  /* 0x0000001010107824 */ /* 0x000fe200078e021d */
[----:B------:R-:W-:-:S04]  /*2dca0*/  ISETP.GE.AND P0, PT, R3, c[0x0][0x17c], PT ;  /* 0x00005f0003007a0c */ /* 0x000fc80003f06270 */
[----:B------:R-:W-:Y:S02]  /*2dcb0*/  LOP3.LUT R3, R16, 0x20, RZ, 0x3c, !PT ;  /* 0x0000002010037812 */ /* 0x000fe400078e3cff */
[----:B------:R-:W-:Y:S02]  /*2dcc0*/  ISETP.GE.AND P3, PT, R28, c[0x0][0x17c], PT ;  /* 0x00005f001c007a0c */ /* 0x000fe40003f66270 */
[C---:B------:R-:W-:Y:S02]  /*2dcd0*/  LOP3.LUT R2, R16.reuse, 0x40, RZ, 0x3c, !PT ;  /* 0x0000004010027812 */ /* 0x040fe400078e3cff */
[----:B------:R-:W-:Y:S01]  /*2dce0*/  LOP3.LUT R29, R16, 0x60, RZ, 0x3c, !PT ;  /* 0x00000060101d7812 */ /* 0x000fe200078e3cff */
[----:B--2---:R-:W-:Y:S04]  /*2dcf0*/  STS.128 [R0+0x480], R4 ;  /* 0x0004800400007388 */ /* 0x004fe80000000c00 */
[----:B------:R-:W-:Y:S06]  /*2dd00*/  BAR.SYNC.DEFER_BLOCKING 0x0 ;  /* 0x0000000000007b1d */ /* 0x000fec0000010000 */
[----:B------:R-:W0:Y:S04]  /*2dd10*/  LDS.128 R4, [R16] ;  /* 0x0000000010047984 */ /* 0x000e280000000c00 */
[----:B0-----:R-:W-:Y:S01]  /*2dd20*/  STL [R1+0x64], R5 ;  /* 0x0000640501007387 */ /* 0x001fe20000100800 */
[----:B------:R-:W-:-:S03]  /*2dd30*/  IMAD.MOV.U32 R28, RZ, RZ, R4 ;  /* 0x000000ffff1c7224 */ /* 0x000fc600078e0004 */
[----:B------:R-:W-:Y:S04]  /*2dd40*/  STL.64 [R1+0x68], R6 ;  /* 0x0000680601007387 */ /* 0x000fe80000100a00 */
[----:B------:R-:W0:Y:S04]  /*2dd50*/  LDS.128 R4, [R3] ;  /* 0x0000000003047984 */ /* 0x000e280000000c00 */
[----:B0-----:R-:W-:Y:S04]  /*2dd60*/  STL.64 [R1+0x90], R4 ;  /* 0x0000900401007387 */ /* 0x001fe80000100a00 */
[----:B------:R-:W-:Y:S04]  /*2dd70*/  STL.64 [R1+0x98], R6 ;  /* 0x0000980601007387 */ /* 0x000fe80000100a00 */
[----:B------:R-:W0:Y:S04]  /*2dd80*/  LDS.128 R4, [R2] ;  /* 0x0000000002047984 */ /* 0x000e280000000c00 */
[----:B0-----:R-:W-:Y:S04]  /*2dd90*/  STL.64 [R1+0x1c0], R4 ;  /* 0x0001c00401007387 */ /* 0x001fe80000100a00 */
[----:B------:R-:W-:Y:S04]  /*2dda0*/  STL.64 [R1+0x1c8], R6 ;  /* 0x0001c80601007387 */ /* 0x000fe80000100a00 */
[----:B------:R-:W0:Y:S04]  /*2ddb0*/  LDS.128 R4, [R29] ;  /* 0x000000001d047984 */ /* 0x000e280000000c00 */
[----:B------:R-:W-:Y:S06]  /*2ddc0*/  BAR.SYNC.DEFER_BLOCKING 0x0 ;  /* 0x0000000000007b1d */ /* 0x000fec0000010000 */
[----:B---3--:R-:W-:Y:S04]  /*2ddd0*/  STS.128 [R0], R12 ;  /* 0x0000000c00007388 */ /* 0x008fe80000000c00 */
[----:B0-----:R-:W-:Y:S04]  /*2dde0*/  STL.64 [R1+0x1d0], R4 ;  /* 0x0001d00401007387 */ /* 0x001fe80000100a00 */
[----:B------:R0:W-:Y:S04]  /*2ddf0*/  STL.64 [R1+0x1d8], R6 ;  /* 0x0001d80601007387 */ /* 0x0001e80000100a00 */
[----:B0-----:R-:W2:Y:S04]  /*2de00*/  LDL.LU.64 R6, [R1+0x1290] ;  /* 0x0012900001067983 */ /* 0x001ea80000300a00 */
[----:B------:R-:W2:Y:S04]  /*2de10*/  LDL.LU.64 R4, [R1+0x1288] ;  /* 0x0012880001047983 */ /* 0x000ea80000300a00 */
[----:B------:R-:W3:Y:S04]  /*2de20*/  LDL.LU.64 R14, [R1+0x1280] ;  /* 0x00128000010e7983 */ /* 0x000ee80000300a00 */
[----:B------:R-:W3:Y:S04]  /*2de30*/  LDL.LU.64 R12, [R1+0x1278] ;  /* 0x00127800010c7983 */ /* 0x000ee80000300a00 */
[----:B----4-:R-:W-:Y:S04]  /*2de40*/  STS.128 [R0+0x400], R8 ;  /* 0x0004000800007388 */ /* 0x010fe80000000c00 */
[----:B--2---:R0:W-:Y:S04]  /*2de50*/  STS.128 [R0+0x80], R4 ;  /* 0x0000800400007388 */ /* 0x0041e80000000c00 */
[----:B---3--:R1:W-:Y:S04]  /*2de60*/  STS.128 [R0+0x480], R12 ;  /* 0x0004800c00007388 */ /* 0x0083e80000000c00 */
[----:B------:R-:W-:Y:S06]  /*2de70*/  BAR.SYNC.DEFER_BLOCKING 0x0 ;  /* 0x0000000000007b1d */ /* 0x000fec0000010000 */
[----:B0-----:R-:W2:Y:S04]  /*2de80*/  LDL.LU.64 R6, [R1+0x1270] ;  /* 0x0012700001067983 */ /* 0x001ea80000300a00 */
[----:B------:R-:W2:Y:S04]  /*2de90*/  LDL.LU.64 R4, [R1+0x1268] ;  /* 0x0012680001047983 */ /* 0x000ea80000300a00 */
[----:B------:R-:W3:Y:S04]  /*2dea0*/  LDL.LU.64 R10, [R1+0x1260] ;  /* 0x00126000010a7983 */ /* 0x000ee80000300a00 */
[----:B------:R-:W3:Y:S04]  /*2deb0*/  LDL.LU.64 R8, [R1+0x1258] ;  /* 0x0012580001087983 */ /* 0x000ee80000300a00 */
[----:B-1----:R-:W4:Y:S04]  /*2dec0*/  LDL.LU.64 R14, [R1+0x1250] ;  /* 0x00125000010e7983 */ /* 0x002f280000300a00 */
[----:B------:R-:W0:Y:S04]  /*2ded0*/  LDS.128 R16, [R16] ;  /* 0x0000000010107984 */ /* 0x000e280000000c00 */
[----:B------:R-:W4:Y:S04]  /*2dee0*/  LDL.LU.64 R12, [R1+0x1248] ;  /* 0x00124800010c7983 */ /* 0x000f280000300a00 */
[----:B0-----:R-:W-:Y:S04]  /*2def0*/  STL.64 [R1+0x50], R16 ;  /* 0x0000501001007387 */ /* 0x001fe80000100a00 */
        /* <DEDUP_REMOVED lines=9> */
[----:B------:R-:W-:Y:S04]  /*2df90*/  STS.128 [R0], R20 ;  /* 0x0000001400007388 */ /* 0x000fe80000000c00 */
[----:B------:R-:W-:Y:S04]  /*2dfa0*/  STS.128 [R0+0x80], R24 ;  /* 0x0000801800007388 */ /* 0x000fe80000000c00 */
[----:B0-----:R-:W-:Y:S04]  /*2dfb0*/  STL.64 [R1+0x1e0], R16 ;  /* 0x0001e01001007387 */ /* 0x001fe80000100a00 */
[----:B------:R0:W-:Y:S04]  /*2dfc0*/  STL.64 [R1+0x1e8], R18 ;  /* 0x0001e81201007387 */ /* 0x0001e80000100a00 */
[----:B0-----:R-:W4:Y:S04]  /*2dfd0*/  LDL.LU.64 R18, [R1+0x1240] ;  /* 0x0012400001127983 */ /* 0x001f280000300a00 */
[----:B------:R-:W4:Y:S04]  /*2dfe0*/  LDL.LU.64 R16, [R1+0x1238] ;  /* 0x0012380001107983 */ /* 0x000f280000300a00 */
[----:B------:R-:W4:Y:S04]  /*2dff0*/  LDL.LU.64 R22, [R1+0x1230] ;  /* 0x0012300001167983 */ /* 0x000f280000300a00 */
[----:B------:R-:W4:Y:S04]  /*2e000*/  LDL.LU.64 R20, [R1+0x1228] ;  /* 0x0012280001147983 */ /* 0x000f280000300a00 */
[----:B------:R-:W4:Y:S04]  /*2e010*/  LDL.LU.64 R26, [R1+0x1220] ;  /* 0x00122000011a7983 */ /* 0x000f280000300a00 */
[----:B------:R-:W4:Y:S04]  /*2e020*/  LDL.LU.64 R24, [R1+0x1218] ;  /* 0x0012180001187983 */ /* 0x000f280000300a00 */
[----:B------:R-:W0:Y:S02]  /*2e030*/  S2R R3, SR_TID.X ;  /* 0x0000000000037919 */ /* 0x000e240000002100 */
[----:B0-----:R-:W-:-:S02]  /*2e040*/  LOP3.LUT R2, R3, 0x7f, RZ, 0xc0, !PT ;  /* 0x0000007f03027812 */ /* 0x001fc400078ec0ff */
[----:B--2---:R0:W-:Y:S04]  /*2e050*/  STS.128 [R0+0x400], R4 ;  /* 0x0004000400007388 */ /* 0x0041e80000000c00 */
[----:B---3--:R-:W-:Y:S01]  /*2e060*/  STS.128 [R0+0x480], R8 ;  /* 0x0004800800007388 */ /* 0x008fe20000000c00 */
[----:B0-----:R-:W-:-:S05]  /*2e070*/  IMAD.SHL.U32 R4, R3, 0x400, RZ ;  /* 0x0000040003047824 */ /* 0x001fca00078e00ff */
[----:B------:R-:W-:-:S05]  /*2e080*/  LOP3.LUT R4, R4, 0x1800, RZ, 0xc0, !PT ;  /* 0x0000180004047812 */ /* 0x000fca00078ec0ff */
[----:B------:R-:W-:Y:S01]  /*2e090*/  IMAD R4, R2, 0x10, R4 ;  /* 0x0000001002047824 */ /* 0x000fe200078e0204 */
[----:B------:R-:W-:Y:S01]  /*2e0a0*/  BAR.SYNC.DEFER_BLOCKING 0x0 ;  /* 0x0000000000007b1d */ /* 0x000fe20000010000 */
[----:B------:R-:W-:-:S05]  /*2e0b0*/  IMAD.SHL.U32 R5, R3, 0x400, RZ ;  /* 0x0000040003057824 */ /* 0x000fca00078e00ff */
[----:B------:R-:W0:Y:S01]  /*2e0c0*/  LDS.128 R8, [R4] ;  /* 0x0000000004087984 */ /* 0x000e220000000c00 */
[----:B------:R-:W-:-:S05]  /*2e0d0*/  LOP3.LUT R5, R5, 0x1800, RZ, 0xc0, !PT ;  /* 0x0000180005057812 */ /* 0x000fca00078ec0ff */
[----:B------:R-:W-:-:S05]  /*2e0e0*/  IMAD R5, R2, 0x10, R5 ;  /* 0x0000001002057824 */ /* 0x000fca00078e0205 */
[----:B------:R-:W-:Y:S01]  /*2e0f0*/  LOP3.LUT R5, R5, 0x20, RZ, 0x3c, !PT ;  /* 0x0000002005057812 */ /* 0x000fe200078e3cff */
[----:B------:R-:W-:Y:S01]  /*2e100*/  IMAD.SHL.U32 R7, R3, 0x400, RZ ;  /* 0x0000040003077824 */ /* 0x000fe200078e00ff */
[----:B0-----:R-:W-:Y:S04]  /*2e110*/  STL.64 [R1+0x20], R8 ;  /* 0x0000200801007387 */ /* 0x001fe80000100a00 */
[----:B------:R-:W-:Y:S04]  /*2e120*/  STL.64 [R1+0x28], R10 ;  /* 0x0000280a01007387 */ /* 0x000fe80000100a00 */
[----:B------:R-:W0:Y:S01]  /*2e130*/  LDS.128 R8, [R5] ;  /* 0x0000000005087984 */ /* 0x000e220000000c00 */
[----:B------:R-:W-:-:S05]  /*2e140*/  LOP3.LUT R7, R7, 0x1800, RZ, 0xc0, !PT ;  /* 0x0000180007077812 */ /* 0x000fca00078ec0ff */
[----:B------:R-:W-:-:S05]  /*2e150*/  IMAD R7, R2, 0x10, R7 ;  /* 0x0000001002077824 */ /* 0x000fca00078e0207 */
[----:B------:R-:W-:Y:S01]  /*2e160*/  LOP3.LUT R7, R7, 0x40, RZ, 0x3c, !PT ;  /* 0x0000004007077812 */ /* 0x000fe200078e3cff */
[----:B0-----:R-:W-:Y:S04]  /*2e170*/  STL.64 [R1+0x40], R8 ;  /* 0x0000400801007387 */ /* 0x001fe80000100a00 */
[----:B------:R-:W-:Y:S04]  /*2e180*/  STL.64 [R1+0x48], R10 ;  /* 0x0000480a01007387 */ /* 0x000fe80000100a00 */
[----:B------:R-:W0:Y:S04]  /*2e190*/  LDS.128 R8, [R7] ;  /* 0x0000000007087984 */ /* 0x000e280000000c00 */
[----:B0-----:R-:W-:Y:S04]  /*2e1a0*/  STL.64 [R1+0x30], R8 ;  /* 0x0000300801007387 */ /* 0x001fe80000100a00 */
[----:B------:R-:W-:Y:S04]  /*2e1b0*/  STL.64 [R1+0x38], R10 ;  /* 0x0000380a01007387 */ /* 0x000fe80000100a00 */
[----:B------:R-:W0:Y:S04]  /*2e1c0*/  LDS.128 R8, [R29] ;  /* 0x000000001d087984 */ /* 0x000e280000000c00 */
[----:B------:R-:W-:Y:S06]  /*2e1d0*/  BAR.SYNC.DEFER_BLOCKING 0x0 ;  /* 0x0000000000007b1d */ /* 0x000fec0000010000 */
[----:B----4-:R-:W-:Y:S04]  /*2e1e0*/  STS.128 [R0], R12 ;  /* 0x0000000c00007388 */ /* 0x010fe80000000c00 */
[----:B------:R-:W-:Y:S04]  /*2e1f0*/  STS.128 [R0+0x80], R16 ;  /* 0x0000801000007388 */ /* 0x000fe80000000c00 */
[----:B------:R1:W-:Y:S04]  /*2e200*/  STS.128 [R0+0x400], R20 ;  /* 0x0004001400007388 */ /* 0x0003e80000000c00 */
[----:B------:R2:W-:Y:S04]  /*2e210*/  STS.128 [R0+0x480], R24 ;  /* 0x0004801800007388 */ /* 0x0005e80000000c00 */
[----:B------:R-:W-:Y:S06]  /*2e220*/  BAR.SYNC.DEFER_BLOCKING 0x0 ;  /* 0x0000000000007b1d */ /* 0x000fec0000010000 */
[----:B------:R-:W3:Y:S04]  /*2e230*/  LDS.128 R16, [R4] ;  /* 0x0000000004107984 */ /* 0x000ee80000000c00 */
[----:B0-----:R-:W-:Y:S04]  /*2e240*/  STL.64 [R1+0x140], R8 ;  /* 0x0001400801007387 */ /* 0x001fe80000100a00 */
[----:B------:R-:W-:Y:S04]  /*2e250*/  STL.64 [R1+0x148], R10 ;  /* 0x0001480a01007387 */ /* 0x000fe80000100a00 */
[----:B-1----:R-:W4:Y:S04]  /*2e260*/  LDL.LU R20, [R1+0xd0] ;  /* 0x0000d00001147983 */ /* 0x002f280000300800 */
[----:B------:R-:W4:Y:S04]  /*2e270*/  LDL.LU R21, [R1+0xd4] ;  /* 0x0000d40001157983 */ /* 0x000f280000300800 */
[----:B------:R-:W4:Y:S04]  /*2e280*/  LDL.LU R22, [R1+0xd8] ;  /* 0x0000d80001167983 */ /* 0x000f280000300800 */
[----:B------:R-:W4:Y:S04]  /*2e290*/  LDL.LU R23, [R1+0xdc] ;  /* 0x0000dc0001177983 */ /* 0x000f280000300800 */
[----:B--2---:R-:W2:Y:S04]  /*2e2a0*/  LDL.LU R24, [R1+0xa0] ;  /* 0x0000a00001187983 */ /* 0x004ea80000300800 */
[----:B------:R-:W2:Y:S04]  /*2e2b0*/  LDL.LU R25, [R1+0xa4] ;  /* 0x0000a40001197983 */ /* 0x000ea80000300800 */
[----:B------:R-:W2:Y:S04]  /*2e2c0*/  LDL.LU R26, [R1+0xa8] ;  /* 0x0000a800011a7983 */ /* 0x000ea80000300800 */
[----:B------:R-:W2:Y:S04]  /*2e2d0*/  LDL.LU R27, [R1+0xac] ;  /* 0x0000ac00011b7983 */ /* 0x000ea80000300800 */
[----:B---3--:R-:W-:Y:S04]  /*2e2e0*/  STL [R1+0x11a4], R16 ;  /* 0x0011a41001007387 */ /* 0x008fe80000100800 */
[----:B------:R-:W-:Y:S04]  /*2e2f0*/  STL [R1+0x1190], R17 ;  /* 0x0011901101007387 */ /* 0x000fe80000100800 */
[----:B------:R0:W-:Y:S04]  /*2e300*/  STL [R1+0x1184], R18 ;  /* 0x0011841201007387 */ /* 0x0001e80000100800 */
[----:B------:R-:W1:Y:S04]  /*2e310*/  LDS.128 R8, [R5] ;  /* 0x0000000005087984 */ /* 0x000e680000000c00 */
[----:B------:R-:W3:Y:S04]  /*2e320*/  LDS.128 R12, [R7] ;  /* 0x00000000070c7984 */ /* 0x000ee80000000c00 */
[----:B0-----:R-:W2:Y:S04]  /*2e330*/  LDL R18, [R1+0x7d8] ;  /* 0x0007d80001127983 */ /* 0x001ea80000100800 */
[----:B------:R0:W-:Y:S04]  /*2e340*/  STL [R1+0x117c], R19 ;  /* 0x00117c1301007387 */ /* 0x0001e80000100800 */
[----:B0-----:R-:W2:Y:S04]  /*2e350*/  LDL R19, [R1+0x7d4] ;  /* 0x0007d40001137983 */ /* 0x001ea80000100800 */
[----:B--2---:R0:W-:Y:S04]  /*2e360*/  STL.64 [R1+0x1200], R18 ;  /* 0x0012001201007387 */ /* 0x0041e80000100a00 */
[----:B------:R-:W2:Y:S04]  /*2e370*/  LDL.LU R16, [R1+0xb0] ;  /* 0x0000b00001107983 */ /* 0x000ea80000300800 */
[----:B------:R-:W2:Y:S04]  /*2e380*/  LDL.LU R17, [R1+0xb4] ;  /* 0x0000b40001117983 */ /* 0x000ea80000300800 */
[----:B0-----:R-:W2:Y:S04]  /*2e390*/  LDL.LU R18, [R1+0xb8] ;  /* 0x0000b80001127983 */ /* 0x001ea80000300800 */
[----:B------:R-:W2:Y:S04]  /*2e3a0*/  LDL.LU R19, [R1+0xbc] ;  /* 0x0000bc0001137983 */ /* 0x000ea80000300800 */
[----:B-1----:R-:W-:Y:S04]  /*2e3b0*/  STL [R1+0x119c], R8 ;  /* 0x00119c0801007387 */ /* 0x002fe80000100800 */
[----:B------:R-:W-:Y:S04]  /*2e3c0*/  STL [R1+0x118c], R9 ;  /* 0x00118c0901007387 */ /* 0x000fe80000100800 */
[----:B------:R-:W-:Y:S04]  /*2e3d0*/  STL [R1+0x1188], R10 ;  /* 0x0011880a01007387 */ /* 0x000fe80000100800 */
[----:B------:R-:W-:Y:S04]  /*2e3e0*/  STL [R1+0x11a0], R10 ;  /* 0x0011a00a01007387 */ /* 0x000fe80000100800 */
[----:B------:R-:W-:Y:S04]  /*2e3f0*/  STL [R1+0x1178], R11 ;  /* 0x0011780b01007387 */ /* 0x000fe80000100800 */
[----:B------:R0:W-:Y:S04]  /*2e400*/  STL.64 [R1+0x11c0], R8 ;  /* 0x0011c00801007387 */ /* 0x0001e80000100a00 */
[----:B0-----:R-:W2:Y:S04]  /*2e410*/  LDL.LU R8, [R1+0xc0] ;  /* 0x0000c00001087983 */ /* 0x001ea80000300800 */
[----:B------:R-:W2:Y:S04]  /*2e420*/  LDL.LU R9, [R1+0xc4] ;  /* 0x0000c40001097983 */ /* 0x000ea80000300800 */
[----:B------:R-:W2:Y:S04]  /*2e430*/  LDL.LU R10, [R1+0xc8] ;  /* 0x0000c800010a7983 */ /* 0x000ea80000300800 */
[----:B------:R-:W2:Y:S04]  /*2e440*/  LDL.LU R11, [R1+0xcc] ;  /* 0x0000cc00010b7983 */ /* 0x000ea80000300800 */
[----:B---3--:R-:W-:Y:S04]  /*2e450*/  STL [R1+0x1198], R12 ;  /* 0x0011980c01007387 */ /* 0x008fe80000100800 */
[----:B------:R-:W-:Y:S04]  /*2e460*/  STL [R1+0x1194], R13 ;  /* 0x0011940d01007387 */ /* 0x000fe80000100800 */
[----:B------:R-:W-:Y:S04]  /*2e470*/  STL [R1+0x1180], R14 ;  /* 0x0011800e01007387 */ /* 0x000fe80000100800 */
[----:B------:R-:W-:Y:S04]  /*2e480*/  STL [R1+0x1174], R15 ;  /* 0x0011740f01007387 */ /* 0x000fe80000100800 */
[----:B------:R-:W-:Y:S04]  /*2e490*/  STL.64 [R1+0x11c8], R12 ;  /* 0x0011c80c01007387 */ /* 0x000fe80000100a00 */
[----:B------:R-:W0:Y:S04]  /*2e4a0*/  LDS.128 R12, [R29] ;  /* 0x000000001d0c7984 */ /* 0x000e280000000c00 */
[----:B------:R-:W-:Y:S06]  /*2e4b0*/  BAR.SYNC.DEFER_BLOCKING 0x0 ;  /* 0x0000000000007b1d */ /* 0x000fec0000010000 */
[----:B----4-:R-:W-:Y:S04]  /*2e4c0*/  STS.128 [R0+0x480], R20 ;  /* 0x0004801400007388 */ /* 0x010fe80000000c00 */
[----:B0-----:R0:W-:Y:S04]  /*2e4d0*/  STL.64 [R1+0x10], R12 ;  /* 0x0000100c01007387 */ /* 0x0011e80000100a00 */
[----:B------:R1:W-:Y:S04]  /*2e4e0*/  STL.64 [R1+0x18], R14 ;  /* 0x0000180e01007387 */ /* 0x0003e80000100a00 */
[----:B0-----:R-:W3:Y:S04]  /*2e4f0*/  LDL.LU R12, [R1+0x160] ;  /* 0x00016000010c7983 */ /* 0x001ee80000300800 */
[----:B------:R-:W3:Y:S04]  /*2e500*/  LDL.LU R13, [R1+0x164] ;  /* 0x00016400010d7983 */ /* 0x000ee80000300800 */
[----:B-1----:R-:W4:Y:S04]  /*2e510*/  LDL.LU R14, [R1+0x168] ;  /* 0x00016800010e7983 */ /* 0x002f280000300800 */
[----:B------:R-:W4:Y:S04]  /*2e520*/  LDL.LU R15, [R1+0x16c] ;  /* 0x00016c00010f7983 */ /* 0x000f280000300800 */
[----:B------:R-:W3:Y:S04]  /*2e530*/  LDL.LU R20, [R1+0x110] ;  /* 0x0001100001147983 */ /* 0x000ee80000300800 */
[----:B------:R-:W3:Y:S04]  /*2e540*/  LDL.LU R21, [R1+0x114] ;  /* 0x0001140001157983 */ /* 0x000ee80000300800 */
[----:B------:R-:W3:Y:S04]  /*2e550*/  LDL.LU R22, [R1+0x118] ;  /* 0x0001180001167983 */ /* 0x000ee80000300800 */
[----:B------:R-:W3:Y:S04]  /*2e560*/  LDL.LU R23, [R1+0x11c] ;  /* 0x00011c0001177983 */ /* 0x000ee80000300800 */
[----:B--2---:R0:W-:Y:S04]  /*2e570*/  STS.128 [R0+0x80], R16 ;  /* 0x0000801000007388 */ /* 0x0041e80000000c00 */
[----:B---3--:R-:W-:Y:S04]  /*2e580*/  STL.64 [R1+0x1210], R22 ;  /* 0x0012101601007387 */ /* 0x008fe80000100a00 */
[----:B------:R1:W-:Y:S04]  /*2e590*/  STL.64 [R1+0x1208], R20 ;  /* 0x0012081401007387 */ /* 0x0003e80000100a00 */
[----:B0-----:R-:W2:Y:S04]  /*2e5a0*/  LDL.LU R16, [R1+0xf0] ;  /* 0x0000f00001107983 */ /* 0x001ea80000300800 */
[----:B------:R-:W2:Y:S04]  /*2e5b0*/  LDL.LU R17, [R1+0xf4] ;  /* 0x0000f40001117983 */ /* 0x000ea80000300800 */
[----:B------:R-:W2:Y:S04]  /*2e5c0*/  LDL.LU R18, [R1+0xf8] ;  /* 0x0000f80001127983 */ /* 0x000ea80000300800 */
[----:B------:R-:W2:Y:S04]  /*2e5d0*/  LDL.LU R19, [R1+0xfc] ;  /* 0x0000fc0001137983 */ /* 0x000ea80000300800 */
[----:B-1----:R-:W3:Y:S04]  /*2e5e0*/  LDL.LU R20, [R1+0xe0] ;  /* 0x0000e00001147983 */ /* 0x002ee80000300800 */
[----:B------:R-:W3:Y:S04]  /*2e5f0*/  LDL.LU R21, [R1+0xe4] ;  /* 0x0000e40001157983 */ /* 0x000ee80000300800 */
[----:B------:R-:W3:Y:S04]  /*2e600*/  LDL.LU R22, [R1+0xe8] ;  /* 0x0000e80001167983 */ /* 0x000ee80000300800 */
[----:B------:R-:W3:Y:S04]  /*2e610*/  LDL.LU R23, [R1+0xec] ;  /* 0x0000ec0001177983 */ /* 0x000ee80000300800 */
[----:B----4-:R-:W-:Y:S04]  /*2e620*/  STL.64 [R1+0x11d8], R14 ;  /* 0x0011d80e01007387 */ /* 0x010fe80000100a00 */
[----:B------:R0:W-:Y:S04]  /*2e630*/  STL.64 [R1+0x11d0], R12 ;  /* 0x0011d00c01007387 */ /* 0x0001e80000100a00 */
[----:B0-----:R-:W4:Y:S04]  /*2e640*/  LDL.LU R12, [R1+0x150] ;  /* 0x00015000010c7983 */ /* 0x001f280000300800 */
[----:B------:R-:W4:Y:S04]  /*2e650*/  LDL.LU R13, [R1+0x154] ;  /* 0x00015400010d7983 */ /* 0x000f280000300800 */
[----:B------:R-:W2:Y:S04]  /*2e660*/  LDL.LU R14, [R1+0x158] ;  /* 0x00015800010e7983 */ /* 0x000ea80000300800 */
[----:B------:R-:W2:Y:S04]  /*2e670*/  LDL.LU R15, [R1+0x15c] ;  /* 0x00015c00010f7983 */ /* 0x000ea80000300800 */
[----:B------:R-:W-:Y:S04]  /*2e680*/  STS.128 [R0], R8 ;  /* 0x0000000800007388 */ /* 0x000fe80000000c00 */
[----:B------:R-:W-:Y:S04]  /*2e690*/  STS.128 [R0+0x400], R24 ;  /* 0x0004001800007388 */ /* 0x000fe80000000c00 */
[----:B------:R-:W-:Y:S06]  /*2e6a0*/  BAR.SYNC.DEFER_BLOCKING 0x0 ;  /* 0x0000000000007b1d */ /* 0x000fec0000010000 */
[----:B------:R-:W0:Y:S04]  /*2e6b0*/  LDS.128 R24, [R4] ;  /* 0x0000000004187984 */ /* 0x000e280000000c00 */
[----:B--2---:R-:W-:Y:S04]  /*2e6c0*/  STL.64 [R1+0x11e8], R14 ;  /* 0x0011e80e01007387 */ /* 0x004fe80000100a00 */
[----:B----4-:R1:W-:Y:S04]  /*2e6d0*/  STL.64 [R1+0x11e0], R12 ;  /* 0x0011e00c01007387 */ /* 0x0103e80000100a00 */
[----:B-1----:R-:W2:Y:S04]  /*2e6e0*/  LDL.LU R12, [R1+0x120] ;  /* 0x00012000010c7983 */ /* 0x002ea80000300800 */
[----:B------:R-:W2:Y:S04]  /*2e6f0*/  LDL.LU R13, [R1+0x124] ;  /* 0x00012400010d7983 */ /* 0x000ea80000300800 */
[----:B------:R-:W4:Y:S04]  /*2e700*/  LDL.LU R14, [R1+0x128] ;  /* 0x00012800010e7983 */ /* 0x000f280000300800 */
[----:B------:R-:W4:Y:S04]  /*2e710*/  LDL.LU R15, [R1+0x12c] ;  /* 0x00012c00010f7983 */ /* 0x000f280000300800 */
[----:B----4-:R-:W-:Y:S04]  /*2e720*/  STL.64 [R1+0x11f8], R14 ;  /* 0x0011f80e01007387 */ /* 0x010fe80000100a00 */
[----:B--2---:R1:W-:Y:S04]  /*2e730*/  STL.64 [R1+0x11f0], R12 ;  /* 0x0011f00c01007387 */ /* 0x0043e80000100a00 */
[----:B-1----:R-:W2:Y:S04]  /*2e740*/  LDL.LU R12, [R1+0x100] ;  /* 0x00010000010c7983 */ /* 0x002ea80000300800 */
[----:B------:R-:W2:Y:S04]  /*2e750*/  LDL.LU R13, [R1+0x104] ;  /* 0x00010400010d7983 */ /* 0x000ea80000300800 */
[----:B------:R-:W2:Y:S04]  /*2e760*/  LDL.LU R14, [R1+0x108] ;  /* 0x00010800010e7983 */ /* 0x000ea80000300800 */
[----:B------:R-:W2:Y:S04]  /*2e770*/  LDL.LU R15, [R1+0x10c] ;  /* 0x00010c00010f7983 */ /* 0x000ea80000300800 */
[----:B------:R-:W4:Y:S04]  /*2e780*/  LDL.LU R8, [R1+0x170] ;  /* 0x0001700001087983 */ /* 0x000f280000300800 */
[----:B------:R-:W4:Y:S04]  /*2e790*/  LDL.LU R9, [R1+0x174] ;  /* 0x0001740001097983 */ /* 0x000f280000300800 */
[----:B------:R-:W4:Y:S04]  /*2e7a0*/  LDL.LU R10, [R1+0x178] ;  /* 0x00017800010a7983 */ /* 0x000f280000300800 */
[----:B------:R-:W4:Y:S04]  /*2e7b0*/  LDL.LU R11, [R1+0x17c] ;  /* 0x00017c00010b7983 */ /* 0x000f280000300800 */
        /* <DEDUP_REMOVED lines=11> */
[----:B0-----:R0:W-:Y:S04]  /*2e870*/  STL.64 [R1+0x220], R24 ;  /* 0x0002201801007387 */ /* 0x0011e80000100a00 */
[----:B------:R1:W-:Y:S04]  /*2e880*/  STL.64 [R1+0x228], R26 ;  /* 0x0002281a01007387 */ /* 0x0003e80000100a00 */
[----:B0-----:R-:W3:Y:S04]  /*2e890*/  LDL.LU R24, [R1+0x180] ;  /* 0x0001800001187983 */ /* 0x001ee80000300800 */
[----:B------:R-:W3:Y:S04]  /*2e8a0*/  LDL.LU R25, [R1+0x184] ;  /* 0x0001840001197983 */ /* 0x000ee80000300800 */
[----:B-1----:R-:W3:Y:S04]  /*2e8b0*/  LDL.LU R26, [R1+0x188] ;  /* 0x00018800011a7983 */ /* 0x002ee80000300800 */
[----:B------:R-:W3:Y:S04]  /*2e8c0*/  LDL.LU R27, [R1+0x18c] ;  /* 0x00018c00011b7983 */ /* 0x000ee80000300800 */
[----:B------:R-:W3:Y:S04]  /*2e8d0*/  LDL.LU.64 R22, [R1+0x1210] ;  /* 0x0012100001167983 */ /* 0x000ee80000300a00 */
[----:B------:R-:W3:Y:S04]  /*2e8e0*/  LDL.LU.64 R20, [R1+0x1208] ;  /* 0x0012080001147983 */ /* 0x000ee80000300a00 */
[----:B------:R0:W-:Y:S04]  /*2e8f0*/  STS.128 [R0+0x80], R16 ;  /* 0x0000801000007388 */ /* 0x0001e80000000c00 */
[----:B0-----:R-:W4:Y:S04]  /*2e900*/  LDL.LU.64 R18, [R1+0x1200] ;  /* 0x0012000001127983 */ /* 0x001f280000300a00 */
[----:B--2---:R-:W-:Y:S04]  /*2e910*/  STS.128 [R0+0x400], R12 ;  /* 0x0004000c00007388 */ /* 0x004fe80000000c00 */
[----:B---3--:R-:W-:Y:S04]  /*2e920*/  STS.128 [R0+0x480], R20 ;  /* 0x0004801400007388 */ /* 0x008fe80000000c00 */
[----:B------:R-:W-:Y:S06]  /*2e930*/  BAR.SYNC.DEFER_BLOCKING 0x0 ;  /* 0x0000000000007b1d */ /* 0x000fec0000010000 */
[----:B------:R-:W0:Y:S04]  /*2e940*/  LDS.128 R12, [R4] ;  /* 0x00000000040c7984 */ /* 0x000e280000000c00 */
[----:B------:R-:W1:Y:S04]  /*2e950*/  LDS.128 R20, [R5] ;  /* 0x0000000005147984 */ /* 0x000e680000000c00 */
[----:B0-----:R-:W-:Y:S04]  /*2e960*/  STL.64 [R1+0xb0], R12 ;  /* 0x0000b00c01007387 */ /* 0x001fe80000100a00 */
[----:B------:R-:W-:Y:S04]  /*2e970*/  STL.64 [R1+0xb8], R14 ;  /* 0x0000b80e01007387 */ /* 0x000fe80000100a00 */
[----:B------:R-:W0:Y:S04]  /*2e980*/  LDS.128 R12, [R7] ;  /* 0x00000000070c7984 */ /* 0x000e280000000c00 */
[----:B-1----:R1:W-:Y:S04]  /*2e990*/  STL.64 [R1+0xe0], R20 ;  /* 0x0000e01401007387 */ /* 0x0023e80000100a00 */
[----:B------:R2:W-:Y:S04]  /*2e9a0*/  STL.64 [R1+0xe8], R22 ;  /* 0x0000e81601007387 */ /* 0x0005e80000100a00 */
[----:B-1----:R-:W3:Y:S04]  /*2e9b0*/  LDL.LU R20, [R1+0x190] ;  /* 0x0001900001147983 */ /* 0x002ee80000300800 */
[----:B0-----:R-:W-:Y:S04]  /*2e9c0*/  STL.64 [R1+0x200], R12 ;  /* 0x0002000c01007387 */ /* 0x001fe80000100a00 */
[----:B------:R-:W-:Y:S04]  /*2e9d0*/  STL.64 [R1+0x208], R14 ;  /* 0x0002080e01007387 */ /* 0x000fe80000100a00 */
[----:B------:R-:W0:Y:S04]  /*2e9e0*/  LDS.128 R12, [R29] ;  /* 0x000000001d0c7984 */ /* 0x000e280000000c00 */
[----:B------:R-:W3:Y:S04]  /*2e9f0*/  LDL.LU R21, [R1+0x194] ;  /* 0x0001940001157983 */ /* 0x000ee80000300800 */
[----:B--2---:R-:W3:Y:S04]  /*2ea00*/  LDL.LU R22, [R1+0x198] ;  /* 0x0001980001167983 */ /* 0x004ee80000300800 */
[----:B------:R-:W3:Y:S04]  /*2ea10*/  LDL.LU R23, [R1+0x19c] ;  /* 0x00019c0001177983 */ /* 0x000ee80000300800 */
[----:B------:R-:W-:Y:S06]  /*2ea20*/  BAR.SYNC.DEFER_BLOCKING 0x0 ;  /* 0x0000000000007b1d */ /* 0x000fec0000010000 */
[----:B0-----:R-:W-:Y:S04]  /*2ea30*/  STL.64 [R1+0x110], R12 ;  /* 0x0001100c01007387 */ /* 0x001fe80000100a00 */
[----:B------:R0:W-:Y:S04]  /*2ea40*/  STL.64 [R1+0x118], R14 ;  /* 0x0001180e01007387 */ /* 0x0001e80000100a00 */
[----:B0-----:R-:W2:Y:S04]  /*2ea50*/  LDL.LU.64 R14, [R1+0x11f8] ;  /* 0x0011f800010e7983 */ /* 0x001ea80000300a00 */
[----:B------:R-:W2:Y:S04]  /*2ea60*/  LDL.LU.64 R12, [R1+0x11f0] ;  /* 0x0011f000010c7983 */ /* 0x000ea80000300a00 */
[----:B--2---:R0:W-:Y:S04]  /*2ea70*/  STS.128 [R0], R12 ;  /* 0x0000000c00007388 */ /* 0x0041e80000000c00 */
[----:B0-----:R-:W2:Y:S04]  /*2ea80*/  LDL.LU.64 R14, [R1+0x11e8] ;  /* 0x0011e800010e7983 */ /* 0x001ea80000300a00 */
[----:B------:R-:W2:Y:S04]  /*2ea90*/  LDL.LU.64 R12, [R1+0x11e0] ;  /* 0x0011e000010c7983 */ /* 0x000ea80000300a00 */
[----:B--2---:R0:W-:Y:S04]  /*2eaa0*/  STS.128 [R0+0x80], R12 ;  /* 0x0000800c00007388 */ /* 0x0041e80000000c00 */
[----:B0-----:R-:W2:Y:S04]  /*2eab0*/  LDL.LU.64 R14, [R1+0x11d8] ;  /* 0x0011d800010e7983 */ /* 0x001ea80000300a00 */
[----:B------:R-:W2:Y:S04]  /*2eac0*/  LDL.LU.64 R12, [R1+0x11d0] ;  /* 0x0011d000010c7983 */ /* 0x000ea80000300a00 */
[----:B----4-:R-:W-:Y:S01]  /*2ead0*/  STS.128 [R0+0x480], R8 ;  /* 0x0004800800007388 */ /* 0x010fe20000000c00 */
[C---:B------:R-:W-:Y:S01]  /*2eae0*/  ISETP.GE.AND P1, PT, R19.reuse, c[0x0][0x178], PT ;  /* 0x00005e0013007a0c */ /* 0x040fe20003f26270 */
[----:B------:R-:W-:-:S03]  /*2eaf0*/  IMAD R6, R19, c[0x0][0x194], RZ ;  /* 0x0000650013067a24 */ /* 0x000fc600078e02ff */
[C---:B------:R-:W-:Y:S01]  /*2eb00*/  ISETP.LT.AND P1, PT, R18.reuse, c[0x0][0x17c], !P1 ;  /* 0x00005f0012007a0c */ /* 0x040fe20004f21270 */
[----:B--2---:R0:W-:Y:S04]  /*2eb10*/  STS.128 [R0+0x400], R12 ;  /* 0x0004000c00007388 */ /* 0x0041e80000000c00 */
[----:B------:R-:W-:Y:S06]  /*2eb20*/  BAR.SYNC.DEFER_BLOCKING 0x0 ;  /* 0x0000000000007b1d */ /* 0x000fec0000010000 */
[----:B0-----:R-:W2:Y:S04]  /*2eb30*/  LDL.LU.64 R12, [R1+0x11c8] ;  /* 0x0011c800010c7983 */ /* 0x001ea80000300a00 */
[----:B------:R-:W0:Y:S04]  /*2eb40*/  LDS.128 R8, [R4] ;  /* 0x0000000004087984 */ /* 0x000e280000000c00 */
        /* <DEDUP_REMOVED lines=10> */
[----:B------:R1:W-:Y:S04]  /*2ebf0*/  STS.128 [R0], R24 ;  /* 0x0000001800007388 */ /* 0x0003e80000000c00 */
[----:B0-----:R0:W-:Y:S04]  /*2ec00*/  STL.64 [R1+0xf0], R8 ;  /* 0x0000f00801007387 */ /* 0x0011e80000100a00 */
[----:B------:R-:W-:Y:S01]  /*2ec10*/  STL.64 [R1+0xf8], R10 ;  /* 0x0000f80a01007387 */ /* 0x000fe20000100a00 */
[----:B-1----:R-:W-:-:S03]  /*2ec20*/  IMAD R26, R18, c[0x0][0x198], RZ ;  /* 0x00006600121a7a24 */ /* 0x002fc600078e02ff */
[----:B0-----:R-:W4:Y:S04]  /*2ec30*/  LDL.LU.64 R8, [R1+0x11c0] ;  /* 0x0011c00001087983 */ /* 0x001f280000300a00 */
[----:B------:R-:W2:Y:S04]  /*2ec40*/  LDL R15, [R1+0x1058] ;  /* 0x00105800010f7983 */ /* 0x000ea80000100800 */
[----:B------:R0:W-:Y:S04]  /*2ec50*/  STL.64 [R1+0x11a8], R18 ;  /* 0x0011a81201007387 */ /* 0x0001e80000100a00 */
[----:B------:R-:W2:Y:S04]  /*2ec60*/  LDL.LU R16, [R1+0x1b0] ;  /* 0x0001b00001107983 */ /* 0x000ea80000300800 */
[----:B------:R-:W2:Y:S04]  /*2ec70*/  LDL.LU R17, [R1+0x1b4] ;  /* 0x0001b40001117983 */ /* 0x000ea80000300800 */
[----:B0-----:R-:W2:Y:S04]  /*2ec80*/  LDL.LU R18, [R1+0x1b8] ;  /* 0x0001b80001127983 */ /* 0x001ea80000300800 */
[----:B------:R-:W2:Y:S04]  /*2ec90*/  LDL.LU R19, [R1+0x1bc] ;  /* 0x0001bc0001137983 */ /* 0x000ea80000300800 */
[----:B--2---:R-:W-:Y:S04]  /*2eca0*/  STL.64 [R1+0x11b8], R18 ;  /* 0x0011b81201007387 */ /* 0x004fe80000100a00 */
[----:B------:R0:W-:Y:S04]  /*2ecb0*/  STL.64 [R1+0x11b0], R16 ;  /* 0x0011b01001007387 */ /* 0x0001e80000100a00 */
[----:B0-----:R-:W2:Y:S04]  /*2ecc0*/  LDL.LU R16, [R1+0x1a0] ;  /* 0x0001a00001107983 */ /* 0x001ea80000300800 */
[----:B------:R-:W2:Y:S04]  /*2ecd0*/  LDL.LU R17, [R1+0x1a4] ;  /* 0x0001a40001117983 */ /* 0x000ea80000300800 */
[----:B------:R-:W2:Y:S04]  /*2ece0*/  LDL.LU R18, [R1+0x1a8] ;  /* 0x0001a80001127983 */ /* 0x000ea80000300800 */
[----:B------:R-:W2:Y:S04]  /*2ecf0*/  LDL.LU R19, [R1+0x1ac] ;  /* 0x0001ac0001137983 */ /* 0x000ea80000300800 */
[----:B------:R-:W3:Y:S04]  /*2ed00*/  LDL.LU R10, [R1+0x50] ;  /* 0x00005000010a7983 */ /* 0x000ee80000300800 */
[----:B------:R-:W3:Y:S04]  /*2ed10*/  LDL R14, [R1+0x10c4] ;  /* 0x0010c400010e7983 */ /* 0x000ee80000100800 */
[----:B--2---:R0:W-:Y:S04]  /*2ed20*/  STS.128 [R0+0x400], R16 ;  /* 0x0004001000007388 */ /* 0x0041e80000000c00 */
[----:B0-----:R-:W2:Y:S04]  /*2ed30*/  LDL.LU.64 R18, [R1+0x11b8] ;  /* 0x0011b80001127983 */ /* 0x001ea80000300a00 */
[----:B------:R-:W2:Y:S04]  /*2ed40*/  LDL.LU.64 R16, [R1+0x11b0] ;  /* 0x0011b00001107983 */ /* 0x000ea80000300a00 */
[----:B------:R-:W4:Y:S04]  /*2ed50*/  LDL R11, [R1+0x10c0] ;  /* 0x0010c000010b7983 */ /* 0x000f280000100800 */
[----:B---3--:R-:W-:Y:S01]  /*2ed60*/  STS.128 [R0+0x80], R20 ;  /* 0x0000801400007388 */ /* 0x008fe20000000c00 */
[----:B------:R-:W-:-:S03]  /*2ed70*/  LEA R2, P2, R6, c[0x0][0x170], 0x1 ;  /* 0x00005c0006027a11 */ /* 0x000fc600078408ff */
[----:B--2---:R0:W-:Y:S04]  /*2ed80*/  STS.128 [R0+0x480], R16 ;  /* 0x0004801000007388 */ /* 0x0041e80000000c00 */
[----:B0-----:R-:W2:Y:S01]  /*2ed90*/  LDL.LU.64 R18, [R1+0x11a8] ;  /* 0x0011a80001127983 */ /* 0x001ea20000300a00 */
[----:B------:R-:W-:Y:S01]  /*2eda0*/  LEA.HI.X.SX32 R3, R6, c[0x0][0x174], 0x1, P2 ;  /* 0x00005d0006037a11 */ /* 0x000fe200010f0eff */
[----:B------:R-:W-:Y:S02]  /*2edb0*/  IMAD.MOV.U32 R21, RZ, RZ, c[0x0][0x194] ;  /* 0x00006500ff157624 */ /* 0x000fe400078e00ff */
[----:B------:R-:W3:Y:S02]  /*2edc0*/  LDL.LU R17, [R1+0x90] ;  /* 0x0000900001117983 */ /* 0x000ee40000300800 */
[----:B------:R-:W-:-:S02]  /*2edd0*/  IMAD.WIDE R4, R26, 0x2, R2 ;  /* 0x000000021a047825 */ /* 0x000fc400078e0202 */
[----:B------:R-:W-:Y:S02]  /*2ede0*/  BAR.SYNC.DEFER_BLOCKING 0x0 ;  /* 0x0000000000007b1d */ /* 0x000fe40000010000 */
[----:B------:R-:W-:-:S04]  /*2edf0*/  IMAD R0, R21, 0x80, R6 ;  /* 0x0000008015007824 */ /* 0x000fc800078e0206 */
[----:B------:R-:W-:-:S04]  /*2ee00*/  IMAD R7, R21, 0x80, R0 ;  /* 0x0000008015077824 */ /* 0x000fc800078e0200 */
[----:B------:R-:W-:Y:S01]  /*2ee10*/  IMAD R21, R21, 0x80, R7 ;  /* 0x0000008015157824 */ /* 0x000fe200078e0207 */
[----:B------:R0:W-:Y:S02]  /*2ee20*/  @P1 STG.E.U16 [R4.64], R28 ;  /* 0x0000001c04001986 */ /* 0x0001e4000c101506 */
[----:B0-----:R-:W-:-:S04]  /*2ee30*/  LEA R4, P2, R0, c[0x0][0x170], 0x1 ;  /* 0x00005c0000047a11 */ /* 0x001fc800078408ff */
[----:B------:R-:W-:Y:S02]  /*2ee40*/  LEA.HI.X.SX32 R5, R0, c[0x0][0x174], 0x1, P2 ;  /* 0x00005d0000057a11 */ /* 0x000fe400010f0eff */
[----:B------:R-:W-:-:S03]  /*2ee50*/  LEA R20, P2, R21, c[0x0][0x170], 0x1 ;  /* 0x00005c0015147a11 */ /* 0x000fc600078408ff */
[----:B------:R-:W-:Y:S01]  /*2ee60*/  IMAD.WIDE R22, R26, 0x2, R4 ;  /* 0x000000021a167825 */ /* 0x000fe200078e0204 */
[----:B------:R-:W-:Y:S02]  /*2ee70*/  LEA.HI.X.SX32 R21, R21, c[0x0][0x174], 0x1, P2 ;  /* 0x00005d0015157a11 */ /* 0x000fe400010f0eff */
[----:B--2---:R-:W-:-:S04]  /*2ee80*/  ISETP.GE.AND P1, PT, R18, c[0x0][0x17c], PT ;  /* 0x00005f0012007a0c */ /* 0x004fc80003f26270 */
[----:B------:R-:W-:Y:S02]  /*2ee90*/  ISETP.LT.AND P4, PT, R15, c[0x0][0x178], !P1 ;  /* 0x00005e000f007a0c */ /* 0x000fe40004f81270 */
[----:B------:R-:W-:-:S04]  /*2eea0*/  IADD3 R16, R18, 0x3, RZ ;  /* 0x0000000312107810 */ /* 0x000fc80007ffe0ff */
[----:B------:R-:W-:Y:S02]  /*2eeb0*/  ISETP.GE.AND P2, PT, R16, c[0x0][0x17c], PT ;  /* 0x00005f0010007a0c */ /* 0x000fe40003f46270 */
[----:B------:R-:W2:Y:S05]  /*2eec0*/  LDL.LU R16, [R1+0x11a4] ;  /* 0x0011a40001107983 */ /* 0x000eaa0000300800 */
[----:B------:R0:W-:Y:S04]  /*2eed0*/  @P4 STG.E.U16 [R22.64], R10 ;  /* 0x0000000a16004986 */ /* 0x0001e8000c101506 */
[----:B0-----:R-:W2:Y:S01]  /*2eee0*/  LDL.LU R23, [R1+0x20] ;  /* 0x0000200001177983 */ /* 0x001ea20000300800 */
[----:B------:R-:W-:-:S02]  /*2eef0*/  LEA R6, P6, R7, c[0x0][0x170], 0x1 ;  /* 0x00005c0007067a11 */ /* 0x000fc400078c08ff */
[----:B------:R-:W-:Y:S02]  /*2ef00*/  ISETP.LT.AND P5, PT, R14, c[0x0][0x178], !P1 ;  /* 0x00005e000e007a0c */ /* 0x000fe40004fa1270 */
[----:B----4-:R-:W-:Y:S02]  /*2ef10*/  ISETP.LT.AND P1, PT, R11, c[0x0][0x178], !P1 ;  /* 0x00005e000b007a0c */ /* 0x010fe40004f21270 */
[----:B------:R-:W-:Y:S02]  /*2ef20*/  LEA.HI.X.SX32 R7, R7, c[0x0][0x174], 0x1, P6 ;  /* 0x00005d0007077a11 */ /* 0x000fe400030f0eff */
[----:B------:R-:W-:Y:S02]  /*2ef30*/  ISETP.LT.AND P6, PT, R19, c[0x0][0x178], !P0 ;  /* 0x00005e0013007a0c */ /* 0x000fe400047c1270 */
[C---:B------:R-:W-:Y:S01]  /*2ef40*/  IADD3 R0, R26.reuse, c[0x0][0x198], RZ ;  /* 0x000066001a007a10 */ /* 0x040fe20007ffe0ff */
[----:B------:R-:W-:Y:S01]  /*2ef50*/  IMAD.WIDE R24, R26, 0x2, R6 ;  /* 0x000000021a187825 */ /* 0x000fe200078e0206 */
[----:B------:R-:W-:-:S03]  /*2ef60*/  PRMT R12, R28, 0x7632, R12 ;  /* 0x000076321c0c7816 */ /* 0x000fc6000000000c */
[----:B------:R-:W-:-:S04]  /*2ef70*/  IMAD.WIDE R26, R26, 0x2, R20 ;  /* 0x000000021a1a7825 */ /* 0x000fc800078e0214 */
[----:B------:R-:W-:Y:S01]  /*2ef80*/  IMAD.WIDE R28, R0, 0x2, R2 ;  /* 0x00000002001c7825 */ /* 0x000fe200078e0202 */
[----:B------:R-:W-:Y:S01]  /*2ef90*/  ISETP.LT.AND P4, PT, R15, c[0x0][0x178], !P0 ;  /* 0x00005e000f007a0c */ /* 0x000fe20004781270 */
[----:B--2---:R-:W-:Y:S04]  /*2efa0*/  @P5 STG.E.U16 [R24.64], R23 ;  /* 0x0000001718005986 */ /* 0x004fe8000c101506 */
[----:B------:R-:W-:Y:S04]  /*2efb0*/  @P1 STG.E.U16 [R26.64], R16 ;  /* 0x000000101a001986 */ /* 0x000fe8000c101506 */
[----:B------:R0:W-:Y:S04]  /*2efc0*/  @P6 STG.E.U16 [R28.64], R12 ;  /* 0x0000000c1c006986 */ /* 0x0001e8000c101506 */
[----:B0-----:R-:W2:Y:S01]  /*2efd0*/  LDL.LU R12, [R1+0x80] ;  /* 0x00008000010c7983 */ /* 0x001ea20000300800 */
[----:B------:R-:W-:Y:S01]  /*2efe0*/  PRMT R8, R10, 0x7632, R8 ;  /* 0x000076320a087816 */ /* 0x000fe20000000008 */
[----:B------:R-:W-:Y:S01]  /*2eff0*/  IMAD.WIDE R24, R0, 0x2, R6 ;  /* 0x0000000200187825 */ /* 0x000fe200078e0206 */
[----:B------:R-:W-:Y:S01]  /*2f000*/  ISETP.LT.AND P5, PT, R14, c[0x0][0x178], !P0 ;  /* 0x00005e000e007a0c */ /* 0x000fe200047a1270 */
[----:B------:R-:W4:Y:S01]  /*2f010*/  LDL.LU R10, [R1+0x11a0] ;  /* 0x0011a000010a7983 */ /* 0x000f220000300800 */
[----:B------:R-:W-:Y:S01]  /*2f020*/  PRMT R9, R23, 0x7632, R9 ;  /* 0x0000763217097816 */ /* 0x000fe20000000009 */
[----:B------:R-:W-:Y:S01]  /*2f030*/  IMAD.WIDE R22, R0, 0x2, R4 ;  /* 0x0000000200167825 */ /* 0x000fe200078e0204 */
[----:B------:R-:W-:-:S02]  /*2f040*/  PRMT R29, R16, 0x7632, R29 ;  /* 0x00007632101d7816 */ /* 0x000fc4000000001d */
[----:B------:R-:W-:Y:S01]  /*2f050*/  ISETP.LT.AND P6, PT, R11, c[0x0][0x178], !P0 ;  /* 0x00005e000b007a0c */ /* 0x000fe200047c1270 */
[C---:B------:R-:W-:Y:S01]  /*2f060*/  IMAD.WIDE R26, R0.reuse, 0x2, R20 ;  /* 0x00000002001a7825 */ /* 0x040fe200078e0214 */
[----:B------:R-:W-:Y:S02]  /*2f070*/  IADD3 R16, R0, c[0x0][0x198], RZ ;  /* 0x0000660000107a10 */ /* 0x000fe40007ffe0ff */
[----:B------:R-:W-:Y:S02]  /*2f080*/  ISETP.LT.AND P0, PT, R19, c[0x0][0x178], !P3 ;  /* 0x00005e0013007a0c */ /* 0x000fe40005f01270 */
[----:B------:R-:W-:Y:S02]  /*2f090*/  PRMT R0, R8, 0x7610, R0 ;  /* 0x0000761008007816 */ /* 0x000fe40000000000 */
[----:B------:R-:W4:Y:S04]  /*2f0a0*/  LDL.LU R8, [R1+0x119c] ;  /* 0x00119c0001087983 */ /* 0x000f280000300800 */
[----:B------:R0:W-:Y:S01]  /*2f0b0*/  @P4 STG.E.U16 [R22.64], R0 ;  /* 0x0000000016004986 */ /* 0x0001e2000c101506 */
[----:B------:R-:W-:-:S03]  /*2f0c0*/  ISETP.LT.AND P4, PT, R15, c[0x0][0x178], !P3 ;  /* 0x00005e000f007a0c */ /* 0x000fc60005f81270 */
[----:B------:R1:W-:Y:S04]  /*2f0d0*/  @P5 STG.E.U16 [R24.64], R9 ;  /* 0x0000000918005986 */ /* 0x0003e8000c101506 */
[----:B------:R-:W-:Y:S01]  /*2f0e0*/  @P6 STG.E.U16 [R26.64], R29 ;  /* 0x0000001d1a006986 */ /* 0x000fe2000c101506 */
[----:B0-----:R-:W-:-:S03]  /*2f0f0*/  IMAD.WIDE R22, R16, 0x2, R2 ;  /* 0x0000000210167825 */ /* 0x001fc600078e0202 */
[----:B-1----:R-:W4:Y:S04]  /*2f100*/  LDL.LU R9, [R1+0x1c0] ;  /* 0x0001c00001097983 */ /* 0x002f280000300800 */
[----:B---3--:R0:W-:Y:S02]  /*2f110*/  @P0 STG.E.U16 [R22.64], R17 ;  /* 0x0000001116000986 */ /* 0x0081e4000c101506 */
[----:B0-----:R-:W-:-:S05]  /*2f120*/  IMAD.WIDE R22, R16, 0x2, R4 ;  /* 0x0000000210167825 */ /* 0x001fca00078e0204 */
[----:B--2---:R0:W-:Y:S04]  /*2f130*/  @P4 STG.E.U16 [R22.64], R12 ;  /* 0x0000000c16004986 */ /* 0x0041e8000c101506 */
[----:B0-----:R-:W2:Y:S01]  /*2f140*/  LDL.LU R23, [R1+0x40] ;  /* 0x0000400001177983 */ /* 0x001ea20000300800 */
[----:B------:R-:W-:Y:S02]  /*2f150*/  ISETP.LT.AND P5, PT, R14, c[0x0][0x178], !P3 ;  /* 0x00005e000e007a0c */ /* 0x000fe40005fa1270 */
[----:B------:R-:W-:Y:S02]  /*2f160*/  ISETP.LT.AND P3, PT, R11, c[0x0][0x178], !P3 ;  /* 0x00005e000b007a0c */ /* 0x000fe40005f61270 */
[----:B------:R-:W-:Y:S02]  /*2f170*/  ISETP.LT.AND P6, PT, R19, c[0x0][0x178], !P2 ;  /* 0x00005e0013007a0c */ /* 0x000fe400057c1270 */
[----:B------:R-:W-:-:S02]  /*2f180*/  IADD3 R28, R18, 0x4, RZ ;  /* 0x00000004121c7810 */ /* 0x000fc40007ffe0ff */
[C---:B------:R-:W-:Y:S01]  /*2f190*/  IADD3 R0, R16.reuse, c[0x0][0x198], RZ ;  /* 0x0000660010007a10 */ /* 0x040fe20007ffe0ff */
[----:B------:R-:W-:Y:S01]  /*2f1a0*/  IMAD.WIDE R24, R16, 0x2, R6 ;  /* 0x0000000210187825 */ /* 0x000fe200078e0206 */
[----:B----4-:R-:W-:Y:S02]  /*2f1b0*/  PRMT R10, R17, 0x7632, R10 ;  /* 0x00007632110a7816 */ /* 0x010fe4000000000a */
[----:B------:R-:W-:Y:S01]  /*2f1c0*/  ISETP.GE.AND P1, PT, R28, c[0x0][0x17c], PT ;  /* 0x00005f001c007a0c */ /* 0x000fe20003f26270 */
[----:B------:R-:W-:Y:S01]  /*2f1d0*/  IMAD.WIDE R26, R16, 0x2, R20 ;  /* 0x00000002101a7825 */ /* 0x000fe200078e0214 */
[----:B------:R-:W-:-:S03]  /*2f1e0*/  IADD3 R17, R18, 0x5, RZ ;  /* 0x0000000512117810 */ /* 0x000fc60007ffe0ff */
[----:B------:R-:W-:Y:S01]  /*2f1f0*/  IMAD.WIDE R28, R0, 0x2, R2 ;  /* 0x00000002001c7825 */ /* 0x000fe200078e0202 */
[----:B------:R-:W-:Y:S02]  /*2f200*/  ISETP.GE.AND P0, PT, R17, c[0x0][0x17c], PT ;  /* 0x00005f0011007a0c */ /* 0x000fe40003f06270 */
[----:B------:R-:W3:Y:S01]  /*2f210*/  LDL.LU R17, [R1+0x70] ;  /* 0x0000700001117983 */ /* 0x000ee20000300800 */
[----:B------:R-:W-:Y:S02]  /*2f220*/  ISETP.LT.AND P4, PT, R15, c[0x0][0x178], !P2 ;  /* 0x00005e000f007a0c */ /* 0x000fe40005781270 */
[----:B------:R-:W-:Y:S02]  /*2f230*/  PRMT R16, R8, 0x7632, R16 ;  /* 0x0000763208107816 */ /* 0x000fe40000000010 */
[----:B------:R-:W-:Y:S01]  /*2f240*/  PRMT R13, R9, 0x7632, R13 ;  /* 0x00007632090d7816 */ /* 0x000fe2000000000d */
[----:B--2---:R-:W-:Y:S01]  /*2f250*/  @P5 STG.E.U16 [R24.64], R23 ;  /* 0x0000001718005986 */ /* 0x004fe2000c101506 */
[----:B------:R-:W-:-:S03]  /*2f260*/  ISETP.LT.AND P5, PT, R14, c[0x0][0x178], !P2 ;  /* 0x00005e000e007a0c */ /* 0x000fc600057a1270 */
[----:B------:R-:W-:Y:S04]  /*2f270*/  @P3 STG.E.U16 [R26.64], R8 ;  /* 0x000000081a003986 */ /* 0x000fe8000c101506 */
[----:B------:R0:W-:Y:S01]  /*2f280*/  @P6 STG.E.U16 [R28.64], R10 ;  /* 0x0000000a1c006986 */ /* 0x0001e2000c101506 */
[----:B------:R-:W-:Y:S02]  /*2f290*/  ISETP.LT.AND P6, PT, R11, c[0x0][0x178], !P2 ;  /* 0x00005e000b007a0c */ /* 0x000fe400057c1270 */
[----:B------:R-:W-:Y:S01]  /*2f2a0*/  ISETP.LT.AND P2, PT, R19, c[0x0][0x178], !P1 ;  /* 0x00005e0013007a0c */ /* 0x000fe20004f41270 */
[----:B0-----:R-:W2:Y:S01]  /*2f2b0*/  LDL.LU R10, [R1+0x30] ;  /* 0x00003000010a7983 */ /* 0x001ea20000300800 */
[----:B------:R-:W-:-:S03]  /*2f2c0*/  PRMT R29, R12, 0x7632, R29 ;  /* 0x000076320c1d7816 */ /* 0x000fc6000000001d */
[----:B------:R-:W4:Y:S01]  /*2f2d0*/  LDL.LU R12, [R1+0x1198] ;  /* 0x00119800010c7983 */ /* 0x000f220000300800 */
[----:B------:R-:W-:Y:S01]  /*2f2e0*/  IMAD.WIDE R26, R0, 0x2, R4 ;  /* 0x00000002001a7825 */ /* 0x000fe200078e0204 */
[----:B------:R-:W-:-:S03]  /*2f2f0*/  PRMT R28, R23, 0x7632, R28 ;  /* 0x00007632171c7816 */ /* 0x000fc6000000001c */
[C---:B------:R-:W-:Y:S01]  /*2f300*/  IMAD.WIDE R24, R0.reuse, 0x2, R6 ;  /* 0x0000000200187825 */ /* 0x040fe200078e0206 */
[----:B------:R-:W-:Y:S03]  /*2f310*/  @P4 STG.E.U16 [R26.64], R29 ;  /* 0x0000001d1a004986 */ /* 0x000fe6000c101506 */
[C---:B------:R-:W-:Y:S01]  /*2f320*/  IMAD.WIDE R22, R0.reuse, 0x2, R20 ;  /* 0x0000000200167825 */ /* 0x040fe200078e0214 */
[----:B------:R-:W-:Y:S01]  /*2f330*/  IADD3 R0, R0, c[0x0][0x198], RZ ;  /* 0x0000660000007a10 */ /* 0x000fe20007ffe0ff */
[----:B------:R-:W-:Y:S04]  /*2f340*/  @P5 STG.E.U16 [R24.64], R28 ;  /* 0x0000001c18005986 */ /* 0x000fe8000c101506 */
[----:B------:R0:W-:Y:S02]  /*2f350*/  @P6 STG.E.U16 [R22.64], R16 ;  /* 0x0000001016006986 */ /* 0x0001e4000c101506 */
[----:B0-----:R-:W-:-:S05]  /*2f360*/  IMAD.WIDE R22, R0, 0x2, R2 ;  /* 0x0000000200167825 */ /* 0x001fca00078e0202 */
[----:B------:R0:W-:Y:S04]  /*2f370*/  @P2 STG.E.U16 [R22.64], R9 ;  /* 0x0000000916002986 */ /* 0x0001e8000c101506 */
[----:B0-----:R-:W4:Y:S01]  /*2f380*/  LDL.LU R9, [R1+0x1d0] ;  /* 0x0001d00001097983 */ /* 0x001f220000300800 */
[----:B------:R-:W-:Y:S02]  /*2f390*/  ISETP.LT.AND P4, PT, R15, c[0x0][0x178], !P1 ;  /* 0x00005e000f007a0c */ /* 0x000fe40004f81270 */
[----:B------:R-:W-:Y:S02]  /*2f3a0*/  IADD3 R8, R18, 0x6, RZ ;  /* 0x0000000612087810 */ /* 0x000fe40007ffe0ff */
[----:B------:R-:W-:Y:S02]  /*2f3b0*/  ISETP.LT.AND P5, PT, R14, c[0x0][0x178], !P1 ;  /* 0x00005e000e007a0c */ /* 0x000fe40004fa1270 */
[----:B------:R-:W-:-:S02]  /*2f3c0*/  ISETP.LT.AND P1, PT, R11, c[0x0][0x178], !P1 ;  /* 0x00005e000b007a0c */ /* 0x000fc40004f21270 */
[----:B------:R-:W-:Y:S02]  /*2f3d0*/  ISETP.LT.AND P6, PT, R19, c[0x0][0x178], !P0 ;  /* 0x00005e0013007a0c */ /* 0x000fe400047c1270 */
[----:B------:R-:W-:Y:S02]  /*2f3e0*/  ISETP.GE.AND P3, PT, R8, c[0x0][0x17c], PT ;  /* 0x00005f0008007a0c */ /* 0x000fe40003f66270 */
[C---:B------:R-:W-:Y:S01]  /*2f3f0*/  IADD3 R8, R0.reuse, c[0x0][0x198], RZ ;  /* 0x0000660000087a10 */ /* 0x040fe20007ffe0ff */
[----:B------:R-:W-:-:S04]  /*2f400*/  IMAD.WIDE R24, R0, 0x2, R4 ;  /* 0x0000000200187825 */ /* 0x000fc800078e0204 */
[C---:B------:R-:W-:Y:S01]  /*2f410*/  IMAD.WIDE R22, R0.reuse, 0x2, R6 ;  /* 0x0000000200167825 */ /* 0x040fe200078e0206 */
[----:B---3--:R0:W-:Y:S03]  /*2f420*/  @P4 STG.E.U16 [R24.64], R17 ;  /* 0x0000001118004986 */ /* 0x0081e6000c101506 */
[----:B------:R-:W-:-:S04]  /*2f430*/  IMAD.WIDE R26, R0, 0x2, R20 ;  /* 0x00000002001a7825 */ /* 0x000fc800078e0214 */
[----:B------:R-:W-:Y:S01]  /*2f440*/  IMAD.WIDE R28, R8, 0x2, R2 ;  /* 0x00000002081c7825 */ /* 0x000fe200078e0202 */
[----:B------:R-:W-:Y:S02]  /*2f450*/  ISETP.LT.AND P4, PT, R15, c[0x0][0x178], !P0 ;  /* 0x00005e000f007a0c */ /* 0x000fe40004781270 */
[----:B------:R-:W-:Y:S01]  /*2f460*/  IADD3 R16, R18, 0x7, RZ ;  /* 0x0000000712107810 */ /* 0x000fe20007ffe0ff */
[----:B0-----:R-:W-:-:S03]  /*2f470*/  IMAD.WIDE R24, R8, 0x2, R6 ;  /* 0x0000000208187825 */ /* 0x001fc600078e0206 */
[----:B------:R-:W-:Y:S02]  /*2f480*/  ISETP.GE.AND P2, PT, R16, c[0x0][0x17c], PT ;  /* 0x00005f0010007a0c */ /* 0x000fe40003f46270 */
[----:B------:R-:W-:Y:S01]  /*2f490*/  IADD3 R0, R8, c[0x0][0x198], RZ ;  /* 0x0000660008007a10 */ /* 0x000fe20007ffe0ff */
[----:B--2---:R0:W-:Y:S01]  /*2f4a0*/  @P5 STG.E.U16 [R22.64], R10 ;  /* 0x0000000a16005986 */ /* 0x0041e2000c101506 */
[----:B------:R-:W-:-:S03]  /*2f4b0*/  ISETP.LT.AND P5, PT, R14, c[0x0][0x178], !P0 ;  /* 0x00005e000e007a0c */ /* 0x000fc600047a1270 */
[----:B----4-:R1:W-:Y:S04]  /*2f4c0*/  @P1 STG.E.U16 [R26.64], R12 ;  /* 0x0000000c1a001986 */ /* 0x0103e8000c101506 */
[----:B------:R2:W-:Y:S01]  /*2f4d0*/  @P6 STG.E.U16 [R28.64], R13 ;  /* 0x0000000d1c006986 */ /* 0x0005e2000c101506 */
[----:B------:R-:W-:Y:S02]  /*2f4e0*/  ISETP.LT.AND P6, PT, R11, c[0x0][0x178], !P0 ;  /* 0x00005e000b007a0c */ /* 0x000fe400047c1270 */
[----:B------:R-:W-:Y:S01]  /*2f4f0*/  ISETP.LT.AND P0, PT, R19, c[0x0][0x178], !P3 ;  /* 0x00005e0013007a0c */ /* 0x000fe20005f01270 */
[----:B0-----:R-:W-:Y:S01]  /*2f500*/  IMAD.WIDE R22, R8, 0x2, R20 ;  /* 0x0000000208167825 */ /* 0x001fe200078e0214 */
[----:B------:R-:W-:-:S03]  /*2f510*/  PRMT R16, R12, 0x7632, R16 ;  /* 0x000076320c107816 */ /* 0x000fc60000000010 */
[----:B-1----:R-:W-:Y:S01]  /*2f520*/  IMAD.WIDE R26, R8, 0x2, R4 ;  /* 0x00000002081a7825 */ /* 0x002fe200078e0204 */
[----:B--2---:R-:W-:Y:S01]  /*2f530*/  PRMT R29, R17, 0x7632, R29 ;  /* 0x00007632111d7816 */ /* 0x004fe2000000001d */
[----:B------:R-:W2:Y:S01]  /*2f540*/  LDL.LU R13, [R1+0x1194] ;  /* 0x00119400010d7983 */ /* 0x000ea20000300800 */
[----:B------:R-:W-:Y:S02]  /*2f550*/  PRMT R28, R10, 0x7632, R28 ;  /* 0x000076320a1c7816 */ /* 0x000fe4000000001c */
[----:B------:R-:W-:Y:S01]  /*2f560*/  IADD3 R12, R18, 0x8, RZ ;  /* 0x00000008120c7810 */ /* 0x000fe20007ffe0ff */
[----:B------:R0:W-:Y:S04]  /*2f570*/  @P4 STG.E.U16 [R26.64], R29 ;  /* 0x0000001d1a004986 */ /* 0x0001e8000c101506 */
[----:B------:R-:W-:Y:S01]  /*2f580*/  @P5 STG.E.U16 [R24.64], R28 ;  /* 0x0000001c18005986 */ /* 0x000fe2000c101506 */
[----:B------:R-:W-:-:S03]  /*2f590*/  ISETP.GE.AND P1, PT, R12, c[0x0][0x17c], PT ;  /* 0x00005f000c007a0c */ /* 0x000fc60003f26270 */
[----:B------:R1:W-:Y:S01]  /*2f5a0*/  @P6 STG.E.U16 [R22.64], R16 ;  /* 0x0000001016006986 */ /* 0x0003e2000c101506 */
[----:B------:R-:W-:-:S03]  /*2f5b0*/  IADD3 R12, R18, 0x9, RZ ;  /* 0x00000009120c7810 */ /* 0x000fc60007ffe0ff */
[----:B------:R-:W3:Y:S01]  /*2f5c0*/  LDL.LU R17, [R1+0x1e0] ;  /* 0x0001e00001117983 */ /* 0x000ee20000300800 */
[C---:B------:R-:W-:Y:S01]  /*2f5d0*/  IADD3 R8, R0.reuse, c[0x0][0x198], RZ ;  /* 0x0000660000087a10 */ /* 0x040fe20007ffe0ff */
[C---:B0-----:R-:W-:Y:S02]  /*2f5e0*/  IMAD.WIDE R26, R0.reuse, 0x2, R20 ;  /* 0x00000002001a7825 */ /* 0x041fe400078e0214 */
[----:B------:R-:W4:Y:S02]  /*2f5f0*/  LDL.LU R10, [R1+0x64] ;  /* 0x00006400010a7983 */ /* 0x000f240000300800 */
[----:B-1----:R-:W-:Y:S01]  /*2f600*/  IMAD.WIDE R22, R0, 0x2, R2 ;  /* 0x0000000200167825 */ /* 0x002fe200078e0202 */
[----:B------:R-:W-:-:S03]  /*2f610*/  PRMT R16, R9, 0x7632, R16 ;  /* 0x0000763209107816 */ /* 0x000fc60000000010 */
[----:B------:R-:W-:Y:S01]  /*2f620*/  IMAD.WIDE R24, R0, 0x2, R4 ;  /* 0x0000000200187825 */ /* 0x000fe200078e0204 */
[----:B------:R0:W-:Y:S01]  /*2f630*/  @P0 STG.E.U16 [R22.64], R9 ;  /* 0x0000000916000986 */ /* 0x0001e2000c101506 */
[----:B------:R-:W-:-:S03]  /*2f640*/  ISETP.GE.AND P0, PT, R12, c[0x0][0x17c], PT ;  /* 0x00005f000c007a0c */ /* 0x000fc60003f06270 */
[----:B0-----:R-:W2:Y:S01]  /*2f650*/  LDL.LU R9, [R1+0x54] ;  /* 0x0000540001097983 */ /* 0x001ea20000300800 */
[----:B------:R-:W-:-:S03]  /*2f660*/  IMAD.WIDE R22, R0, 0x2, R6 ;  /* 0x0000000200167825 */ /* 0x000fc600078e0206 */
[----:B------:R-:W2:Y:S04]  /*2f670*/  LDL.LU R0, [R1+0x10] ;  /* 0x0000100001007983 */ /* 0x000ea80000300800 */
[----:B------:R-:W2:Y:S01]  /*2f680*/  LDL.LU R12, [R1+0x140] ;  /* 0x00014000010c7983 */ /* 0x000ea20000300800 */
[----:B------:R-:W-:Y:S02]  /*2f690*/  ISETP.LT.AND P4, PT, R15, c[0x0][0x178], !P3 ;  /* 0x00005e000f007a0c */ /* 0x000fe40005f81270 */
[----:B------:R-:W-:Y:S02]  /*2f6a0*/  ISETP.LT.AND P5, PT, R14, c[0x0][0x178], !P3 ;  /* 0x00005e000e007a0c */ /* 0x000fe40005fa1270 */
[----:B------:R-:W-:Y:S02]  /*2f6b0*/  ISETP.LT.AND P3, PT, R11, c[0x0][0x178], !P3 ;  /* 0x00005e000b007a0c */ /* 0x000fe40005f61270 */
[----:B------:R-:W-:Y:S01]  /*2f6c0*/  ISETP.LT.AND P6, PT, R19, c[0x0][0x178], !P2 ;  /* 0x00005e0013007a0c */ /* 0x000fe200057c1270 */
[----:B------:R-:W-:-:S06]  /*2f6d0*/  IMAD.WIDE R28, R8, 0x2, R2 ;  /* 0x00000002081c7825 */ /* 0x000fcc00078e0202 */
[----:B---3--:R0:W-:Y:S01]  /*2f6e0*/  @P4 STG.E.U16 [R24.64], R17 ;  /* 0x0000001118004986 */ /* 0x0081e2000c101506 */
[----:B------:R-:W-:Y:S01]  /*2f6f0*/  ISETP.LT.AND P4, PT, R15, c[0x0][0x178], !P2 ;  /* 0x00005e000f007a0c */ /* 0x000fe20005781270 */
[----:B0-----:R-:W-:Y:S02]  /*2f700*/  IMAD.WIDE R24, R8, 0x2, R6 ;  /* 0x0000000208187825 */ /* 0x001fe400078e0206 */
[----:B--2---:R0:W-:Y:S01]  /*2f710*/  @P5 STG.E.U16 [R22.64], R12 ;  /* 0x0000000c16005986 */ /* 0x0041e2000c101506 */
[----:B------:R-:W-:-:S03]  /*2f720*/  ISETP.LT.AND P5, PT, R14, c[0x0][0x178], !P2 ;  /* 0x00005e000e007a0c */ /* 0x000fc600057a1270 */
[----:B------:R-:W-:Y:S04]  /*2f730*/  @P3 STG.E.U16 [R26.64], R0 ;  /* 0x000000001a003986 */ /* 0x000fe8000c101506 */
[----:B------:R1:W-:Y:S01]  /*2f740*/  @P6 STG.E.U16 [R28.64], R16 ;  /* 0x000000101c006986 */ /* 0x0003e2000c101506 */
[----:B------:R-:W-:Y:S02]  /*2f750*/  ISETP.LT.AND P6, PT, R11, c[0x0][0x178], !P2 ;  /* 0x00005e000b007a0c */ /* 0x000fe400057c1270 */
[----:B------:R-:W-:Y:S01]  /*2f760*/  ISETP.LT.AND P2, PT, R19, c[0x0][0x178], !P1 ;  /* 0x00005e0013007a0c */ /* 0x000fe20004f41270 */
[----:B0-----:R-:W-:Y:S01]  /*2f770*/  IMAD.WIDE R22, R8, 0x2, R4 ;  /* 0x0000000208167825 */ /* 0x001fe200078e0204 */
[----:B-1----:R-:W-:Y:S02]  /*2f780*/  PRMT R29, R17, 0x7632, R29 ;  /* 0x00007632111d7816 */ /* 0x002fe4000000001d */
[----:B------:R-:W-:Y:S01]  /*2f790*/  PRMT R16, R0, 0x7632, R16 ;  /* 0x0000763200107816 */ /* 0x000fe20000000010 */
[C---:B------:R-:W-:Y:S01]  /*2f7a0*/  IMAD.WIDE R26, R8.reuse, 0x2, R20 ;  /* 0x00000002081a7825 */ /* 0x040fe200078e0214 */
[----:B------:R-:W-:Y:S01]  /*2f7b0*/  IADD3 R0, R8, c[0x0][0x198], RZ ;  /* 0x0000660008007a10 */ /* 0x000fe20007ffe0ff */
[----:B------:R0:W-:Y:S01]  /*2f7c0*/  @P4 STG.E.U16 [R22.64], R29 ;  /* 0x0000001d16004986 */ /* 0x0001e2000c101506 */
[----:B------:R-:W-:-:S02]  /*2f7d0*/  PRMT R28, R12, 0x7632, R28 ;  /* 0x000076320c1c7816 */ /* 0x000fc4000000001c */
[----:B------:R-:W-:Y:S01]  /*2f7e0*/  ISETP.LT.AND P4, PT, R15, c[0x0][0x178], !P1 ;  /* 0x00005e000f007a0c */ /* 0x000fe20004f81270 */
[----:B------:R-:W2:Y:S01]  /*2f7f0*/  LDL.LU R17, [R1+0x1190] ;  /* 0x0011900001117983 */ /* 0x000ea20000300800 */
[----:B------:R-:W-:-:S03]  /*2f800*/  IADD3 R12, R18, 0xa, RZ ;  /* 0x0000000a120c7810 */ /* 0x000fc60007ffe0ff */
[----:B------:R-:W-:Y:S01]  /*2f810*/  @P5 STG.E.U16 [R24.64], R28 ;  /* 0x0000001c18005986 */ /* 0x000fe2000c101506 */
[----:B0-----:R-:W-:-:S03]  /*2f820*/  IMAD.WIDE R22, R0, 0x2, R2 ;  /* 0x0000000200167825 */ /* 0x001fc600078e0202 */
[----:B------:R0:W-:Y:S01]  /*2f830*/  @P6 STG.E.U16 [R26.64], R16 ;  /* 0x000000101a006986 */ /* 0x0001e2000c101506 */
[----:B------:R-:W-:-:S03]  /*2f840*/  ISETP.GE.AND P3, PT, R12, c[0x0][0x17c], PT ;  /* 0x00005f000c007a0c */ /* 0x000fc60003f66270 */
[----:B----4-:R1:W-:Y:S01]  /*2f850*/  @P2 STG.E.U16 [R22.64], R10 ;  /* 0x0000000a16002986 */ /* 0x0103e2000c101506 */
[----:B------:R-:W-:-:S03]  /*2f860*/  IADD3 R12, R18, 0xb, RZ ;  /* 0x0000000b120c7810 */ /* 0x000fc60007ffe0ff */
[----:B------:R-:W3:Y:S01]  /*2f870*/  LDL.LU R18, [R1+0x94] ;  /* 0x0000940001127983 */ /* 0x000ee20000300800 */
[----:B0-----:R-:W-:Y:S01]  /*2f880*/  PRMT R16, R10, 0x7632, R16 ;  /* 0x000076320a107816 */ /* 0x001fe20000000010 */
[----:B-1----:R-:W-:Y:S02]  /*2f890*/  IMAD.WIDE R22, R0, 0x2, R4 ;  /* 0x0000000200167825 */ /* 0x002fe400078e0204 */
[----:B------:R-:W4:Y:S04]  /*2f8a0*/  LDL.LU R10, [R1+0x84] ;  /* 0x00008400010a7983 */ /* 0x000f280000300800 */
[----:B------:R0:W-:Y:S04]  /*2f8b0*/  @P4 STG.E.U16 [R22.64], R9 ;  /* 0x0000000916004986 */ /* 0x0001e8000c101506 */
[----:B0-----:R-:W2:Y:S01]  /*2f8c0*/  LDL.LU R23, [R1+0x24] ;  /* 0x0000240001177983 */ /* 0x001ea20000300800 */
[----:B------:R-:W-:-:S02]  /*2f8d0*/  ISETP.LT.AND P5, PT, R14, c[0x0][0x178], !P1 ;  /* 0x00005e000e007a0c */ /* 0x000fc40004fa1270 */
[----:B------:R-:W-:Y:S02]  /*2f8e0*/  ISETP.LT.AND P1, PT, R11, c[0x0][0x178], !P1 ;  /* 0x00005e000b007a0c */ /* 0x000fe40004f21270 */
[----:B------:R-:W-:Y:S02]  /*2f8f0*/  ISETP.LT.AND P6, PT, R19, c[0x0][0x178], !P0 ;  /* 0x00005e0013007a0c */ /* 0x000fe400047c1270 */
[C---:B------:R-:W-:Y:S01]  /*2f900*/  IADD3 R8, R0.reuse, c[0x0][0x198], RZ ;  /* 0x0000660000087a10 */ /* 0x040fe20007ffe0ff */
[----:B------:R-:W-:-:S04]  /*2f910*/  IMAD.WIDE R24, R0, 0x2, R6 ;  /* 0x0000000200187825 */ /* 0x000fc800078e0206 */
[----:B------:R-:W-:-:S04]  /*2f920*/  IMAD.WIDE R26, R0, 0x2, R20 ;  /* 0x00000002001a7825 */ /* 0x000fc800078e0214 */
[C---:B------:R-:W-:Y:S01]  /*2f930*/  IMAD.WIDE R28, R8.reuse, 0x2, R2 ;  /* 0x00000002081c7825 */ /* 0x040fe200078e0202 */
[----:B------:R-:W-:Y:S01]  /*2f940*/  ISETP.LT.AND P4, PT, R15, c[0x0][0x178], !P0 ;  /* 0x00005e000f007a0c */ /* 0x000fe20004781270 */
[----:B--2---:R-:W-:Y:S04]  /*2f950*/  @P5 STG.E.U16 [R24.64], R23 ;  /* 0x0000001718005986 */ /* 0x004fe8000c101506 */
[----:B------:R-:W-:Y:S04]  /*2f960*/  @P1 STG.E.U16 [R26.64], R17 ;  /* 0x000000111a001986 */ /* 0x000fe8000c101506 */
[----:B------:R0:W-:Y:S04]  /*2f970*/  @P6 STG.E.U16 [R28.64], R16 ;  /* 0x000000101c006986 */ /* 0x0001e8000c101506 */
[----:B0-----:R-:W2:Y:S01]  /*2f980*/  LDL R29, [R1+0x7d8] ;  /* 0x0007d800011d7983 */ /* 0x001ea20000100800 */
[----:B------:R-:W-:Y:S01]  /*2f990*/  PRMT R26, R17, 0x7632, R26 ;  /* 0x00007632111a7816 */ /* 0x000fe2000000001a */
[----:B------:R-:W-:Y:S01]  /*2f9a0*/  IMAD.WIDE R16, R8, 0x2, R4 ;  /* 0x0000000208107825 */ /* 0x000fe200078e0204 */
[----:B------:R-:W-:-:S02]  /*2f9b0*/  ISETP.LT.AND P5, PT, R14, c[0x0][0x178], !P0 ;  /* 0x00005e000e007a0c */ /* 0x000fc400047a1270 */
[----:B------:R-:W-:Y:S02]  /*2f9c0*/  PRMT R0, R9, 0x7632, R0 ;  /* 0x0000763209007816 */ /* 0x000fe40000000000 */
[----:B------:R-:W-:Y:S02]  /*2f9d0*/  ISETP.LT.AND P6, PT, R11, c[0x0][0x178], !P0 ;  /* 0x00005e000b007a0c */ /* 0x000fe400047c1270 */
[----:B------:R-:W-:Y:S01]  /*2f9e0*/  ISETP.GE.AND P2, PT, R12, c[0x0][0x17c], PT ;  /* 0x00005f000c007a0c */ /* 0x000fe20003f46270 */
[----:B------:R0:W-:Y:S01]  /*2f9f0*/  @P4 STG.E.U16 [R16.64], R0 ;  /* 0x0000000010004986 */ /* 0x0001e2000c101506 */
[----:B------:R-:W-:Y:S01]  /*2fa00*/  ISETP.LT.AND P0, PT, R19, c[0x0][0x178], !P3 ;  /* 0x00005e0013007a0c */ /* 0x000fe20005f01270 */
[C---:B------:R-:W-:Y:S01]  /*2fa10*/  IMAD.WIDE R24, R8.reuse, 0x2, R20 ;  /* 0x0000000208187825 */ /* 0x040fe200078e0214 */
[----:B------:R-:W-:Y:S01]  /*2fa20*/  PRMT R12, R23, 0x7632, R12 ;  /* 0x00007632170c7816 */ /* 0x000fe2000000000c */
[----:B------:R-:W2:Y:S01]  /*2fa30*/  LDL.LU R9, [R1+0x118c] ;  /* 0x00118c0001097983 */ /* 0x000ea20000300800 */
[----:B------:R-:W-:Y:S01]  /*2fa40*/  ISETP.LT.AND P4, PT, R15, c[0x0][0x178], !P3 ;  /* 0x00005e000f007a0c */ /* 0x000fe20005f81270 */
[C---:B------:R-:W-:Y:S01]  /*2fa50*/  IMAD.WIDE R22, R8.reuse, 0x2, R6 ;  /* 0x0000000208167825 */ /* 0x040fe200078e0206 */
[----:B------:R-:W-:-:S04]  /*2fa60*/  IADD3 R8, R8, c[0x0][0x198], RZ ;  /* 0x0000660008087a10 */ /* 0x000fc80007ffe0ff */
[----:B------:R1:W-:Y:S01]  /*2fa70*/  @P5 STG.E.U16 [R22.64], R12 ;  /* 0x0000000c16005986 */ /* 0x0003e2000c101506 */
[----:B0-----:R-:W-:-:S03]  /*2fa80*/  IMAD.WIDE R16, R8, 0x2, R2 ;  /* 0x0000000208107825 */ /* 0x001fc600078e0202 */
[----:B------:R-:W-:Y:S04]  /*2fa90*/  @P6 STG.E.U16 [R24.64], R26 ;  /* 0x0000001a18006986 */ /* 0x000fe8000c101506 */
[----:B---3--:R0:W-:Y:S01]  /*2faa0*/  @P0 STG.E.U16 [R16.64], R18 ;  /* 0x0000001210000986 */ /* 0x0081e2000c101506 */
[----:B-1----:R-:W-:Y:S01]  /*2fab0*/  IMAD.WIDE R22, R8, 0x2, R4 ;  /* 0x0000000208167825 */ /* 0x002fe200078e0204 */
[----:B------:R-:W-:-:S04]  /*2fac0*/  PRMT R12, R18, 0x7632, R12 ;  /* 0x00007632120c7816 */ /* 0x000fc8000000000c */
[----:B----4-:R1:W-:Y:S04]  /*2fad0*/  @P4 STG.E.U16 [R22.64], R10 ;  /* 0x0000000a16004986 */ /* 0x0103e8000c101506 */
[----:B0-----:R-:W3:Y:S01]  /*2fae0*/  LDL.LU R18, [R1+0x1c4] ;  /* 0x0001c40001127983 */ /* 0x001ee20000300800 */
[----:B--2---:R-:W-:-:S04]  /*2faf0*/  IADD3 R28, R29, 0xd, RZ ;  /* 0x0000000d1d1c7810 */ /* 0x004fc80007ffe0ff */
[----:B------:R-:W-:Y:S02]  /*2fb00*/  ISETP.GE.AND P0, PT, R28, c[0x0][0x17c], PT ;  /* 0x00005f001c007a0c */ /* 0x000fe40003f06270 */
[----:B------:R-:W2:Y:S04]  /*2fb10*/  LDL.LU R28, [R1+0x34] ;  /* 0x00003400011c7983 */ /* 0x000ea80000300800 */
[----:B-1----:R-:W4:Y:S01]  /*2fb20*/  LDL.LU R23, [R1+0x44] ;  /* 0x0000440001177983 */ /* 0x002f220000300800 */
[----:B------:R-:W-:Y:S02]  /*2fb30*/  ISETP.LT.AND P5, PT, R14, c[0x0][0x178], !P3 ;  /* 0x00005e000e007a0c */ /* 0x000fe40005fa1270 */
[----:B------:R-:W-:Y:S02]  /*2fb40*/  ISETP.LT.AND P3, PT, R11, c[0x0][0x178], !P3 ;  /* 0x00005e000b007a0c */ /* 0x000fe40005f61270 */
[----:B------:R-:W-:-:S02]  /*2fb50*/  ISETP.LT.AND P6, PT, R19, c[0x0][0x178], !P2 ;  /* 0x00005e0013007a0c */ /* 0x000fc400057c1270 */
[----:B------:R-:W-:Y:S02]  /*2fb60*/  IADD3 R27, R29, 0xc, RZ ;  /* 0x0000000c1d1b7810 */ /* 0x000fe40007ffe0ff */
[C---:B------:R-:W-:Y:S01]  /*2fb70*/  IADD3 R0, R8.reuse, c[0x0][0x198], RZ ;  /* 0x0000660008007a10 */ /* 0x040fe20007ffe0ff */
[----:B------:R-:W-:Y:S01]  /*2fb80*/  IMAD.WIDE R16, R8, 0x2, R6 ;  /* 0x0000000208107825 */ /* 0x000fe200078e0206 */
[----:B------:R-:W-:-:S03]  /*2fb90*/  ISETP.GE.AND P1, PT, R27, c[0x0][0x17c], PT ;  /* 0x00005f001b007a0c */ /* 0x000fc60003f26270 */
[----:B------:R-:W-:Y:S01]  /*2fba0*/  IMAD.WIDE R24, R8, 0x2, R20 ;  /* 0x0000000208187825 */ /* 0x000fe200078e0214 */
[----:B------:R-:W-:-:S03]  /*2fbb0*/  ISETP.LT.AND P4, PT, R15, c[0x0][0x178], !P2 ;  /* 0x00005e000f007a0c */ /* 0x000fc60005781270 */
[----:B------:R-:W-:Y:S01]  /*2fbc0*/  IMAD.WIDE R26, R0, 0x2, R2 ;  /* 0x00000002001a7825 */ /* 0x000fe200078e0202 */
[----:B------:R-:W-:Y:S02]  /*2fbd0*/  PRMT R8, R10, 0x7632, R8 ;  /* 0x000076320a087816 */ /* 0x000fe40000000008 */
[----:B------:R-:W2:Y:S04]  /*2fbe0*/  LDL.LU R10, [R1+0x1188] ;  /* 0x00118800010a7983 */ /* 0x000ea80000300800 */
[----:B----4-:R0:W-:Y:S01]  /*2fbf0*/  @P5 STG.E.U16 [R16.64], R23 ;  /* 0x0000001710005986 */ /* 0x0101e2000c101506 */
[----:B------:R-:W-:-:S03]  /*2fc00*/  ISETP.LT.AND P5, PT, R14, c[0x0][0x178], !P2 ;  /* 0x00005e000e007a0c */ /* 0x000fc600057a1270 */
[----:B------:R1:W-:Y:S04]  /*2fc10*/  @P3 STG.E.U16 [R24.64], R9 ;  /* 0x0000000918003986 */ /* 0x0003e8000c101506 */
[----:B------:R4:W-:Y:S01]  /*2fc20*/  @P6 STG.E.U16 [R26.64], R12 ;  /* 0x0000000c1a006986 */ /* 0x0009e2000c101506 */
[----:B------:R-:W-:Y:S02]  /*2fc30*/  ISETP.LT.AND P6, PT, R11, c[0x0][0x178], !P2 ;  /* 0x00005e000b007a0c */ /* 0x000fe400057c1270 */
[----:B------:R-:W-:Y:S01]  /*2fc40*/  ISETP.LT.AND P2, PT, R19, c[0x0][0x178], !P1 ;  /* 0x00005e0013007a0c */ /* 0x000fe20004f41270 */
[----:B0-----:R-:W-:Y:S01]  /*2fc50*/  IMAD.WIDE R16, R0, 0x2, R4 ;  /* 0x0000000200107825 */ /* 0x001fe200078e0204 */
[----:B-1----:R-:W-:-:S03]  /*2fc60*/  PRMT R9, R23, 0x7632, R9 ;  /* 0x0000763217097816 */ /* 0x002fc60000000009 */
[----:B------:R-:W-:-:S04]  /*2fc70*/  IMAD.WIDE R22, R0, 0x2, R6 ;  /* 0x0000000200167825 */ /* 0x000fc800078e0206 */
[C---:B------:R-:W-:Y:S01]  /*2fc80*/  IMAD.WIDE R24, R0.reuse, 0x2, R20 ;  /* 0x0000000200187825 */ /* 0x040fe200078e0214 */
[----:B------:R-:W-:Y:S02]  /*2fc90*/  IADD3 R0, R0, c[0x0][0x198], RZ ;  /* 0x0000660000007a10 */ /* 0x000fe40007ffe0ff */
[----:B----4-:R-:W-:Y:S01]  /*2fca0*/  PRMT R12, R9, 0x7632, R12 ;  /* 0x00007632090c7816 */ /* 0x010fe2000000000c */
[----:B------:R-:W-:Y:S04]  /*2fcb0*/  @P4 STG.E.U16 [R16.64], R8 ;  /* 0x0000000810004986 */ /* 0x000fe8000c101506 */
[----:B------:R0:W-:Y:S04]  /*2fcc0*/  @P5 STG.E.U16 [R22.64], R9 ;  /* 0x0000000916005986 */ /* 0x0001e8000c101506 */
[----:B------:R1:W-:Y:S01]  /*2fcd0*/  @P6 STG.E.U16 [R24.64], R12 ;  /* 0x0000000c18006986 */ /* 0x0003e2000c101506 */
[----:B------:R-:W-:-:S03]  /*2fce0*/  ISETP.LT.AND P5, PT, R14, c[0x0][0x178], !P1 ;  /* 0x00005e000e007a0c */ /* 0x000fc60004fa1270 */
[----:B------:R-:W4:Y:S01]  /*2fcf0*/  LDL.LU R14, [R1+0x1d4] ;  /* 0x0001d400010e7983 */ /* 0x000f220000300800 */
[----:B0-----:R-:W-:Y:S01]  /*2fd00*/  IMAD.WIDE R8, R0, 0x2, R2 ;  /* 0x0000000200087825 */ /* 0x001fe200078e0202 */
[----:B-1----:R-:W-:-:S04]  /*2fd10*/  IADD3 R12, R29, 0xf, RZ ;  /* 0x0000000f1d0c7810 */ /* 0x002fc80007ffe0ff */
[----:B---3--:R0:W-:Y:S01]  /*2fd20*/  @P2 STG.E.U16 [R8.64], R18 ;  /* 0x0000001208002986 */ /* 0x0081e2000c101506 */
[----:B------:R-:W-:Y:S02]  /*2fd30*/  ISETP.GE.AND P2, PT, R12, c[0x0][0x17c], PT ;  /* 0x00005f000c007a0c */ /* 0x000fe40003f46270 */
[----:B0-----:R-:W-:Y:S02]  /*2fd40*/  PRMT R9, R18, 0x7632, R9 ;  /* 0x0000763212097816 */ /* 0x001fe40000000009 */
[----:B------:R-:W3:Y:S04]  /*2fd50*/  LDL.LU R18, [R1+0x1e4] ;  /* 0x0001e40001127983 */ /* 0x000ee80000300800 */
[----:B------:R-:W2:Y:S01]  /*2fd60*/  LDL.LU R12, [R1+0x74] ;  /* 0x00007400010c7983 */ /* 0x000ea20000300800 */
[----:B------:R-:W-:-:S02]  /*2fd70*/  ISETP.LT.AND P4, PT, R15, c[0x0][0x178], !P1 ;  /* 0x00005e000f007a0c */ /* 0x000fc40004f81270 */
[----:B------:R-:W-:Y:S02]  /*2fd80*/  ISETP.LT.AND P1, PT, R11, c[0x0][0x178], !P1 ;  /* 0x00005e000b007a0c */ /* 0x000fe40004f21270 */
[----:B------:R-:W-:Y:S02]  /*2fd90*/  ISETP.LT.AND P6, PT, R19, c[0x0][0x178], !P0 ;  /* 0x00005e0013007a0c */ /* 0x000fe400047c1270 */
[----:B------:R-:W-:Y:S02]  /*2fda0*/  IADD3 R26, R29, 0xe, RZ ;  /* 0x0000000e1d1a7810 */ /* 0x000fe40007ffe0ff */
[C---:B------:R-:W-:Y:S01]  /*2fdb0*/  IADD3 R8, R0.reuse, c[0x0][0x198], RZ ;  /* 0x0000660000087a10 */ /* 0x040fe20007ffe0ff */
[----:B------:R-:W-:Y:S01]  /*2fdc0*/  IMAD.WIDE R22, R0, 0x2, R4 ;  /* 0x0000000200167825 */ /* 0x000fe200078e0204 */
[----:B------:R-:W-:-:S03]  /*2fdd0*/  ISETP.GE.AND P3, PT, R26, c[0x0][0x17c], PT ;  /* 0x00005f001a007a0c */ /* 0x000fc60003f66270 */
[----:B------:R-:W-:-:S04]  /*2fde0*/  IMAD.WIDE R16, R0, 0x2, R6 ;  /* 0x0000000200107825 */ /* 0x000fc800078e0206 */
[----:B------:R-:W-:-:S04]  /*2fdf0*/  IMAD.WIDE R24, R0, 0x2, R20 ;  /* 0x0000000200187825 */ /* 0x000fc800078e0214 */
[----:B------:R-:W-:Y:S01]  /*2fe00*/  IMAD.WIDE R26, R8, 0x2, R2 ;  /* 0x00000002081a7825 */ /* 0x000fe200078e0202 */
[----:B--2---:R-:W-:Y:S04]  /*2fe10*/  @P4 STG.E.U16 [R22.64], R12 ;  /* 0x0000000c16004986 */ /* 0x004fe8000c101506 */
[----:B------:R-:W-:Y:S04]  /*2fe20*/  @P5 STG.E.U16 [R16.64], R28 ;  /* 0x0000001c10005986 */ /* 0x000fe8000c101506 */
[----:B------:R-:W-:Y:S04]  /*2fe30*/  @P1 STG.E.U16 [R24.64], R13 ;  /* 0x0000000d18001986 */ /* 0x000fe8000c101506 */
[----:B------:R0:W-:Y:S04]  /*2fe40*/  @P6 STG.E.U16 [R26.64], R9 ;  /* 0x000000091a006986 */ /* 0x0001e8000c101506 */
[----:B0-----:R-:W2:Y:S01]  /*2fe50*/  LDL R27, [R1+0x10c4] ;  /* 0x0010c400011b7983 */ /* 0x001ea20000100800 */
[----:B------:R-:W-:-:S02]  /*2fe60*/  ISETP.LT.AND P4, PT, R15, c[0x0][0x178], !P0 ;  /* 0x00005e000f007a0c */ /* 0x000fc40004781270 */
[----:B------:R-:W-:Y:S02]  /*2fe70*/  PRMT R0, R12, 0x7632, R0 ;  /* 0x000076320c007816 */ /* 0x000fe40000000000 */
[----:B------:R-:W-:Y:S01]  /*2fe80*/  PRMT R24, R13, 0x7632, R24 ;  /* 0x000076320d187816 */ /* 0x000fe20000000018 */
[----:B------:R-:W-:Y:S01]  /*2fe90*/  IMAD.WIDE R12, R8, 0x2, R4 ;  /* 0x00000002080c7825 */ /* 0x000fe200078e0204 */
[----:B------:R-:W-:-:S03]  /*2fea0*/  ISETP.LT.AND P6, PT, R11, c[0x0][0x178], !P0 ;  /* 0x00005e000b007a0c */ /* 0x000fc600047c1270 */
[----:B------:R-:W-:Y:S01]  /*2feb0*/  IMAD.WIDE R16, R8, 0x2, R6 ;  /* 0x0000000208107825 */ /* 0x000fe200078e0206 */
[----:B------:R-:W-:-:S03]  /*2fec0*/  PRMT R9, R28, 0x7632, R9 ;  /* 0x000076321c097816 */ /* 0x000fc60000000009 */
[C---:B------:R-:W-:Y:S01]  /*2fed0*/  IMAD.WIDE R22, R8.reuse, 0x2, R20 ;  /* 0x0000000208167825 */ /* 0x040fe200078e0214 */
[----:B------:R0:W-:Y:S01]  /*2fee0*/  @P4 STG.E.U16 [R12.64], R0 ;  /* 0x000000000c004986 */ /* 0x0001e2000c101506 */
[----:B------:R-:W-:Y:S02]  /*2fef0*/  ISETP.LT.AND P4, PT, R15, c[0x0][0x178], !P3 ;  /* 0x00005e000f007a0c */ /* 0x000fe40005f81270 */
[----:B------:R-:W-:Y:S01]  /*2ff00*/  IADD3 R8, R8, c[0x0][0x198], RZ ;  /* 0x0000660008087a10 */ /* 0x000fe20007ffe0ff */
[----:B------:R-:W3:Y:S01]  /*2ff10*/  LDL.LU R28, [R1+0x68] ;  /* 0x00006800011c7983 */ /* 0x000ee20000300800 */
[----:B------:R-:W-:-:S03]  /*2ff20*/  IADD3 R26, R29, 0x11, RZ ;  /* 0x000000111d1a7810 */ /* 0x000fc60007ffe0ff */
[----:B0-----:R-:W-:Y:S01]  /*2ff30*/  IMAD.WIDE R12, R8, 0x2, R2 ;  /* 0x00000002080c7825 */ /* 0x001fe200078e0202 */
[----:B----4-:R-:W-:Y:S02]  /*2ff40*/  PRMT R0, R14, 0x7632, R0 ;  /* 0x000076320e007816 */ /* 0x010fe40000000000 */
[----:B--2---:R-:W-:Y:S02]  /*2ff50*/  ISETP.LT.AND P5, PT, R27, c[0x0][0x178], !P0 ;  /* 0x00005e001b007a0c */ /* 0x004fe400047a1270 */
[----:B------:R-:W-:-:S11]  /*2ff60*/  ISETP.LT.AND P0, PT, R19, c[0x0][0x178], !P3 ;  /* 0x00005e0013007a0c */ /* 0x000fd60005f01270 */
[----:B------:R0:W-:Y:S04]  /*2ff70*/  @P5 STG.E.U16 [R16.64], R9 ;  /* 0x0000000910005986 */ /* 0x0001e8000c101506 */
[----:B------:R-:W-:Y:S04]  /*2ff80*/  @P6 STG.E.U16 [R22.64], R24 ;  /* 0x0000001816006986 */ /* 0x000fe8000c101506 */
[----:B------:R1:W-:Y:S01]  /*2ff90*/  @P0 STG.E.U16 [R12.64], R14 ;  /* 0x0000000e0c000986 */ /* 0x0003e2000c101506 */
[----:B0-----:R-:W-:Y:S01]  /*2ffa0*/  IMAD.WIDE R16, R8, 0x2, R4 ;  /* 0x0000000208107825 */ /* 0x001fe200078e0204 */
[----:B------:R-:W-:-:S04]  /*2ffb0*/  ISETP.GE.AND P0, PT, R26, c[0x0][0x17c], PT ;  /* 0x00005f001a007a0c */ /* 0x000fc80003f06270 */
[----:B---3--:R0:W-:Y:S04]  /*2ffc0*/  @P4 STG.E.U16 [R16.64], R18 ;  /* 0x0000001210004986 */ /* 0x0081e8000c101506 */
[----:B-1----:R-:W2:Y:S04]  /*2ffd0*/  LDL.LU R14, [R1+0x58] ;  /* 0x00005800010e7983 */ /* 0x002ea80000300800 */
[----:B------:R-:W3:Y:S04]  /*2ffe0*/  LDL.LU R26, [R1+0x1ec] ;  /* 0x0001ec00011a7983 */ /* 0x000ee80000300800 */
[----:B0-----:R-:W4:Y:S04]  /*2fff0*/  LDL.LU R16, [R1+0x144] ;  /* 0x0001440001107983 */ /* 0x001f280000300800 */
        /* <DEDUP_REMOVED lines=8> */
[----:B------:R-:W-:Y:S01]  /*30080*/  IMAD.WIDE R22, R8, 0x2, R20 ;  /* 0x0000000208167825 */ /* 0x000fe200078e0214 */
[----:B------:R-:W-:-:S03]  /*30090*/  ISETP.LT.AND P4, PT, R15, c[0x0][0x178], !P2 ;  /* 0x00005e000f007a0c */ /* 0x000fc60005781270 */
[----:B------:R-:W-:Y:S01]  /*300a0*/  IMAD.WIDE R24, R9, 0x2, R2 ;  /* 0x0000000209187825 */ /* 0x000fe200078e0202 */
[----:B----4-:R0:W-:Y:S01]  /*300b0*/  @P5 STG.E.U16 [R12.64], R16 ;  /* 0x000000100c005986 */ /* 0x0101e2000c101506 */
[----:B------:R-:W-:-:S03]  /*300c0*/  ISETP.LT.AND P5, PT, R27, c[0x0][0x178], !P2 ;  /* 0x00005e001b007a0c */ /* 0x000fc600057a1270 */
[----:B--2---:R1:W-:Y:S01]  /*300d0*/  @P3 STG.E.U16 [R22.64], R17 ;  /* 0x0000001116003986 */ /* 0x0043e2000c101506 */
[----:B------:R-:W-:-:S03]  /*300e0*/  PRMT R8, R16, 0x7632, R8 ;  /* 0x0000763210087816 */ /* 0x000fc60000000008 */
[----:B------:R2:W-:Y:S01]  /*300f0*/  @P6 STG.E.U16 [R24.64], R0 ;  /* 0x0000000018006986 */ /* 0x0005e2000c101506 */
[----:B------:R-:W-:Y:S02]  /*30100*/  ISETP.LT.AND P6, PT, R11, c[0x0][0x178], !P2 ;  /* 0x00005e000b007a0c */ /* 0x000fe400057c1270 */
[----:B------:R-:W-:Y:S01]  /*30110*/  ISETP.LT.AND P2, PT, R19, c[0x0][0x178], !P1 ;  /* 0x00005e0013007a0c */ /* 0x000fe20004f41270 */
[----:B0-----:R-:W-:-:S04]  /*30120*/  IMAD.WIDE R12, R9, 0x2, R4 ;  /* 0x00000002090c7825 */ /* 0x001fc800078e0204 */
[----:B-1----:R-:W-:Y:S01]  /*30130*/  IMAD.WIDE R22, R9, 0x2, R20 ;  /* 0x0000000209167825 */ /* 0x002fe200078e0214 */
[----:B--2---:R-:W-:-:S03]  /*30140*/  PRMT R24, R17, 0x7632, R24 ;  /* 0x0000763211187816 */ /* 0x004fc60000000018 */
[C---:B------:R-:W-:Y:S01]  /*30150*/  IMAD.WIDE R16, R9.reuse, 0x2, R6 ;  /* 0x0000000209107825 */ /* 0x040fe200078e0206 */
[----:B------:R-:W-:Y:S02]  /*30160*/  PRMT R0, R18, 0x7632, R0 ;  /* 0x0000763212007816 */ /* 0x000fe40000000000 */
[----:B------:R-:W-:Y:S01]  /*30170*/  IADD3 R9, R9, c[0x0][0x198], RZ ;  /* 0x0000660009097a10 */ /* 0x000fe20007ffe0ff */
[----:B------:R-:W2:Y:S01]  /*30180*/  LDL.LU R18, [R1+0x1184] ;  /* 0x0011840001127983 */ /* 0x000ea20000300800 */
[----:B------:R-:W-:-:S03]  /*30190*/  IADD3 R25, R29, 0x12, RZ ;  /* 0x000000121d197810 */ /* 0x000fc60007ffe0ff */
[----:B------:R0:W-:Y:S01]  /*301a0*/  @P4 STG.E.U16 [R12.64], R0 ;  /* 0x000000000c004986 */ /* 0x0001e2000c101506 */
[----:B------:R-:W-:Y:S02]  /*301b0*/  ISETP.GE.AND P3, PT, R25, c[0x0][0x17c], PT ;  /* 0x00005f0019007a0c */ /* 0x000fe40003f66270 */
[----:B------:R-:W-:Y:S01]  /*301c0*/  IADD3 R25, R29, 0x13, RZ ;  /* 0x000000131d197810 */ /* 0x000fe20007ffe0ff */
[----:B------:R-:W-:Y:S04]  /*301d0*/  @P5 STG.E.U16 [R16.64], R8 ;  /* 0x0000000810005986 */ /* 0x000fe8000c101506 */
[----:B------:R-:W-:Y:S01]  /*301e0*/  @P6 STG.E.U16 [R22.64], R24 ;  /* 0x0000001816006986 */ /* 0x000fe2000c101506 */
[----:B0-----:R-:W-:Y:S01]  /*301f0*/  IMAD.WIDE R12, R9, 0x2, R2 ;  /* 0x00000002090c7825 */ /* 0x001fe200078e0202 */
[----:B------:R-:W-:-:S04]  /*30200*/  PRMT R0, R28, 0x7632, R0 ;  /* 0x000076321c007816 */ /* 0x000fc80000000000 */
[----:B------:R0:W-:Y:S01]  /*30210*/  @P2 STG.E.U16 [R12.64], R28 ;  /* 0x0000001c0c002986 */ /* 0x0001e2000c101506 */
[----:B------:R-:W-:-:S03]  /*30220*/  ISETP.GE.AND P2, PT, R25, c[0x0][0x17c], PT ;  /* 0x00005f0019007a0c */ /* 0x000fc60003f46270 */
[----:B0-----:R-:W4:Y:S04]  /*30230*/  LDL.LU R28, [R1+0x98] ;  /* 0x00009800011c7983 */ /* 0x001f280000300800 */
[----:B------:R-:W2:Y:S01]  /*30240*/  LDL.LU R25, [R1+0x28] ;  /* 0x0000280001197983 */ /* 0x000ea20000300800 */
[----:B------:R-:W-:Y:S02]  /*30250*/  ISETP.LT.AND P4, PT, R15, c[0x0][0x178], !P1 ;  /* 0x00005e000f007a0c */ /* 0x000fe40004f81270 */
[----:B------:R-:W-:Y:S02]  /*30260*/  ISETP.LT.AND P5, PT, R27, c[0x0][0x178], !P1 ;  /* 0x00005e001b007a0c */ /* 0x000fe40004fa1270 */
[----:B------:R-:W-:Y:S02]  /*30270*/  ISETP.LT.AND P1, PT, R11, c[0x0][0x178], !P1 ;  /* 0x00005e000b007a0c */ /* 0x000fe40004f21270 */
[----:B------:R-:W-:Y:S01]  /*30280*/  ISETP.LT.AND P6, PT, R19, c[0x0][0x178], !P0 ;  /* 0x00005e0013007a0c */ /* 0x000fe200047c1270 */
[C---:B------:R-:W-:Y:S01]  /*30290*/  IMAD.WIDE R16, R9.reuse, 0x2, R4 ;  /* 0x0000000209107825 */ /* 0x040fe200078e0204 */
[----:B------:R-:W-:-:S03]  /*302a0*/  IADD3 R24, R9, c[0x0][0x198], RZ ;  /* 0x0000660009187a10 */ /* 0x000fc60007ffe0ff */
[C---:B------:R-:W-:Y:S02]  /*302b0*/  IMAD.WIDE R12, R9.reuse, 0x2, R6 ;  /* 0x00000002090c7825 */ /* 0x040fe400078e0206 */
[----:B------:R0:W-:Y:S02]  /*302c0*/  @P4 STG.E.U16 [R16.64], R14 ;  /* 0x0000000e10004986 */ /* 0x0001e4000c101506 */
[----:B------:R-:W-:Y:S01]  /*302d0*/  IMAD.WIDE R8, R9, 0x2, R20 ;  /* 0x0000000209087825 */ /* 0x000fe200078e0214 */
[----:B------:R-:W-:-:S03]  /*302e0*/  ISETP.LT.AND P4, PT, R15, c[0x0][0x178], !P0 ;  /* 0x00005e000f007a0c */ /* 0x000fc60004781270 */
[----:B------:R-:W-:-:S04]  /*302f0*/  IMAD.WIDE R22, R24, 0x2, R2 ;  /* 0x0000000218167825 */ /* 0x000fc800078e0202 */
[----:B0-----:R-:W-:Y:S01]  /*30300*/  IMAD.WIDE R16, R24, 0x2, R20 ;  /* 0x0000000218107825 */ /* 0x001fe200078e0214 */
[----:B--2---:R0:W-:Y:S01]  /*30310*/  @P5 STG.E.U16 [R12.64], R25 ;  /* 0x000000190c005986 */ /* 0x0041e2000c101506 */
[----:B------:R-:W-:-:S03]  /*30320*/  ISETP.LT.AND P5, PT, R27, c[0x0][0x178], !P0 ;  /* 0x00005e001b007a0c */ /* 0x000fc600047a1270 */
[----:B------:R1:W-:Y:S04]  /*30330*/  @P1 STG.E.U16 [R8.64], R18 ;  /* 0x0000001208001986 */ /* 0x0003e8000c101506 */
[----:B------:R2:W-:Y:S01]  /*30340*/  @P6 STG.E.U16 [R22.64], R0 ;  /* 0x0000000016006986 */ /* 0x0005e2000c101506 */
[----:B------:R-:W-:Y:S02]  /*30350*/  ISETP.LT.AND P6, PT, R11, c[0x0][0x178], !P0 ;  /* 0x00005e000b007a0c */ /* 0x000fe400047c1270 */
[----:B------:R-:W-:Y:S01]  /*30360*/  ISETP.LT.AND P0, PT, R19, c[0x0][0x178], !P3 ;  /* 0x00005e0013007a0c */ /* 0x000fe20005f01270 */
[----:B0-----:R-:W-:-:S04]  /*30370*/  IMAD.WIDE R12, R24, 0x2, R6 ;  /* 0x00000002180c7825 */ /* 0x001fc800078e0206 */
[C---:B-1----:R-:W-:Y:S01]  /*30380*/  IMAD.WIDE R8, R24.reuse, 0x2, R4 ;  /* 0x0000000218087825 */ /* 0x042fe200078e0204 */
[----:B------:R-:W-:Y:S02]  /*30390*/  PRMT R18, R25, 0x7632, R18 ;  /* 0x0000763219127816 */ /* 0x000fe40000000012 */
[----:B------:R-:W-:Y:S02]  /*303a0*/  IADD3 R24, R24, c[0x0][0x198], RZ ;  /* 0x0000660018187a10 */ /* 0x000fe40007ffe0ff */
[----:B--2---:R-:W-:Y:S02]  /*303b0*/  PRMT R0, R14, 0x7632, R0 ;  /* 0x000076320e007816 */ /* 0x004fe40000000000 */
[----:B------:R-:W-:Y:S01]  /*303c0*/  PRMT R22, R18, 0x7632, R22 ;  /* 0x0000763212167816 */ /* 0x000fe20000000016 */
[----:B------:R-:W2:Y:S04]  /*303d0*/  LDL.LU R14, [R1+0x88] ;  /* 0x00008800010e7983 */ /* 0x000ea80000300800 */
[----:B------:R0:W-:Y:S04]  /*303e0*/  @P4 STG.E.U16 [R8.64], R0 ;  /* 0x0000000008004986 */ /* 0x0001e8000c101506 */
[----:B------:R4:W-:Y:S04]  /*303f0*/  @P5 STG.E.U16 [R12.64], R18 ;  /* 0x000000120c005986 */ /* 0x0009e8000c101506 */
[----:B------:R1:W-:Y:S01]  /*30400*/  @P6 STG.E.U16 [R16.64], R22 ;  /* 0x0000001610006986 */ /* 0x0003e2000c101506 */
[C---:B0-----:R-:W-:Y:S01]  /*30410*/  IMAD.WIDE R8, R24.reuse, 0x2, R2 ;  /* 0x0000000218087825 */ /* 0x041fe200078e0202 */
[----:B------:R-:W-:-:S02]  /*30420*/  IADD3 R0, R24, c[0x0][0x198], RZ ;  /* 0x0000660018007a10 */ /* 0x000fc40007ffe0ff */
[----:B----4-:R-:W-:Y:S02]  /*30430*/  PRMT R18, R28, 0x7632, R18 ;  /* 0x000076321c127816 */ /* 0x010fe40000000012 */
[----:B------:R0:W-:Y:S01]  /*30440*/  @P0 STG.E.U16 [R8.64], R28 ;  /* 0x0000001c08000986 */ /* 0x0001e2000c101506 */
[----:B------:R-:W-:-:S04]  /*30450*/  IMAD.WIDE R12, R24, 0x2, R4 ;  /* 0x00000002180c7825 */ /* 0x000fc800078e0204 */
[C---:B-1----:R-:W-:Y:S01]  /*30460*/  IMAD.WIDE R16, R24.reuse, 0x2, R20 ;  /* 0x0000000218107825 */ /* 0x042fe200078e0214 */
[----:B0-----:R-:W4:Y:S03]  /*30470*/  LDL.LU R28, [R1+0x1c8] ;  /* 0x0001c800011c7983 */ /* 0x001f260000300800 */
[----:B------:R-:W-:Y:S02]  /*30480*/  IMAD.WIDE R8, R24, 0x2, R6 ;  /* 0x0000000218087825 */ /* 0x000fe400078e0206 */
[----:B------:R-:W3:Y:S01]  /*30490*/  LDL.LU R24, [R1+0x48] ;  /* 0x0000480001187983 */ /* 0x000ee20000300800 */
[----:B------:R-:W-:Y:S02]  /*304a0*/  ISETP.LT.AND P4, PT, R15, c[0x0][0x178], !P3 ;  /* 0x00005e000f007a0c */ /* 0x000fe40005f81270 */
[----:B------:R-:W-:Y:S02]  /*304b0*/  ISETP.LT.AND P5, PT, R27, c[0x0][0x178], !P3 ;  /* 0x00005e001b007a0c */ /* 0x000fe40005fa1270 */
[----:B------:R-:W-:-:S02]  /*304c0*/  ISETP.LT.AND P3, PT, R11, c[0x0][0x178], !P3 ;  /* 0x00005e000b007a0c */ /* 0x000fc40005f61270 */
[----:B------:R-:W-:Y:S02]  /*304d0*/  ISETP.LT.AND P6, PT, R19, c[0x0][0x178], !P2 ;  /* 0x00005e0013007a0c */ /* 0x000fe400057c1270 */
[----:B------:R-:W-:-:S04]  /*304e0*/  IADD3 R23, R29, 0x14, RZ ;  /* 0x000000141d177810 */ /* 0x000fc80007ffe0ff */
[----:B------:R-:W-:Y:S01]  /*304f0*/  ISETP.GE.AND P1, PT, R23, c[0x0][0x17c], PT ;  /* 0x00005f0017007a0c */ /* 0x000fe20003f26270 */
[----:B------:R-:W-:Y:S01]  /*30500*/  IMAD.WIDE R22, R0, 0x2, R2 ;  /* 0x0000000200167825 */ /* 0x000fe200078e0202 */
[----:B------:R-:W-:-:S04]  /*30510*/  IADD3 R25, R29, 0x15, RZ ;  /* 0x000000151d197810 */ /* 0x000fc80007ffe0ff */
[----:B------:R-:W-:Y:S02]  /*30520*/  ISETP.GE.AND P0, PT, R25, c[0x0][0x17c], PT ;  /* 0x00005f0019007a0c */ /* 0x000fe40003f06270 */
[----:B------:R-:W4:Y:S04]  /*30530*/  LDL.LU R25, [R1+0x38] ;  /* 0x0000380001197983 */ /* 0x000f280000300800 */
[----:B--2---:R0:W-:Y:S01]  /*30540*/  @P4 STG.E.U16 [R12.64], R14 ;  /* 0x0000000e0c004986 */ /* 0x0041e2000c101506 */
[----:B------:R-:W-:Y:S01]  /*30550*/  ISETP.LT.AND P4, PT, R27, c[0x0][0x178], !P2 ;  /* 0x00005e001b007a0c */ /* 0x000fe20005781270 */
[----:B0-----:R-:W-:Y:S02]  /*30560*/  IMAD.WIDE R12, R0, 0x2, R6 ;  /* 0x00000002000c7825 */ /* 0x001fe400078e0206 */
[----:B---3--:R0:W-:Y:S04]  /*30570*/  @P5 STG.E.U16 [R8.64], R24 ;  /* 0x0000001808005986 */ /* 0x0081e8000c101506 */
[----:B------:R1:W-:Y:S01]  /*30580*/  @P3 STG.E.U16 [R16.64], R10 ;  /* 0x0000000a10003986 */ /* 0x0003e2000c101506 */
[----:B------:R-:W-:-:S03]  /*30590*/  ISETP.LT.AND P3, PT, R15, c[0x0][0x178], !P2 ;  /* 0x00005e000f007a0c */ /* 0x000fc60005761270 */
[----:B------:R2:W-:Y:S01]  /*305a0*/  @P6 STG.E.U16 [R22.64], R18 ;  /* 0x0000001216006986 */ /* 0x0005e2000c101506 */
[----:B------:R-:W-:Y:S02]  /*305b0*/  ISETP.LT.AND P6, PT, R11, c[0x0][0x178], !P2 ;  /* 0x00005e000b007a0c */ /* 0x000fe400057c1270 */
[----:B------:R-:W-:Y:S01]  /*305c0*/  ISETP.LT.AND P5, PT, R19, c[0x0][0x178], !P1 ;  /* 0x00005e0013007a0c */ /* 0x000fe20004fa1270 */
[----:B0-----:R-:W-:-:S04]  /*305d0*/  IMAD.WIDE R8, R0, 0x2, R20 ;  /* 0x0000000200087825 */ /* 0x001fc800078e0214 */
[----:B-1----:R-:W-:Y:S01]  /*305e0*/  IMAD.WIDE R16, R0, 0x2, R4 ;  /* 0x0000000200107825 */ /* 0x002fe200078e0204 */
[----:B--2---:R-:W-:Y:S02]  /*305f0*/  PRMT R18, R14, 0x7632, R18 ;  /* 0x000076320e127816 */ /* 0x004fe40000000012 */
[----:B------:R-:W-:Y:S01]  /*30600*/  PRMT R22, R24, 0x7632, R22 ;  /* 0x0000763218167816 */ /* 0x000fe20000000016 */
[----:B------:R-:W2:Y:S01]  /*30610*/  LDL.LU R14, [R1+0x1180] ;  /* 0x00118000010e7983 */ /* 0x000ea20000300800 */
[----:B------:R-:W-:Y:S02]  /*30620*/  PRMT R23, R10, 0x7632, R23 ;  /* 0x000076320a177816 */ /* 0x000fe40000000017 */
[----:B------:R-:W-:Y:S01]  /*30630*/  IADD3 R10, R0, c[0x0][0x198], RZ ;  /* 0x00006600000a7a10 */ /* 0x000fe20007ffe0ff */
[----:B------:R4:W-:Y:S04]  /*30640*/  @P3 STG.E.U16 [R16.64], R18 ;  /* 0x0000001210003986 */ /* 0x0009e8000c101506 */
[----:B------:R-:W-:Y:S04]  /*30650*/  @P4 STG.E.U16 [R12.64], R22 ;  /* 0x000000160c004986 */ /* 0x000fe8000c101506 */
[----:B------:R0:W-:Y:S01]  /*30660*/  @P6 STG.E.U16 [R8.64], R23 ;  /* 0x0000001708006986 */ /* 0x0001e2000c101506 */
[----:B------:R-:W-:-:S02]  /*30670*/  IADD3 R0, R10, c[0x0][0x198], RZ ;  /* 0x000066000a007a10 */ /* 0x000fc40007ffe0ff */
[----:B----4-:R-:W-:Y:S01]  /*30680*/  PRMT R18, R28, 0x7632, R18 ;  /* 0x000076321c127816 */ /* 0x010fe20000000012 */
[----:B------:R-:W-:-:S04]  /*30690*/  IMAD.WIDE R16, R10, 0x2, R20 ;  /* 0x000000020a107825 */ /* 0x000fc800078e0214 */
[----:B0-----:R-:W-:-:S04]  /*306a0*/  IMAD.WIDE R8, R10, 0x2, R2 ;  /* 0x000000020a087825 */ /* 0x001fc800078e0202 */
[C---:B------:R-:W-:Y:S01]  /*306b0*/  IMAD.WIDE R12, R10.reuse, 0x2, R6 ;  /* 0x000000020a0c7825 */ /* 0x040fe200078e0206 */
[----:B------:R0:W-:Y:S04]  /*306c0*/  @P5 STG.E.U16 [R8.64], R28 ;  /* 0x0000001c08005986 */ /* 0x0001e8000c101506 */
[----:B0-----:R-:W3:Y:S01]  /*306d0*/  LDL.LU R28, [R1+0x1d8] ;  /* 0x0001d800011c7983 */ /* 0x001ee20000300800 */
[----:B------:R-:W-:-:S03]  /*306e0*/  IMAD.WIDE R8, R10, 0x2, R4 ;  /* 0x000000020a087825 */ /* 0x000fc600078e0204 */
[----:B------:R-:W4:Y:S01]  /*306f0*/  LDL.LU R10, [R1+0x78] ;  /* 0x00007800010a7983 */ /* 0x000f220000300800 */
[----:B------:R-:W-:Y:S02]  /*30700*/  ISETP.LT.AND P3, PT, R15, c[0x0][0x178], !P1 ;  /* 0x00005e000f007a0c */ /* 0x000fe40004f61270 */
[----:B------:R-:W-:Y:S02]  /*30710*/  ISETP.LT.AND P4, PT, R27, c[0x0][0x178], !P1 ;  /* 0x00005e001b007a0c */ /* 0x000fe40004f81270 */
[----:B------:R-:W-:Y:S02]  /*30720*/  ISETP.LT.AND P1, PT, R11, c[0x0][0x178], !P1 ;  /* 0x00005e000b007a0c */ /* 0x000fe40004f21270 */
[----:B------:R-:W-:Y:S02]  /*30730*/  ISETP.LT.AND P6, PT, R19, c[0x0][0x178], !P0 ;  /* 0x00005e0013007a0c */ /* 0x000fe400047c1270 */
[----:B------:R-:W-:Y:S01]  /*30740*/  IADD3 R24, R29, 0x16, RZ ;  /* 0x000000161d187810 */ /* 0x000fe20007ffe0ff */
[----:B------:R-:W-:-:S03]  /*30750*/  IMAD.WIDE R22, R0, 0x2, R2 ;  /* 0x0000000200167825 */ /* 0x000fc600078e0202 */
[----:B------:R-:W-:Y:S02]  /*30760*/  ISETP.GE.AND P2, PT, R24, c[0x0][0x17c], PT ;  /* 0x00005f0018007a0c */ /* 0x000fe40003f46270 */
[----:B------:R-:W-:-:S04]  /*30770*/  IADD3 R24, R29, 0x17, RZ ;  /* 0x000000171d187810 */ /* 0x000fc80007ffe0ff */
[----:B------:R-:W-:Y:S01]  /*30780*/  ISETP.GE.AND P5, PT, R24, c[0x0][0x17c], PT ;  /* 0x00005f0018007a0c */ /* 0x000fe20003fa6270 */
[----:B----4-:R0:W-:Y:S01]  /*30790*/  @P3 STG.E.U16 [R8.64], R10 ;  /* 0x0000000a08003986 */ /* 0x0101e2000c101506 */
[----:B------:R-:W-:-:S03]  /*307a0*/  ISETP.LT.AND P3, PT, R15, c[0x0][0x178], !P0 ;  /* 0x00005e000f007a0c */ /* 0x000fc60004761270 */
[----:B------:R-:W-:Y:S04]  /*307b0*/  @P4 STG.E.U16 [R12.64], R25 ;  /* 0x000000190c004986 */ /* 0x000fe8000c101506 */
[----:B--2---:R1:W-:Y:S01]  /*307c0*/  @P1 STG.E.U16 [R16.64], R14 ;  /* 0x0000000e10001986 */ /* 0x0043e2000c101506 */
[----:B------:R-:W-:Y:S02]  /*307d0*/  ISETP.LT.AND P1, PT, R27, c[0x0][0x178], !P0 ;  /* 0x00005e001b007a0c */ /* 0x000fe40004721270 */
[----:B------:R-:W-:Y:S01]  /*307e0*/  ISETP.LT.AND P0, PT, R11, c[0x0][0x178], !P0 ;  /* 0x00005e000b007a0c */ /* 0x000fe20004701270 */
[----:B------:R2:W-:Y:S01]  /*307f0*/  @P6 STG.E.U16 [R22.64], R18 ;  /* 0x0000001216006986 */ /* 0x0005e2000c101506 */
[----:B------:R-:W-:Y:S01]  /*30800*/  ISETP.LT.AND P6, PT, R19, c[0x0][0x178], !P2 ;  /* 0x00005e0013007a0c */ /* 0x000fe200057c1270 */
[----:B0-----:R-:W-:-:S02]  /*30810*/  IMAD.WIDE R8, R0, 0x2, R6 ;  /* 0x0000000200087825 */ /* 0x001fc400078e0206 */
[----:B------:R-:W4:Y:S01]  /*30820*/  LDL.LU R19, [R1+0x148] ;  /* 0x0001480001137983 */ /* 0x000f220000300800 */
[----:B-1----:R-:W-:Y:S02]  /*30830*/  PRMT R14, R10, 0x7632, R14 ;  /* 0x000076320a0e7816 */ /* 0x002fe4000000000e */
[C---:B------:R-:W-:Y:S01]  /*30840*/  IADD3 R10, R0.reuse, c[0x0][0x198], RZ ;  /* 0x00006600000a7a10 */ /* 0x040fe20007ffe0ff */
[C---:B------:R-:W-:Y:S01]  /*30850*/  IMAD.WIDE R12, R0.reuse, 0x2, R4 ;  /* 0x00000002000c7825 */ /* 0x040fe200078e0204 */
[----:B--2---:R-:W-:Y:S02]  /*30860*/  PRMT R18, R25, 0x7632, R18 ;  /* 0x0000763219127816 */ /* 0x004fe40000000012 */
[----:B------:R-:W-:Y:S01]  /*30870*/  IADD3 R25, R29, 0x18, RZ ;  /* 0x000000181d197810 */ /* 0x000fe20007ffe0ff */
[----:B------:R-:W-:Y:S01]  /*30880*/  IMAD.WIDE R16, R0, 0x2, R20 ;  /* 0x0000000200107825 */ /* 0x000fe200078e0214 */
[----:B------:R-:W-:Y:S01]  /*30890*/  PRMT R24, R14, 0x7632, R24 ;  /* 0x000076320e187816 */ /* 0x000fe20000000018 */
[----:B------:R-:W-:Y:S02]  /*308a0*/  @P3 STG.E.U16 [R12.64], R14 ;  /* 0x0000000e0c003986 */ /* 0x000fe4000c101506 */
[C---:B------:R-:W-:Y:S01]  /*308b0*/  IMAD.WIDE R22, R10.reuse, 0x2, R2 ;  /* 0x000000020a167825 */ /* 0x040fe200078e0202 */
[----:B------:R-:W-:Y:S01]  /*308c0*/  ISETP.GE.AND P3, PT, R25, c[0x0][0x17c], PT ;  /* 0x00005f0019007a0c */ /* 0x000fe20003f66270 */
[----:B------:R0:W-:Y:S04]  /*308d0*/  @P1 STG.E.U16 [R8.64], R18 ;  /* 0x0000001208001986 */ /* 0x0001e8000c101506 */
[----:B------:R-:W2:Y:S04]  /*308e0*/  LDL R25, [R1+0x7d4] ;  /* 0x0007d40001197983 */ /* 0x000ea80000100800 */
[----:B------:R-:W-:Y:S04]  /*308f0*/  @P0 STG.E.U16 [R16.64], R24 ;  /* 0x0000001810000986 */ /* 0x000fe8000c101506 */
[----:B0-----:R-:W4:Y:S04]  /*30900*/  LDL.LU R18, [R1+0x18] ;  /* 0x0000180001127983 */ /* 0x001f280000300800 */
[----:B---3--:R0:W-:Y:S04]  /*30910*/  @P6 STG.E.U16 [R22.64], R28 ;  /* 0x0000001c16006986 */ /* 0x0081e8000c101506 */
[----:B0-----:R-:W3:Y:S01]  /*30920*/  LDL.LU R23, [R1+0x1e8] ;  /* 0x0001e80001177983 */ /* 0x001ee20000300800 */
[----:B------:R-:W-:Y:S01]  /*30930*/  ISETP.LT.AND P4, PT, R15, c[0x0][0x178], !P2 ;  /* 0x00005e000f007a0c */ /* 0x000fe20005781270 */
[----:B------:R-:W-:Y:S01]  /*30940*/  IMAD.WIDE R8, R10, 0x2, R4 ;  /* 0x000000020a087825 */ /* 0x000fe200078e0204 */
[----:B------:R-:W-:Y:S01]  /*30950*/  ISETP.LT.AND P1, PT, R27, c[0x0][0x178], !P2 ;  /* 0x00005e001b007a0c */ /* 0x000fe20005721270 */
[----:B------:R-:W4:Y:S01]  /*30960*/  LDL.LU R24, [R1+0x5c] ;  /* 0x00005c0001187983 */ /* 0x000f220000300800 */
[----:B------:R-:W-:-:S02]  /*30970*/  ISETP.LT.AND P2, PT, R11, c[0x0][0x178], !P2 ;  /* 0x00005e000b007a0c */ /* 0x000fc40005741270 */
[----:B------:R-:W-:Y:S02]  /*30980*/  IADD3 R12, R29, 0x19, RZ ;  /* 0x000000191d0c7810 */ /* 0x000fe40007ffe0ff */
[----:B------:R-:W-:Y:S02]  /*30990*/  IADD3 R0, R10, c[0x0][0x198], RZ ;  /* 0x000066000a007a10 */ /* 0x000fe40007ffe0ff */
[----:B------:R-:W-:Y:S01]  /*309a0*/  ISETP.GE.AND P0, PT, R12, c[0x0][0x17c], PT ;  /* 0x00005f000c007a0c */ /* 0x000fe20003f06270 */
[----:B------:R-:W-:Y:S01]  /*309b0*/  IMAD.WIDE R12, R10, 0x2, R20 ;  /* 0x000000020a0c7825 */ /* 0x000fe200078e0214 */
[----:B------:R-:W-:Y:S02]  /*309c0*/  PRMT R14, R28, 0x7632, R14 ;  /* 0x000076321c0e7816 */ /* 0x000fe4000000000e */
[----:B------:R-:W4:Y:S01]  /*309d0*/  LDL.LU R28, [R1+0x2c] ;  /* 0x00002c00011c7983 */ /* 0x000f220000300800 */
[----:B------:R-:W-:Y:S01]  /*309e0*/  IMAD.WIDE R16, R0, 0x2, R2 ;  /* 0x0000000200107825 */ /* 0x000fe200078e0202 */
[----:B--2---:R-:W-:-:S02]  /*309f0*/  ISETP.LT.AND P6, PT, R25, c[0x0][0x178], !P5 ;  /* 0x00005e0019007a0c */ /* 0x004fc40006fc1270 */
[----:B---3--:R0:W-:Y:S01]  /*30a00*/  @P4 STG.E.U16 [R8.64], R23 ;  /* 0x0000001708004986 */ /* 0x0081e2000c101506 */
[----:B------:R-:W-:Y:S01]  /*30a10*/  ISETP.LT.AND P4, PT, R15, c[0x0][0x178], !P5 ;  /* 0x00005e000f007a0c */ /* 0x000fe20006f81270 */
[----:B0-----:R-:W-:Y:S01]  /*30a20*/  IMAD.WIDE R8, R10, 0x2, R6 ;  /* 0x000000020a087825 */ /* 0x001fe200078e0206 */
[----:B------:R-:W-:-:S03]  /*30a30*/  PRMT R10, R23, 0x7632, R10 ;  /* 0x00007632170a7816 */ /* 0x000fc6000000000a */
[----:B------:R-:W-:Y:S01]  /*30a40*/  IMAD.WIDE R22, R0, 0x2, R4 ;  /* 0x0000000200167825 */ /* 0x000fe200078e0204 */
[----:B----4-:R-:W-:Y:S04]  /*30a50*/  @P1 STG.E.U16 [R8.64], R19 ;  /* 0x0000001308001986 */ /* 0x010fe8000c101506 */
[----:B------:R-:W-:Y:S04]  /*30a60*/  @P2 STG.E.U16 [R12.64], R18 ;  /* 0x000000120c002986 */ /* 0x000fe8000c101506 */
[----:B------:R-:W-:Y:S04]  /*30a70*/  @P6 STG.E.U16 [R16.64], R14 ;  /* 0x0000000e10006986 */ /* 0x000fe8000c101506 */
[----:B------:R0:W-:Y:S04]  /*30a80*/  @P4 STG.E.U16 [R22.64], R10 ;  /* 0x0000000a16004986 */ /* 0x0001e8000c101506 */
[----:B0-----:R-:W2:Y:S01]  /*30a90*/  LDL.LU R23, [R1+0x6c] ;  /* 0x00006c0001177983 */ /* 0x001ea20000300800 */
[----:B------:R-:W-:-:S03]  /*30aa0*/  PRMT R14, R19, 0x7632, R14 ;  /* 0x00007632130e7816 */ /* 0x000fc6000000000e */
[----:B------:R-:W3:Y:S01]  /*30ab0*/  LDL.LU R19, [R1+0x117c] ;  /* 0x00117c0001137983 */ /* 0x000ee20000300800 */
[----:B------:R-:W-:Y:S02]  /*30ac0*/  ISETP.LT.AND P1, PT, R27, c[0x0][0x178], !P5 ;  /* 0x00005e001b007a0c */ /* 0x000fe40006f21270 */
[----:B------:R-:W-:Y:S02]  /*30ad0*/  ISETP.LT.AND P5, PT, R11, c[0x0][0x178], !P5 ;  /* 0x00005e000b007a0c */ /* 0x000fe40006fa1270 */
[----:B------:R-:W-:Y:S01]  /*30ae0*/  ISETP.LT.AND P2, PT, R25, c[0x0][0x178], !P3 ;  /* 0x00005e0019007a0c */ /* 0x000fe20005f41270 */
[----:B------:R-:W-:Y:S01]  /*30af0*/  IMAD.WIDE R8, R0, 0x2, R6 ;  /* 0x0000000200087825 */ /* 0x000fe200078e0206 */
[----:B------:R-:W-:Y:S02]  /*30b00*/  ISETP.LT.AND P6, PT, R15, c[0x0][0x178], !P3 ;  /* 0x00005e000f007a0c */ /* 0x000fe40005fc1270 */
[----:B------:R-:W-:Y:S01]  /*30b10*/  PRMT R16, R18, 0x7632, R16 ;  /* 0x0000763212107816 */ /* 0x000fe20000000010 */
[C---:B------:R-:W-:Y:S01]  /*30b20*/  IMAD.WIDE R12, R0.reuse, 0x2, R20 ;  /* 0x00000002000c7825 */ /* 0x040fe200078e0214 */
[----:B------:R-:W-:-:S02]  /*30b30*/  IADD3 R10, R0, c[0x0][0x198], RZ ;  /* 0x00006600000a7a10 */ /* 0x000fc40007ffe0ff */
[----:B------:R-:W-:Y:S01]  /*30b40*/  ISETP.LT.AND P4, PT, R27, c[0x0][0x178], !P3 ;  /* 0x00005e001b007a0c */ /* 0x000fe20005f81270 */
[----:B------:R0:W-:Y:S01]  /*30b50*/  @P1 STG.E.U16 [R8.64], R14 ;  /* 0x0000000e08001986 */ /* 0x0001e2000c101506 */
[----:B------:R-:W-:Y:S02]  /*30b60*/  ISETP.LT.AND P3, PT, R11, c[0x0][0x178], !P3 ;  /* 0x00005e000b007a0c */ /* 0x000fe40005f61270 */
[----:B------:R-:W-:Y:S01]  /*30b70*/  IADD3 R17, R29, 0x1a, RZ ;  /* 0x0000001a1d117810 */ /* 0x000fe20007ffe0ff */
[----:B------:R1:W-:Y:S03]  /*30b80*/  @P5 STG.E.U16 [R12.64], R16 ;  /* 0x000000100c005986 */ /* 0x0003e6000c101506 */
[----:B------:R-:W-:Y:S01]  /*30b90*/  ISETP.GE.AND P1, PT, R17, c[0x0][0x17c], PT ;  /* 0x00005f0011007a0c */ /* 0x000fe20003f26270 */
[----:B0-----:R-:W-:-:S04]  /*30ba0*/  IMAD.WIDE R8, R10, 0x2, R2 ;  /* 0x000000020a087825 */ /* 0x001fc800078e0202 */
[----:B-1----:R-:W-:Y:S01]  /*30bb0*/  IMAD.WIDE R12, R10, 0x2, R4 ;  /* 0x000000020a0c7825 */ /* 0x002fe200078e0204 */
[----:B------:R-:W-:-:S03]  /*30bc0*/  IADD3 R14, R29, 0x1c, RZ ;  /* 0x0000001c1d0e7810 */ /* 0x000fc60007ffe0ff */
[----:B------:R-:W-:Y:S01]  /*30bd0*/  IMAD.WIDE R16, R10, 0x2, R6 ;  /* 0x000000020a107825 */ /* 0x000fe200078e0206 */
[----:B--2---:R0:W-:Y:S04]  /*30be0*/  @P2 STG.E.U16 [R8.64], R23 ;  /* 0x0000001708002986 */ /* 0x0041e8000c101506 */
[----:B------:R1:W-:Y:S01]  /*30bf0*/  @P6 STG.E.U16 [R12.64], R24 ;  /* 0x000000180c006986 */ /* 0x0003e2000c101506 */
[----:B------:R-:W-:Y:S02]  /*30c00*/  ISETP.LT.AND P2, PT, R25, c[0x0][0x178], !P0 ;  /* 0x00005e0019007a0c */ /* 0x000fe40004741270 */
[----:B------:R-:W-:Y:S01]  /*30c10*/  ISETP.LT.AND P6, PT, R15, c[0x0][0x178], !P0 ;  /* 0x00005e000f007a0c */ /* 0x000fe200047c1270 */
[----:B------:R2:W-:Y:S01]  /*30c20*/  @P4 STG.E.U16 [R16.64], R28 ;  /* 0x0000001c10004986 */ /* 0x0005e2000c101506 */
[----:B------:R-:W-:-:S02]  /*30c30*/  ISETP.LT.AND P4, PT, R27, c[0x0][0x178], !P0 ;  /* 0x00005e001b007a0c */ /* 0x000fc40004781270 */
[----:B0-----:R-:W-:Y:S01]  /*30c40*/  PRMT R8, R24, 0x7632, R8 ;  /* 0x0000763218087816 */ /* 0x001fe20000000008 */
[----:B-1----:R-:W-:Y:S01]  /*30c50*/  IMAD.WIDE R12, R10, 0x2, R20 ;  /* 0x000000020a0c7825 */ /* 0x002fe200078e0214 */
[----:B------:R-:W4:Y:S01]  /*30c60*/  LDL.LU R24, [R1+0x9c] ;  /* 0x00009c0001187983 */ /* 0x000f220000300800 */
[----:B------:R-:W-:Y:S02]  /*30c70*/  PRMT R9, R28, 0x7632, R9 ;  /* 0x000076321c097816 */ /* 0x000fe40000000009 */
[----:B------:R-:W-:Y:S01]  /*30c80*/  ISETP.LT.AND P0, PT, R11, c[0x0][0x178], !P0 ;  /* 0x00005e000b007a0c */ /* 0x000fe20004701270 */
[----:B---3--:R0:W-:Y:S01]  /*30c90*/  @P3 STG.E.U16 [R12.64], R19 ;  /* 0x000000130c003986 */ /* 0x0081e2000c101506 */
[----:B------:R-:W-:Y:S02]  /*30ca0*/  ISETP.GE.AND P3, PT, R14, c[0x0][0x17c], PT ;  /* 0x00005f000e007a0c */ /* 0x000fe40003f66270 */
[----:B------:R-:W-:Y:S01]  /*30cb0*/  PRMT R14, R19, 0x7632, R14 ;  /* 0x00007632130e7816 */ /* 0x000fe2000000000e */
[----:B--2---:R-:W2:Y:S01]  /*30cc0*/  LDL.LU R28, [R1+0x8c] ;  /* 0x00008c00011c7983 */ /* 0x004ea20000300800 */
[----:B------:R-:W-:-:S03]  /*30cd0*/  IADD3 R10, R10, c[0x0][0x198], RZ ;  /* 0x000066000a0a7a10 */ /* 0x000fc60007ffe0ff */
[----:B------:R-:W3:Y:S04]  /*30ce0*/  LDL.LU R11, [R1+0x1178] ;  /* 0x00117800010b7983 */ /* 0x000ee80000300800 */
[----:B0-----:R-:W2:Y:S01]  /*30cf0*/  LDL R19, [R1+0x7d4] ;  /* 0x0007d40001137983 */ /* 0x001ea20000100800 */
[----:B------:R-:W-:Y:S01]  /*30d00*/  PRMT R0, R23, 0x7632, R0 ;  /* 0x0000763217007816 */ /* 0x000fe20000000000 */
[----:B------:R-:W-:-:S04]  /*30d10*/  IMAD.WIDE R12, R10, 0x2, R2 ;  /* 0x000000020a0c7825 */ /* 0x000fc800078e0202 */
[C---:B------:R-:W-:Y:S01]  /*30d20*/  IMAD.WIDE R16, R10.reuse, 0x2, R4 ;  /* 0x000000020a107825 */ /* 0x040fe200078e0204 */
[----:B------:R-:W-:Y:S03]  /*30d30*/  @P2 STG.E.U16 [R12.64], R0 ;  /* 0x000000000c002986 */ /* 0x000fe6000c101506 */
[----:B------:R-:W-:Y:S01]  /*30d40*/  IMAD.WIDE R22, R10, 0x2, R6 ;  /* 0x000000020a167825 */ /* 0x000fe200078e0206 */
[----:B------:R-:W-:Y:S04]  /*30d50*/  @P6 STG.E.U16 [R16.64], R8 ;  /* 0x0000000810006986 */ /* 0x000fe8000c101506 */
[----:B------:R0:W-:Y:S04]  /*30d60*/  @P4 STG.E.U16 [R22.64], R9 ;  /* 0x0000000916004986 */ /* 0x0001e8000c101506 */
[----:B0-----:R-:W3:Y:S04]  /*30d70*/  LDL.LU R22, [R1+0x4c] ;  /* 0x00004c0001167983 */ /* 0x001ee80000300800 */
[----:B------:R-:W3:Y:S01]  /*30d80*/  LDL R23, [R1+0x10c0] ;  /* 0x0010c00001177983 */ /* 0x000ee20000100800 */
[----:B------:R-:W-:-:S02]  /*30d90*/  ISETP.LT.AND P2, PT, R15, c[0x0][0x178], !P1 ;  /* 0x00005e000f007a0c */ /* 0x000fc40004f41270 */
[----:B------:R-:W-:Y:S01]  /*30da0*/  ISETP.LT.AND P4, PT, R27, c[0x0][0x178], !P1 ;  /* 0x00005e001b007a0c */ /* 0x000fe20004f81270 */
[C---:B------:R-:W-:Y:S01]  /*30db0*/  IMAD.WIDE R8, R10.reuse, 0x2, R20 ;  /* 0x000000020a087825 */ /* 0x040fe200078e0214 */
[----:B------:R-:W-:Y:S02]  /*30dc0*/  IADD3 R0, R10, c[0x0][0x198], RZ ;  /* 0x000066000a007a10 */ /* 0x000fe40007ffe0ff */
[----:B------:R-:W-:Y:S02]  /*30dd0*/  IADD3 R18, R29, 0x1b, RZ ;  /* 0x0000001b1d127810 */ /* 0x000fe40007ffe0ff */
[----:B------:R0:W-:Y:S01]  /*30de0*/  @P0 STG.E.U16 [R8.64], R14 ;  /* 0x0000000e08000986 */ /* 0x0001e2000c101506 */
[----:B------:R-:W-:Y:S01]  /*30df0*/  IMAD.WIDE R16, R0, 0x2, R2 ;  /* 0x0000000200107825 */ /* 0x000fe200078e0202 */
[----:B------:R-:W-:-:S03]  /*30e00*/  ISETP.GE.AND P5, PT, R18, c[0x0][0x17c], PT ;  /* 0x00005f0012007a0c */ /* 0x000fc60003fa6270 */
[----:B------:R-:W-:-:S04]  /*30e10*/  IMAD.WIDE R12, R0, 0x2, R4 ;  /* 0x00000002000c7825 */ /* 0x000fc800078e0204 */
[----:B0-----:R-:W-:-:S04]  /*30e20*/  IMAD.WIDE R8, R0, 0x2, R6 ;  /* 0x0000000200087825 */ /* 0x001fc800078e0206 */
[----:B------:R-:W-:Y:S01]  /*30e30*/  IMAD.MOV.U32 R25, RZ, RZ, R26 ;  /* 0x000000ffff197224 */ /* 0x000fe200078e001a */
[----:B--2---:R-:W-:-:S13]  /*30e40*/  ISETP.LT.AND P6, PT, R19, c[0x0][0x178], !P1 ;  /* 0x00005e0013007a0c */ /* 0x004fda0004fc1270 */
[----:B----4-:R0:W-:Y:S04]  /*30e50*/  @P6 STG.E.U16 [R16.64], R24 ;  /* 0x0000001810006986 */ /* 0x0101e8000c101506 */
[----:B------:R-:W-:Y:S01]  /*30e60*/  @P2 STG.E.U16 [R12.64], R28 ;  /* 0x0000001c0c002986 */ /* 0x000fe2000c101506 */
[----:B------:R-:W-:-:S03]  /*30e70*/  ISETP.LT.AND P2, PT, R19, c[0x0][0x178], !P5 ;  /* 0x00005e0013007a0c */ /* 0x000fc60006f41270 */
[----:B---3--:R1:W-:Y:S01]  /*30e80*/  @P4 STG.E.U16 [R8.64], R22 ;  /* 0x0000001608004986 */ /* 0x0083e2000c101506 */
[----:B------:R-:W-:Y:S02]  /*30e90*/  ISETP.LT.AND P4, PT, R15, c[0x0][0x178], !P5 ;  /* 0x00005e000f007a0c */ /* 0x000fe40006f81270 */
[----:B------:R-:W-:Y:S01]  /*30ea0*/  ISETP.LT.AND P1, PT, R23, c[0x0][0x178], !P1 ;  /* 0x00005e0017007a0c */ /* 0x000fe20004f21270 */
[----:B------:R-:W2:Y:S04]  /*30eb0*/  LDL.LU R15, [R1+0x1174] ;  /* 0x00117400010f7983 */ /* 0x000ea80000300800 */
[----:B------:R-:W3:Y:S01]  /*30ec0*/  LDL.LU R26, [R1+0x1cc] ;  /* 0x0001cc00011a7983 */ /* 0x000ee20000300800 */
[C---:B0-----:R-:W-:Y:S01]  /*30ed0*/  IMAD.WIDE R16, R0.reuse, 0x2, R20 ;  /* 0x0000000200107825 */ /* 0x041fe200078e0214 */
[----:B------:R-:W-:-:S05]  /*30ee0*/  IADD3 R0, R0, c[0x0][0x198], RZ ;  /* 0x0000660000007a10 */ /* 0x000fca0007ffe0ff */
[----:B-1----:R-:W-:Y:S01]  /*30ef0*/  IMAD.WIDE R8, R0, 0x2, R2 ;  /* 0x0000000200087825 */ /* 0x002fe200078e0202 */
[----:B------:R0:W-:Y:S01]  /*30f00*/  @P1 STG.E.U16 [R16.64], R11 ;  /* 0x0000000b10001986 */ /* 0x0001e2000c101506 */
[----:B------:R-:W-:Y:S02]  /*30f10*/  PRMT R18, R28, 0x7632, R18 ;  /* 0x000076321c127816 */ /* 0x000fe40000000012 */
[----:B0-----:R-:W-:Y:S02]  /*30f20*/  PRMT R17, R24, 0x7632, R17 ;  /* 0x0000763218117816 */ /* 0x001fe40000000011 */
[----:B------:R-:W4:Y:S04]  /*30f30*/  LDL.LU R24, [R1+0x7c] ;  /* 0x00007c0001187983 */ /* 0x000f280000300800 */
[----:B------:R-:W2:Y:S04]  /*30f40*/  LDL.LU R28, [R1+0x3c] ;  /* 0x00003c00011c7983 */ /* 0x000ea80000300800 */
[----:B------:R0:W-:Y:S04]  /*30f50*/  @P2 STG.E.U16 [R8.64], R17 ;  /* 0x0000001108002986 */ /* 0x0001e8000c101506 */
[----:B0-----:R-:W2:Y:S01]  /*30f60*/  LDL R17, [R1+0x1058] ;  /* 0x0010580001117983 */ /* 0x001ea20000100800 */
[----:B------:R-:W-:-:S02]  /*30f70*/  IADD3 R10, R29, 0x1d, RZ ;  /* 0x0000001d1d0a7810 */ /* 0x000fc40007ffe0ff */
[----:B------:R-:W-:Y:S02]  /*30f80*/  ISETP.LT.AND P1, PT, R27, c[0x0][0x178], !P5 ;  /* 0x00005e001b007a0c */ /* 0x000fe40006f21270 */
[----:B------:R-:W-:Y:S02]  /*30f90*/  ISETP.GE.AND P0, PT, R10, c[0x0][0x17c], PT ;  /* 0x00005f000a007a0c */ /* 0x000fe40003f06270 */
[----:B------:R-:W-:Y:S01]  /*30fa0*/  IADD3 R10, R29, 0x1e, RZ ;  /* 0x0000001e1d0a7810 */ /* 0x000fe20007ffe0ff */
[C---:B------:R-:W-:Y:S01]  /*30fb0*/  IMAD.WIDE R12, R0.reuse, 0x2, R4 ;  /* 0x00000002000c7825 */ /* 0x040fe200078e0204 */
[----:B------:R-:W-:Y:S02]  /*30fc0*/  ISETP.LT.AND P5, PT, R23, c[0x0][0x178], !P5 ;  /* 0x00005e0017007a0c */ /* 0x000fe40006fa1270 */
[----:B------:R-:W-:Y:S01]  /*30fd0*/  ISETP.LT.AND P2, PT, R19, c[0x0][0x178], !P3 ;  /* 0x00005e0013007a0c */ /* 0x000fe20005f41270 */
[----:B------:R-:W-:Y:S01]  /*30fe0*/  IMAD.WIDE R8, R0, 0x2, R20 ;  /* 0x0000000200087825 */ /* 0x000fe200078e0214 */
[----:B------:R-:W-:-:S02]  /*30ff0*/  ISETP.GE.AND P6, PT, R10, c[0x0][0x17c], PT ;  /* 0x00005f000a007a0c */ /* 0x000fc40003fc6270 */
[----:B------:R-:W-:Y:S01]  /*31000*/  PRMT R14, R11, 0x7632, R14 ;  /* 0x000076320b0e7816 */ /* 0x000fe2000000000e */
[----:B------:R-:W-:Y:S01]  /*31010*/  IMAD.WIDE R10, R0, 0x2, R6 ;  /* 0x00000002000a7825 */ /* 0x000fe200078e0206 */
[----:B------:R-:W-:Y:S01]  /*31020*/  PRMT R16, R22, 0x7632, R16 ;  /* 0x0000763216107816 */ /* 0x000fe20000000010 */
[----:B------:R0:W-:Y:S01]  /*31030*/  @P4 STG.E.U16 [R12.64], R18 ;  /* 0x000000120c004986 */ /* 0x0001e2000c101506 */
[----:B------:R-:W-:-:S03]  /*31040*/  IADD3 R0, R0, c[0x0][0x198], RZ ;  /* 0x0000660000007a10 */ /* 0x000fc60007ffe0ff */
[----:B------:R1:W-:Y:S01]  /*31050*/  @P1 STG.E.U16 [R10.64], R16 ;  /* 0x000000100a001986 */ /* 0x0003e2000c101506 */
[----:B0-----:R-:W-:Y:S01]  /*31060*/  IADD3 R12, R29, 0x1f, RZ ;  /* 0x0000001f1d0c7810 */ /* 0x001fe20007ffe0ff */
[----:B-1----:R-:W-:-:S03]  /*31070*/  IMAD.WIDE R10, R0, 0x2, R2 ;  /* 0x00000002000a7825 */ /* 0x002fc600078e0202 */
[----:B------:R-:W-:Y:S02]  /*31080*/  ISETP.GE.AND P1, PT, R12, c[0x0][0x17c], PT ;  /* 0x00005f000c007a0c */ /* 0x000fe40003f26270 */
[----:B------:R-:W-:Y:S01]  /*31090*/  IADD3 R12, R29, 0x20, RZ ;  /* 0x000000201d0c7810 */ /* 0x000fe20007ffe0ff */
[----:B------:R0:W-:Y:S01]  /*310a0*/  @P5 STG.E.U16 [R8.64], R14 ;  /* 0x0000000e08005986 */ /* 0x0001e2000c101506 */
[----:B------:R-:W-:Y:S01]  /*310b0*/  ISETP.LT.AND P5, PT, R27, c[0x0][0x178], !P3 ;  /* 0x00005e001b007a0c */ /* 0x000fe20005fa1270 */
[----:B0-----:R-:W-:Y:S02]  /*310c0*/  IMAD.WIDE R8, R0, 0x2, R4 ;  /* 0x0000000200087825 */ /* 0x001fe400078e0204 */
[----:B---3--:R0:W-:Y:S01]  /*310d0*/  @P2 STG.E.U16 [R10.64], R26 ;  /* 0x0000001a0a002986 */ /* 0x0081e2000c101506 */
[----:B------:R-:W-:Y:S02]  /*310e0*/  ISETP.GE.AND P2, PT, R12, c[0x0][0x17c], PT ;  /* 0x00005f000c007a0c */ /* 0x000fe40003f46270 */
[----:B------:R-:W-:-:S02]  /*310f0*/  PRMT R12, R26, 0x7632, R12 ;  /* 0x000076321a0c7816 */ /* 0x000fc4000000000c */
[----:B0-----:R-:W3:Y:S01]  /*31100*/  LDL.LU R26, [R1+0x1dc] ;  /* 0x0001dc00011a7983 */ /* 0x001ee20000300800 */
[----:B------:R-:W-:Y:S01]  /*31110*/  IMAD.WIDE R10, R0, 0x2, R6 ;  /* 0x00000002000a7825 */ /* 0x000fe200078e0206 */
[----:B--2---:R-:W-:Y:S02]  /*31120*/  ISETP.LT.AND P4, PT, R17, c[0x0][0x178], !P3 ;  /* 0x00005e0011007a0c */ /* 0x004fe40005f81270 */
[----:B------:R-:W-:-:S11]  /*31130*/  ISETP.LT.AND P3, PT, R23, c[0x0][0x178], !P3 ;  /* 0x00005e0017007a0c */ /* 0x000fd60005f61270 */
[----:B----4-:R0:W-:Y:S01]  /*31140*/  @P4 STG.E.U16 [R8.64], R24 ;  /* 0x0000001808004986 */ /* 0x0101e2000c101506 */
[----:B------:R-:W-:-:S03]  /*31150*/  ISETP.LT.AND P4, PT, R19, c[0x0][0x178], !P0 ;  /* 0x00005e0013007a0c */ /* 0x000fc60004781270 */
[----:B------:R1:W-:Y:S01]  /*31160*/  @P5 STG.E.U16 [R10.64], R28 ;  /* 0x0000001c0a005986 */ /* 0x0003e2000c101506 */
[----:B------:R-:W-:Y:S01]  /*31170*/  ISETP.LT.AND P5, PT, R17, c[0x0][0x178], !P0 ;  /* 0x00005e0011007a0c */ /* 0x000fe200047a1270 */
[C---:B0-----:R-:W-:Y:S01]  /*31180*/  IMAD.WIDE R8, R0.reuse, 0x2, R20 ;  /* 0x0000000200087825 */ /* 0x041fe200078e0214 */
[----:B------:R-:W-:-:S04]  /*31190*/  IADD3 R0, R0, c[0x0][0x198], RZ ;  /* 0x0000660000007a10 */ /* 0x000fc80007ffe0ff */
[----:B------:R0:W-:Y:S01]  /*311a0*/  @P3 STG.E.U16 [R8.64], R15 ;  /* 0x0000000f08003986 */ /* 0x0001e2000c101506 */
[----:B------:R-:W-:Y:S01]  /*311b0*/  ISETP.LT.AND P3, PT, R27, c[0x0][0x178], !P0 ;  /* 0x00005e001b007a0c */ /* 0x000fe20004761270 */
[----:B-1----:R-:W-:Y:S01]  /*311c0*/  IMAD.WIDE R10, R0, 0x2, R4 ;  /* 0x00000002000a7825 */ /* 0x002fe200078e0204 */
[----:B------:R-:W-:Y:S02]  /*311d0*/  PRMT R13, R24, 0x7632, R13 ;  /* 0x00007632180d7816 */ /* 0x000fe4000000000d */
[----:B------:R-:W-:Y:S02]  /*311e0*/  PRMT R16, R28, 0x7632, R16 ;  /* 0x000076321c107816 */ /* 0x000fe40000000010 */
[----:B------:R-:W2:Y:S01]  /*311f0*/  LDL.LU R28, [R1+0x1c] ;  /* 0x00001c00011c7983 */ /* 0x000ea20000300800 */
[----:B0-----:R-:W-:-:S05]  /*31200*/  IMAD.WIDE R8, R0, 0x2, R2 ;  /* 0x0000000200087825 */ /* 0x001fca00078e0202 */
[----:B------:R0:W-:Y:S04]  /*31210*/  @P4 STG.E.U16 [R8.64], R12 ;  /* 0x0000000c08004986 */ /* 0x0001e8000c101506 */
[----:B------:R-:W-:Y:S01]  /*31220*/  @P5 STG.E.U16 [R10.64], R13 ;  /* 0x0000000d0a005986 */ /* 0x000fe2000c101506 */
[----:B0-----:R-:W-:-:S05]  /*31230*/  IMAD.WIDE R8, R0, 0x2, R6 ;  /* 0x0000000200087825 */ /* 0x001fca00078e0206 */
[----:B------:R0:W-:Y:S04]  /*31240*/  @P3 STG.E.U16 [R8.64], R16 ;  /* 0x0000001008003986 */ /* 0x0001e8000c101506 */
[----:B0-----:R-:W4:Y:S01]  /*31250*/  LDL.LU R16, [R1+0x14c] ;  /* 0x00014c0001107983 */ /* 0x001f220000300800 */
[----:B------:R-:W-:Y:S01]  /*31260*/  ISETP.LT.AND P0, PT, R23, c[0x0][0x178], !P0 ;  /* 0x00005e0017007a0c */ /* 0x000fe20004701270 */
[----:B------:R-:W-:Y:S01]  /*31270*/  IMAD.WIDE R10, R0, 0x2, R20 ;  /* 0x00000002000a7825 */ /* 0x000fe200078e0214 */
[----:B------:R-:W-:-:S11]  /*31280*/  PRMT R15, R15, 0x7632, R15 ;  /* 0x000076320f0f7816 */ /* 0x000fd6000000000f */
[----:B------:R0:W-:Y:S01]  /*31290*/  @P0 STG.E.U16 [R10.64], R15 ;  /* 0x0000000f0a000986 */ /* 0x0001e2000c101506 */
[----:B------:R-:W-:-:S03]  /*312a0*/  ISETP.LT.AND P0, PT, R27, c[0x0][0x178], !P6 ;  /* 0x00005e001b007a0c */ /* 0x000fc60007701270 */
[----:B------:R-:W1:Y:S01]  /*312b0*/  S2R R27, SR_TID.X ;  /* 0x00000000001b7919 */ /* 0x000e620000002100 */
[----:B------:R-:W-:Y:S02]  /*312c0*/  ISETP.LT.AND P4, PT, R19, c[0x0][0x178], !P6 ;  /* 0x00005e0013007a0c */ /* 0x000fe40007781270 */
[----:B------:R-:W-:-:S05]  /*312d0*/  IADD3 R14, R0, c[0x0][0x198], RZ ;  /* 0x00006600000e7a10 */ /* 0x000fca0007ffe0ff */
[----:B------:R-:W-:Y:S01]  /*312e0*/  IMAD.WIDE R8, R14, 0x2, R2 ;  /* 0x000000020e087825 */ /* 0x000fe200078e0202 */
[----:B-1----:R-:W-:-:S03]  /*312f0*/  LOP3.LUT R22, R27, 0x7f, RZ, 0xc0, !PT ;  /* 0x0000007f1b167812 */ /* 0x002fc600078ec0ff */
[----:B------:R-:W-:-:S05]  /*31300*/  IMAD.SHL.U32 R27, R27, 0x400, RZ ;  /* 0x000004001b1b7824 */ /* 0x000fca00078e00ff */
[----:B------:R-:W-:-:S05]  /*31310*/  LOP3.LUT R27, R27, 0x1800, RZ, 0xc0, !PT ;  /* 0x000018001b1b7812 */ /* 0x000fca00078ec0ff */
[----:B------:R-:W-:Y:S02]  /*31320*/  IMAD R27, R22, 0x10, R27 ;  /* 0x00000010161b7824 */ /* 0x000fe400078e021b */
[----:B------:R-:W-:Y:S01]  /*31330*/  IMAD.MOV.U32 R13, RZ, RZ, R25 ;  /* 0x000000ffff0d7224 */ /* 0x000fe200078e0019 */
[----:B------:R-:W-:Y:S01]  /*31340*/  ISETP.LT.AND P3, PT, R17, c[0x0][0x178], !P6 ;  /* 0x00005e0011007a0c */ /* 0x000fe20007761270 */
[----:B------:R-:W4:Y:S01]  /*31350*/  LDL.LU R22, [R1+0xc0] ;  /* 0x0000c00001167983 */ /* 0x000f220000300800 */
[----:B------:R-:W-:Y:S01]  /*31360*/  IADD3 R12, R29, 0x21, RZ ;  /* 0x000000211d0c7810 */ /* 0x000fe20007ffe0ff */
[----:B0-----:R-:W-:Y:S01]  /*31370*/  IMAD.WIDE R10, R14, 0x2, R6 ;  /* 0x000000020e0a7825 */ /* 0x001fe200078e0206 */
[----:B------:R-:W-:Y:S02]  /*31380*/  ISETP.LT.AND P6, PT, R23, c[0x0][0x178], !P6 ;  /* 0x00005e0017007a0c */ /* 0x000fe400077c1270 */
[----:B------:R-:W-:Y:S02]  /*31390*/  ISETP.GE.AND P5, PT, R12, c[0x0][0x17c], PT ;  /* 0x00005f000c007a0c */ /* 0x000fe40003fa6270 */
[----:B------:R-:W-:-:S02]  /*313a0*/  PRMT R0, R13, 0x7632, R0 ;  /* 0x000076320d007816 */ /* 0x000fc40000000000 */
[----:B---3--:R-:W-:Y:S01]  /*313b0*/  PRMT R15, R26, 0x7632, R15 ;  /* 0x000076321a0f7816 */ /* 0x008fe2000000000f */
[----:B------:R0:W-:Y:S04]  /*313c0*/  @P4 STG.E.U16 [R8.64], R26 ;  /* 0x0000001a08004986 */ /* 0x0001e8000c101506 */
[----:B------:R-:W1:Y:S01]  /*313d0*/  LDS.128 R24, [R27] ;  /* 0x000000001b187984 */ /* 0x000e620000000c00 */
[----:B------:R-:W-:Y:S01]  /*313e0*/  ISETP.LT.AND P4, PT, R19, c[0x0][0x178], !P1 ;  /* 0x00005e0013007a0c */ /* 0x000fe20004f81270 */
[----:B0-----:R-:W-:Y:S02]  /*313f0*/  IMAD.WIDE R8, R14, 0x2, R4 ;  /* 0x000000020e087825 */ /* 0x001fe400078e0204 */
[----:B-1----:R0:W-:Y:S04]  /*31400*/  STL [R1+0x1170], R24 ;  /* 0x0011701801007387 */ /* 0x0021e80000100800 */
[----:B------:R-:W-:Y:S01]  /*31410*/  STL [R1+0x1150], R25 ;  /* 0x0011501901007387 */ /* 0x000fe20000100800 */
[----:B0-----:R-:W-:-:S03]  /*31420*/  IMAD.MOV.U32 R24, RZ, RZ, R13 ;  /* 0x000000ffff187224 */ /* 0x001fc600078e000d */
[----:B------:R-:W-:Y:S01]  /*31430*/  STL [R1+0x1168], R25 ;  /* 0x0011681901007387 */ /* 0x000fe20000100800 */
[C---:B------:R-:W-:Y:S01]  /*31440*/  IMAD.WIDE R12, R14.reuse, 0x2, R20 ;  /* 0x000000020e0c7825 */ /* 0x040fe200078e0214 */
[----:B------:R-:W-:Y:S02]  /*31450*/  IADD3 R14, R14, c[0x0][0x198], RZ ;  /* 0x000066000e0e7a10 */ /* 0x000fe40007ffe0ff */
[----:B------:R-:W-:Y:S04]  /*31460*/  STL [R1+0x1110], R26 ;  /* 0x0011101a01007387 */ /* 0x000fe80000100800 */
[----:B------:R0:W-:Y:S04]  /*31470*/  STL [R1+0x1100], R27 ;  /* 0x0011001b01007387 */ /* 0x0001e80000100800 */
[----:B------:R1:W-:Y:S04]  /*31480*/  @P3 STG.E.U16 [R8.64], R24 ;  /* 0x0000001808003986 */ /* 0x0003e8000c101506 */
[----:B0-----:R-:W3:Y:S01]  /*31490*/  LDL R27, [R1+0x10c4] ;  /* 0x0010c400011b7983 */ /* 0x001ee20000100800 */
[----:B--2---:R-:W-:-:S03]  /*314a0*/  PRMT R18, R28, 0x7632, R18 ;  /* 0x000076321c127816 */ /* 0x004fc60000000012 */
[----:B-1----:R-:W2:Y:S04]  /*314b0*/  LDL R24, [R1+0xb0] ;  /* 0x0000b00001187983 */ /* 0x002ea80000100800 */
[----:B----4-:R0:W-:Y:S01]  /*314c0*/  @P0 STG.E.U16 [R10.64], R16 ;  /* 0x000000100a000986 */ /* 0x0101e2000c101506 */
[----:B------:R-:W-:-:S03]  /*314d0*/  ISETP.LT.AND P0, PT, R17, c[0x0][0x178], !P1 ;  /* 0x00005e0011007a0c */ /* 0x000fc60004f01270 */
[----:B------:R1:W-:Y:S01]  /*314e0*/  @P6 STG.E.U16 [R12.64], R28 ;  /* 0x0000001c0c006986 */ /* 0x0003e2000c101506 */
[----:B0-----:R-:W-:-:S03]  /*314f0*/  IMAD.WIDE R10, R14, 0x2, R2 ;  /* 0x000000020e0a7825 */ /* 0x001fc600078e0202 */
[----:B-1----:R-:W4:Y:S04]  /*31500*/  LDL.LU R28, [R1+0xa0] ;  /* 0x0000a000011c7983 */ /* 0x002f280000300800 */
[----:B------:R0:W-:Y:S02]  /*31510*/  @P4 STG.E.U16 [R10.64], R15 ;  /* 0x0000000f0a004986 */ /* 0x0001e4000c101506 */
[----:B0-----:R-:W-:-:S05]  /*31520*/  IMAD.WIDE R10, R14, 0x2, R4 ;  /* 0x000000020e0a7825 */ /* 0x001fca00078e0204 */
[----:B------:R0:W-:Y:S04]  /*31530*/  @P0 STG.E.U16 [R10.64], R0 ;  /* 0x000000000a000986 */ /* 0x0001e8000c101506 */
[----:B0-----:R-:W2:Y:S01]  /*31540*/  LDL R11, [R1+0x1058] ;  /* 0x00105800010b7983 */ /* 0x001ea20000100800 */
[----:B------:R-:W-:Y:S02]  /*31550*/  ISETP.LT.AND P6, PT, R19, c[0x0][0x178], !P2 ;  /* 0x00005e0013007a0c */ /* 0x000fe400057c1270 */
[----:B------:R-:W-:-:S04]  /*31560*/  IADD3 R19, R29, 0x22, RZ ;  /* 0x000000221d137810 */ /* 0x000fc80007ffe0ff */
[----:B------:R-:W-:Y:S02]  /*31570*/  ISETP.GE.AND P4, PT, R19, c[0x0][0x17c], PT ;  /* 0x00005f0013007a0c */ /* 0x000fe40003f86270 */
[----:B------:R-:W4:Y:S01]  /*31580*/  LDL R19, [R1+0x7d4] ;  /* 0x0007d40001137983 */ /* 0x000f220000100800 */
[----:B------:R-:W-:Y:S01]  /*31590*/  PRMT R9, R16, 0x7632, R9 ;  /* 0x0000763210097816 */ /* 0x000fe20000000009 */
[C---:B------:R-:W-:Y:S01]  /*315a0*/  IMAD.WIDE R12, R14.reuse, 0x2, R6 ;  /* 0x000000020e0c7825 */ /* 0x040fe200078e0206 */
[----:B------:R-:W-:-:S03]  /*315b0*/  IADD3 R8, R14, c[0x0][0x198], RZ ;  /* 0x000066000e087a10 */ /* 0x000fc60007ffe0ff */
[----:B------:R-:W-:-:S04]  /*315c0*/  IMAD.WIDE R14, R14, 0x2, R20 ;  /* 0x000000020e0e7825 */ /* 0x000fc800078e0214 */
[----:B------:R-:W-:Y:S01]  /*315d0*/  IMAD.WIDE R16, R8, 0x2, R2 ;  /* 0x0000000208107825 */ /* 0x000fe200078e0202 */
[----:B------:R-:W-:Y:S02]  /*315e0*/  PRMT R0, R22, 0x7632, R0 ;  /* 0x0000763216007816 */ /* 0x000fe40000000000 */
[----:B---3--:R-:W-:Y:S02]  /*315f0*/  ISETP.LT.AND P3, PT, R27, c[0x0][0x178], !P1 ;  /* 0x00005e001b007a0c */ /* 0x008fe40004f61270 */
[----:B------:R-:W-:-:S11]  /*31600*/  ISETP.LT.AND P1, PT, R23, c[0x0][0x178], !P1 ;  /* 0x00005e0017007a0c */ /* 0x000fd60004f21270 */
[----:B------:R0:W-:Y:S01]  /*31610*/  @P3 STG.E.U16 [R12.64], R9 ;  /* 0x000000090c003986 */ /* 0x0001e2000c101506 */
[----:B------:R-:W-:-:S03]  /*31620*/  ISETP.LT.AND P3, PT, R27, c[0x0][0x178], !P2 ;  /* 0x00005e001b007a0c */ /* 0x000fc60005761270 */
[----:B------:R1:W-:Y:S04]  /*31630*/  @P1 STG.E.U16 [R14.64], R18 ;  /* 0x000000120e001986 */ /* 0x0003e8000c101506 */
[----:B------:R3:W-:Y:S01]  /*31640*/  @P6 STG.E.U16 [R16.64], R22 ;  /* 0x0000001610006986 */ /* 0x0007e2000c101506 */
[----:B0-----:R-:W-:-:S04]  /*31650*/  IMAD.WIDE R12, R8, 0x2, R4 ;  /* 0x00000002080c7825 */ /* 0x001fc800078e0204 */
[C---:B-1----:R-:W-:Y:S01]  /*31660*/  IMAD.WIDE R14, R8.reuse, 0x2, R6 ;  /* 0x00000002080e7825 */ /* 0x042fe200078e0206 */
[----:B---3--:R-:W-:Y:S02]  /*31670*/  IADD3 R16, R8, c[0x0][0x198], RZ ;  /* 0x0000660008107a10 */ /* 0x008fe40007ffe0ff */
[----:B--2---:R-:W-:Y:S02]  /*31680*/  ISETP.LT.AND P1, PT, R11, c[0x0][0x178], !P2 ;  /* 0x00005e000b007a0c */ /* 0x004fe40005721270 */
[----:B------:R-:W-:Y:S02]  /*31690*/  ISETP.LT.AND P2, PT, R23, c[0x0][0x178], !P2 ;  /* 0x00005e0017007a0c */ /* 0x000fe40005741270 */
[----:B------:R-:W0:Y:S01]  /*316a0*/  S2R R23, SR_TID.X ;  /* 0x0000000000177919 */ /* 0x000e220000002100 */
[----:B----4-:R-:W-:Y:S02]  /*316b0*/  ISETP.LT.AND P6, PT, R19, c[0x0][0x178], !P5 ;  /* 0x00005e0013007a0c */ /* 0x010fe40006fc1270 */
[C---:B0-----:R-:W-:Y:S01]  /*316c0*/  LOP3.LUT R22, R23.reuse, 0x7f, RZ, 0xc0, !PT ;  /* 0x0000007f17167812 */ /* 0x041fe200078ec0ff */
[----:B------:R-:W-:-:S05]  /*316d0*/  IMAD.SHL.U32 R23, R23, 0x400, RZ ;  /* 0x0000040017177824 */ /* 0x000fca00078e00ff */
[----:B------:R-:W-:-:S05]  /*316e0*/  LOP3.LUT R23, R23, 0x1800, RZ, 0xc0, !PT ;  /* 0x0000180017177812 */ /* 0x000fca00078ec0ff */
[----:B------:R-:W-:-:S05]  /*316f0*/  IMAD R23, R22, 0x10, R23 ;  /* 0x0000001016177824 */ /* 0x000fca00078e0217 */
[----:B------:R-:W-:Y:S01]  /*31700*/  LOP3.LUT R23, R23, 0x20, RZ, 0x3c, !PT ;  /* 0x0000002017177812 */ /* 0x000fe200078e3cff */
[----:B------:R-:W-:-:S04]  /*31710*/  IMAD.WIDE R18, R8, 0x2, R20 ;  /* 0x0000000208127825 */ /* 0x000fc800078e0214 */
[----:B------:R-:W0:Y:S01]  /*31720*/  LDS.128 R8, [R23] ;  /* 0x0000000017087984 */ /* 0x000e220000000c00 */
[----:B------:R-:W-:-:S03]  /*31730*/  IADD3 R17, R29, 0x23, RZ ;  /* 0x000000231d117810 */ /* 0x000fc60007ffe0ff */
[----:B------:R-:W-:Y:S01]  /*31740*/  @P1 STG.E.U16 [R12.64], R24 ;  /* 0x000000180c001986 */ /* 0x000fe2000c101506 */
[----:B------:R-:W-:-:S03]  /*31750*/  ISETP.GE.AND P0, PT, R17, c[0x0][0x17c], PT ;  /* 0x00005f0011007a0c */ /* 0x000fc60003f06270 */
[----:B0-----:R0:W-:Y:S04]  /*31760*/  STL [R1+0x116c], R9 ;  /* 0x00116c0901007387 */ /* 0x0011e80000100800 */
[----:B0-----:R-:W2:Y:S04]  /*31770*/  LDL R9, [R1+0x7d4] ;  /* 0x0007d40001097983 */ /* 0x001ea80000100800 */
[----:B------:R-:W-:Y:S04]  /*31780*/  STL [R1+0x110c], R10 ;  /* 0x00110c0a01007387 */ /* 0x000fe80000100800 */
[----:B------:R0:W-:Y:S04]  /*31790*/  STL [R1+0x1104], R11 ;  /* 0x0011040b01007387 */ /* 0x0001e80000100800 */
[----:B------:R-:W3:Y:S04]  /*317a0*/  LDL R17, [R1+0x10c0] ;  /* 0x0010c00001117983 */ /* 0x000ee80000100800 */
[----:B0-----:R-:W4:Y:S04]  /*317b0*/  LDL R11, [R1+0x1058] ;  /* 0x00105800010b7983 */ /* 0x001f280000100800 */
[----:B------:R-:W2:Y:S04]  /*317c0*/  LDL.LU R24, [R1+0x1170] ;  /* 0x0011700001187983 */ /* 0x000ea80000300800 */
[----:B------:R-:W3:Y:S01]  /*317d0*/  LDL.LU R13, [R1+0xb0] ;  /* 0x0000b000010d7983 */ /* 0x000ee20000300800 */
[----:B------:R-:W-:-:S03]  /*317e0*/  IMAD.WIDE R22, R16, 0x2, R2 ;  /* 0x0000000210167825 */ /* 0x000fc600078e0202 */
[----:B------:R0:W-:Y:S01]  /*317f0*/  @P3 STG.E.U16 [R14.64], R28 ;  /* 0x0000001c0e003986 */ /* 0x0001e2000c101506 */
[----:B------:R-:W-:Y:S01]  /*31800*/  ISETP.LT.AND P3, PT, R27, c[0x0][0x178], !P5 ;  /* 0x00005e001b007a0c */ /* 0x000fe20006f61270 */
[----:B0-----:R-:W-:Y:S02]  /*31810*/  IMAD.WIDE R14, R16, 0x2, R6 ;  /* 0x00000002100e7825 */ /* 0x001fe400078e0206 */
[----:B--2---:R-:W-:Y:S01]  /*31820*/  @P2 STG.E.U16 [R18.64], R24 ;  /* 0x0000001812002986 */ /* 0x004fe2000c101506 */
[----:B----4-:R-:W-:-:S03]  /*31830*/  ISETP.LT.AND P2, PT, R11, c[0x0][0x178], !P5 ;  /* 0x00005e000b007a0c */ /* 0x010fc60006f41270 */
[----:B------:R3:W-:Y:S01]  /*31840*/  @P6 STG.E.U16 [R22.64], R0 ;  /* 0x0000000016006986 */ /* 0x0007e2000c101506 */
[----:B------:R-:W-:-:S03]  /*31850*/  ISETP.LT.AND P6, PT, R9, c[0x0][0x178], !P4 ;  /* 0x00005e0009007a0c */ /* 0x000fc600067c1270 */
[----:B------:R-:W2:Y:S01]  /*31860*/  LDL.LU R9, [R1+0xe0] ;  /* 0x0000e00001097983 */ /* 0x000ea20000300800 */
[----:B---3--:R-:W-:Y:S01]  /*31870*/  PRMT R0, R13, 0x7632, R0 ;  /* 0x000076320d007816 */ /* 0x008fe20000000000 */
[----:B------:R-:W-:-:S05]  /*31880*/  IMAD.WIDE R12, R16, 0x2, R4 ;  /* 0x00000002100c7825 */ /* 0x000fca00078e0204 */
[----:B------:R0:W-:Y:S01]  /*31890*/  @P2 STG.E.U16 [R12.64], R0 ;  /* 0x000000000c002986 */ /* 0x0001e2000c101506 */
[----:B------:R-:W-:Y:S02]  /*318a0*/  PRMT R23, R28, 0x7632, R23 ;  /* 0x000076321c177816 */ /* 0x000fe40000000017 */
[----:B------:R-:W-:Y:S01]  /*318b0*/  IADD3 R28, R29, 0x24, RZ ;  /* 0x000000241d1c7810 */ /* 0x000fe20007ffe0ff */
[----:B0-----:R-:W3:Y:S03]  /*318c0*/  LDL R0, [R1+0x10c0] ;  /* 0x0010c00001007983 */ /* 0x001ee60000100800 */
[----:B------:R-:W-:Y:S02]  /*318d0*/  ISETP.GE.AND P1, PT, R28, c[0x0][0x17c], PT ;  /* 0x00005f001c007a0c */ /* 0x000fe40003f26270 */
[----:B------:R-:W4:Y:S04]  /*318e0*/  LDL R28, [R1+0x7d8] ;  /* 0x0007d800011c7983 */ /* 0x000f280000100800 */
[----:B------:R-:W2:Y:S04]  /*318f0*/  LDL.LU R13, [R1+0x1f0] ;  /* 0x0001f000010d7983 */ /* 0x000ea80000300800 */
[----:B------:R0:W-:Y:S04]  /*31900*/  @P3 STG.E.U16 [R14.64], R23 ;  /* 0x000000170e003986 */ /* 0x0001e8000c101506 */
[----:B0-----:R-:W4:Y:S04]  /*31910*/  LDL R15, [R1+0x7d4] ;  /* 0x0007d400010f7983 */ /* 0x001f280000100800 */
[----:B------:R-:W0:Y:S01]  /*31920*/  S2R R29, SR_TID.X ;  /* 0x00000000001d7919 */ /* 0x000e220000002100 */
[----:B------:R-:W-:-:S02]  /*31930*/  ISETP.LT.AND P5, PT, R17, c[0x0][0x178], !P5 ;  /* 0x00005e0011007a0c */ /* 0x000fc40006fa1270 */
[C---:B------:R-:W-:Y:S01]  /*31940*/  IADD3 R22, R16.reuse, c[0x0][0x198], RZ ;  /* 0x0000660010167a10 */ /* 0x040fe20007ffe0ff */
[----:B------:R-:W-:Y:S01]  /*31950*/  IMAD.WIDE R16, R16, 0x2, R20 ;  /* 0x0000000210107825 */ /* 0x000fe200078e0214 */
[----:B------:R-:W-:Y:S02]  /*31960*/  PRMT R24, R24, 0x7632, R24 ;  /* 0x0000763218187816 */ /* 0x000fe40000000018 */
[----:B------:R-:W-:-:S07]  /*31970*/  ISETP.LT.AND P2, PT, R11, c[0x0][0x178], !P4 ;  /* 0x00005e000b007a0c */ /* 0x000fce0006741270 */
[----:B------:R1:W-:Y:S01]  /*31980*/  @P5 STG.E.U16 [R16.64], R24 ;  /* 0x0000001810005986 */ /* 0x0003e2000c101506 */
[----:B------:R-:W-:Y:S01]  /*31990*/  ISETP.LT.AND P5, PT, R27, c[0x0][0x178], !P4 ;  /* 0x00005e001b007a0c */ /* 0x000fe200067a1270 */
[----:B------:R-:W-:-:S04]  /*319a0*/  IMAD.WIDE R18, R22, 0x2, R2 ;  /* 0x0000000216127825 */ /* 0x000fc800078e0202 */
[----:B-1----:R-:W-:Y:S01]  /*319b0*/  IMAD.WIDE R16, R22, 0x2, R4 ;  /* 0x0000000216107825 */ /* 0x002fe200078e0204 */
[----:B---3--:R-:W-:Y:S02]  /*319c0*/  ISETP.LT.AND P4, PT, R0, c[0x0][0x178], !P4 ;  /* 0x00005e0000007a0c */ /* 0x008fe40006781270 */
[C---:B0-----:R-:W-:Y:S01]  /*319d0*/  LOP3.LUT R0, R29.reuse, 0x7f, RZ, 0xc0, !PT ;  /* 0x0000007f1d007812 */ /* 0x041fe200078ec0ff */
[----:B------:R-:W-:-:S05]  /*319e0*/  IMAD.SHL.U32 R29, R29, 0x400, RZ ;  /* 0x000004001d1d7824 */ /* 0x000fca00078e00ff */
[----:B------:R-:W-:-:S05]  /*319f0*/  LOP3.LUT R29, R29, 0x1800, RZ, 0xc0, !PT ;  /* 0x000018001d1d7812 */ /* 0x000fca00078ec0ff */
[----:B------:R-:W-:Y:S01]  /*31a00*/  IMAD R29, R0, 0x10, R29 ;  /* 0x00000010001d7824 */ /* 0x000fe200078e021d */
[----:B--2---:R-:W-:Y:S01]  /*31a10*/  PRMT R12, R13, 0x7632, R12 ;  /* 0x000076320d0c7816 */ /* 0x004fe2000000000c */
[----:B------:R-:W-:Y:S03]  /*31a20*/  @P6 STG.E.U16 [R18.64], R13 ;  /* 0x0000000d12006986 */ /* 0x000fe6000c101506 */
[----:B------:R-:W-:Y:S01]  /*31a30*/  LOP3.LUT R29, R29, 0x40, RZ, 0x3c, !PT ;  /* 0x000000401d1d7812 */ /* 0x000fe200078e3cff */
[----:B------:R-:W-:Y:S01]  /*31a40*/  STL.S16 [R1], R12 ;  /* 0x0000000c01007387 */ /* 0x000fe20000100600 */
[----:B----4-:R-:W-:-:S03]  /*31a50*/  ISETP.LT.AND P6, PT, R15, c[0x0][0x178], !P0 ;  /* 0x00005e000f007a0c */ /* 0x010fc600047c1270 */
[----:B------:R-:W0:Y:S01]  /*31a60*/  LDS.128 R12, [R29] ;  /* 0x000000001d0c7984 */ /* 0x000e220000000c00 */
[----:B------:R-:W-:-:S04]  /*31a70*/  IADD3 R24, R28, 0x25, RZ ;  /* 0x000000251c187810 */ /* 0x000fc80007ffe0ff */
[----:B------:R-:W-:Y:S01]  /*31a80*/  ISETP.GE.AND P3, PT, R24, c[0x0][0x17c], PT ;  /* 0x00005f0018007a0c */ /* 0x000fe20003f66270 */
[----:B------:R-:W-:Y:S04]  /*31a90*/  @P2 STG.E.U16 [R16.64], R9 ;  /* 0x0000000910002986 */ /* 0x000fe8000c101506 */
[----:B0-----:R0:W-:Y:S04]  /*31aa0*/  STL.64 [R1+0x1158], R12 ;  /* 0x0011580c01007387 */ /* 0x0011e80000100a00 */
[----:B0-----:R-:W2:Y:S04]  /*31ab0*/  LDL R12, [R1+0x10c0] ;  /* 0x0010c000010c7983 */ /* 0x001ea80000100800 */
[----:B------:R-:W3:Y:S04]  /*31ac0*/  LDL.LU R13, [R1+0x210] ;  /* 0x00021000010d7983 */ /* 0x000ee80000300800 */
[----:B------:R0:W-:Y:S04]  /*31ad0*/  STL [R1+0x1108], R14 ;  /* 0x0011080e01007387 */ /* 0x0001e80000100800 */
[----:B0-----:R-:W4:Y:S04]  /*31ae0*/  LDL R14, [R1+0x7d4] ;  /* 0x0007d400010e7983 */ /* 0x001f280000100800 */
[----:B------:R0:W-:Y:S04]  /*31af0*/  STL [R1+0x10fc], R15 ;  /* 0x0010fc0f01007387 */ /* 0x0001e80000100800 */
[----:B0-----:R-:W2:Y:S04]  /*31b00*/  LDL.LU R15, [R1+0x7d8] ;  /* 0x0007d800010f7983 */ /* 0x001ea80000300800 */
[----:B------:R-:W2:Y:S04]  /*31b10*/  LDL.LU R24, [R1+0xd0] ;  /* 0x0000d00001187983 */ /* 0x000ea80000300800 */
[----:B------:R-:W3:Y:S01]  /*31b20*/  LDL.LU.S16 R17, [R1] ;  /* 0x0000000001117983 */ /* 0x000ee20000300600 */
[C---:B------:R-:W-:Y:S01]  /*31b30*/  IADD3 R0, R22.reuse, c[0x0][0x198], RZ ;  /* 0x0000660016007a10 */ /* 0x040fe20007ffe0ff */
[----:B------:R-:W-:-:S04]  /*31b40*/  IMAD.WIDE R18, R22, 0x2, R6 ;  /* 0x0000000216127825 */ /* 0x000fc800078e0206 */
[----:B------:R-:W-:-:S04]  /*31b50*/  IMAD.WIDE R22, R22, 0x2, R20 ;  /* 0x0000000216167825 */ /* 0x000fc800078e0214 */
[----:B------:R-:W-:Y:S01]  /*31b60*/  IMAD.WIDE R28, R0, 0x2, R2 ;  /* 0x00000002001c7825 */ /* 0x000fe200078e0202 */
[----:B------:R-:W-:Y:S01]  /*31b70*/  PRMT R26, R8, 0x7632, R26 ;  /* 0x00007632081a7816 */ /* 0x000fe2000000001a */
[----:B--2---:R0:W-:Y:S01]  /*31b80*/  @P5 STG.E.U16 [R18.64], R24 ;  /* 0x0000001812005986 */ /* 0x0041e2000c101506 */
[----:B------:R-:W-:-:S03]  /*31b90*/  ISETP.LT.AND P5, PT, R27, c[0x0][0x178], !P0 ;  /* 0x00005e001b007a0c */ /* 0x000fc600047a1270 */
[----:B------:R1:W-:Y:S01]  /*31ba0*/  @P4 STG.E.U16 [R22.64], R8 ;  /* 0x0000000816004986 */ /* 0x0003e2000c101506 */
[----:B------:R-:W-:-:S03]  /*31bb0*/  ISETP.LT.AND P4, PT, R11, c[0x0][0x178], !P0 ;  /* 0x00005e000b007a0c */ /* 0x000fc60004781270 */
[----:B---3--:R2:W-:Y:S01]  /*31bc0*/  @P6 STG.E.U16 [R28.64], R17 ;  /* 0x000000111c006986 */ /* 0x0085e2000c101506 */
[----:B------:R-:W-:Y:S01]  /*31bd0*/  PRMT R25, R24, 0x7632, R25 ;  /* 0x0000763218197816 */ /* 0x000fe20000000019 */
[C---:B0-----:R-:W-:Y:S01]  /*31be0*/  IMAD.WIDE R18, R0.reuse, 0x2, R20 ;  /* 0x0000000200127825 */ /* 0x041fe200078e0214 */
[----:B-1----:R-:W-:Y:S02]  /*31bf0*/  PRMT R22, R9, 0x7632, R22 ;  /* 0x0000763209167816 */ /* 0x002fe40000000016 */
[C---:B------:R-:W-:Y:S01]  /*31c00*/  IADD3 R8, R0.reuse, c[0x0][0x198], RZ ;  /* 0x0000660000087a10 */ /* 0x040fe20007ffe0ff */
[----:B------:R-:W3:Y:S01]  /*31c10*/  LDL.LU R9, [R1+0x116c] ;  /* 0x00116c0001097983 */ /* 0x000ee20000300800 */
[----:B--2---:R-:W-:-:S04]  /*31c20*/  IMAD.WIDE R28, R0, 0x2, R4 ;  /* 0x00000002001c7825 */ /* 0x004fc800078e0204 */
[----:B------:R-:W-:Y:S01]  /*31c30*/  IMAD.WIDE R16, R0, 0x2, R6 ;  /* 0x0000000200107825 */ /* 0x000fe200078e0206 */
[----:B------:R-:W-:-:S05]  /*31c40*/  PRMT R0, R22, 0x7610, R0 ;  /* 0x0000761016007816 */ /* 0x000fca0000000000 */
[----:B------:R-:W-:Y:S04]  /*31c50*/  @P4 STG.E.U16 [R28.64], R0 ;  /* 0x000000001c004986 */ /* 0x000fe8000c101506 */
[----:B------:R0:W-:Y:S04]  /*31c60*/  @P5 STG.E.U16 [R16.64], R25 ;  /* 0x0000001910005986 */ /* 0x0001e8000c101506 */
[----:B0-----:R-:W2:Y:S01]  /*31c70*/  LDL.LU R25, [R1+0x1168] ;  /* 0x0011680001197983 */ /* 0x001ea20000300800 */
[----:B------:R-:W-:-:S13]  /*31c80*/  ISETP.LT.AND P0, PT, R12, c[0x0][0x178], !P0 ;  /* 0x00005e000c007a0c */ /* 0x000fda0004701270 */
[----:B------:R0:W-:Y:S04]  /*31c90*/  @P0 STG.E.U16 [R18.64], R26 ;  /* 0x0000001a12000986 */ /* 0x0001e8000c101506 */
[----:B0-----:R-:W0:Y:S01]  /*31ca0*/  S2R R26, SR_TID.X ;  /* 0x00000000001a7919 */ /* 0x001e220000002100 */
[----:B----4-:R-:W-:Y:S02]  /*31cb0*/  ISETP.LT.AND P6, PT, R14, c[0x0][0x178], !P1 ;  /* 0x00005e000e007a0c */ /* 0x010fe40004fc1270 */
[----:B------:R-:W-:Y:S02]  /*31cc0*/  ISETP.LT.AND P4, PT, R11, c[0x0][0x178], !P1 ;  /* 0x00005e000b007a0c */ /* 0x000fe40004f81270 */
[----:B------:R-:W-:Y:S02]  /*31cd0*/  ISETP.LT.AND P5, PT, R27, c[0x0][0x178], !P1 ;  /* 0x00005e001b007a0c */ /* 0x000fe40004fa1270 */
[----:B------:R-:W-:-:S02]  /*31ce0*/  ISETP.LT.AND P1, PT, R12, c[0x0][0x178], !P1 ;  /* 0x00005e000c007a0c */ /* 0x000fc40004f21270 */
[C---:B0-----:R-:W-:Y:S01]  /*31cf0*/  LOP3.LUT R12, R26.reuse, 0x7f, RZ, 0xc0, !PT ;  /* 0x0000007f1a0c7812 */ /* 0x041fe200078ec0ff */
[----:B------:R-:W-:-:S05]  /*31d00*/  IMAD.SHL.U32 R26, R26, 0x400, RZ ;  /* 0x000004001a1a7824 */ /* 0x000fca00078e00ff */
[----:B------:R-:W-:-:S05]  /*31d10*/  LOP3.LUT R26, R26, 0x1800, RZ, 0xc0, !PT ;  /* 0x000018001a1a7812 */ /* 0x000fca00078ec0ff */
[----:B------:R-:W-:-:S05]  /*31d20*/  IMAD R26, R12, 0x10, R26 ;  /* 0x000000100c1a7824 */ /* 0x000fca00078e021a */
[----:B------:R-:W-:-:S05]  /*31d30*/  LOP3.LUT R26, R26, 0x60, RZ, 0x3c, !PT ;  /* 0x000000601a1a7812 */ /* 0x000fca00078e3cff */
[----:B------:R0:W1:Y:S01]  /*31d40*/  LDS.128 R16, [R26] ;  /* 0x000000001a107984 */ /* 0x0000620000000c00 */
[C---:B------:R-:W-:Y:S01]  /*31d50*/  IMAD.WIDE R22, R8.reuse, 0x2, R2 ;  /* 0x0000000208167825 */ /* 0x040fe200078e0202 */
[C---:B------:R-:W-:Y:S02]  /*31d60*/  IADD3 R0, R8.reuse, c[0x0][0x198], RZ ;  /* 0x0000660008007a10 */ /* 0x040fe40007ffe0ff */
[----:B------:R4:W-:Y:S04]  /*31d70*/  STL.64 [R1+0x1160], R10 ;  /* 0x0011600a01007387 */ /* 0x0009e80000100a00 */
[----:B0-----:R-:W3:Y:S01]  /*31d80*/  LDL.LU R26, [R1+0x220] ;  /* 0x00022000011a7983 */ /* 0x001ee20000300800 */
[----:B------:R-:W-:-:S03]  /*31d90*/  IMAD.WIDE R28, R8, 0x2, R20 ;  /* 0x00000002081c7825 */ /* 0x000fc600078e0214 */
[----:B------:R0:W-:Y:S01]  /*31da0*/  @P6 STG.E.U16 [R22.64], R13 ;  /* 0x0000000d16006986 */ /* 0x0001e2000c101506 */
[----:B----4-:R-:W-:-:S04]  /*31db0*/  IMAD.WIDE R10, R8, 0x2, R4 ;  /* 0x00000002080a7825 */ /* 0x010fc800078e0204 */
[----:B0-----:R-:W-:Y:S01]  /*31dc0*/  IMAD.WIDE R22, R0, 0x2, R2 ;  /* 0x0000000200167825 */ /* 0x001fe200078e0202 */
[----:B-1----:R-:W-:Y:S04]  /*31dd0*/  STL.64 [R1+0x1138], R16 ;  /* 0x0011381001007387 */ /* 0x002fe80000100a00 */
[----:B------:R-:W-:Y:S04]  /*31de0*/  STL [R1+0x1114], R18 ;  /* 0x0011141201007387 */ /* 0x000fe80000100800 */
[----:B------:R0:W-:Y:S04]  /*31df0*/  STL [R1+0x10f8], R19 ;  /* 0x0010f81301007387 */ /* 0x0001e80000100800 */
[----:B0-----:R-:W4:Y:S01]  /*31e00*/  LDL.LU R19, [R1+0x10c0] ;  /* 0x0010c00001137983 */ /* 0x001f220000300800 */
[----:B--2---:R-:W-:Y:S01]  /*31e10*/  PRMT R25, R13, 0x7632, R25 ;  /* 0x000076320d197816 */ /* 0x004fe20000000019 */
[----:B------:R-:W-:-:S02]  /*31e20*/  IMAD.WIDE R12, R8, 0x2, R6 ;  /* 0x00000002080c7825 */ /* 0x000fc400078e0206 */
[----:B------:R-:W2:Y:S04]  /*31e30*/  LDL.LU R8, [R1+0x100] ;  /* 0x0001000001087983 */ /* 0x000ea80000300800 */
[----:B------:R0:W-:Y:S04]  /*31e40*/  STL.64 [R1+0x1148], R2 ;  /* 0x0011480201007387 */ /* 0x0001e80000100a00 */
[----:B0-----:R-:W2:Y:S04]  /*31e50*/  LDL.LU R3, [R1+0x200] ;  /* 0x0002000001037983 */ /* 0x001ea80000300800 */
[----:B--2---:R0:W-:Y:S04]  /*31e60*/  @P4 STG.E.U16 [R10.64], R3 ;  /* 0x000000030a004986 */ /* 0x0041e8000c101506 */
[----:B0-----:R-:W2:Y:S04]  /*31e70*/  LDL.LU.64 R10, [R1+0x1160] ;  /* 0x00116000010a7983 */ /* 0x001ea80000300a00 */
[----:B------:R0:W-:Y:S04]  /*31e80*/  @P5 STG.E.U16 [R12.64], R8 ;  /* 0x000000080c005986 */ /* 0x0001e8000c101506 */
[----:B0-----:R-:W3:Y:S01]  /*31e90*/  LDL.LU.64 R12, [R1+0x1158] ;  /* 0x00115800010c7983 */ /* 0x001ee20000300a00 */
[----:B------:R-:W-:-:S02]  /*31ea0*/  ISETP.LT.AND P6, PT, R14, c[0x0][0x178], !P3 ;  /* 0x00005e000e007a0c */ /* 0x000fc40005fc1270 */
[----:B------:R-:W-:Y:S01]  /*31eb0*/  PRMT R17, R3, 0x7632, R17 ;  /* 0x0000763203117816 */ /* 0x000fe20000000011 */
[----:B------:R-:W-:Y:S01]  /*31ec0*/  IMAD.WIDE R2, R0, 0x2, R4 ;  /* 0x0000000200027825 */ /* 0x000fe200078e0204 */
[----:B--2---:R-:W-:Y:S01]  /*31ed0*/  ISETP.LT.AND P4, PT, R11, c[0x0][0x178], !P3 ;  /* 0x00005e000b007a0c */ /* 0x004fe20005f81270 */
[----:B---3--:R-:W-:Y:S08]  /*31ee0*/  @P1 STG.E.U16 [R28.64], R12 ;  /* 0x0000000c1c001986 */ /* 0x008ff0000c101506 */
[----:B------:R0:W-:Y:S04]  /*31ef0*/  @P6 STG.E.U16 [R22.64], R25 ;  /* 0x0000001916006986 */ /* 0x0001e8000c101506 */
[----:B------:R1:W-:Y:S04]  /*31f00*/  @P4 STG.E.U16 [R2.64], R17 ;  /* 0x0000001102004986 */ /* 0x0003e8000c101506 */
[----:B0-----:R-:W2:Y:S04]  /*31f10*/  LDL.LU R25, [R1+0x1150] ;  /* 0x0011500001197983 */ /* 0x001ea80000300800 */
[----:B-1----:R-:W3:Y:S01]  /*31f20*/  LDL.LU.64 R2, [R1+0x1148] ;  /* 0x0011480001027983 */ /* 0x002ee20000300a00 */
[----:B------:R-:W-:-:S02]  /*31f30*/  IADD3 R24, R15, 0x26, RZ ;  /* 0x000000260f187810 */ /* 0x000fc40007ffe0ff */
[----:B------:R-:W-:Y:S02]  /*31f40*/  ISETP.LT.AND P5, PT, R27, c[0x0][0x178], !P3 ;  /* 0x00005e001b007a0c */ /* 0x000fe40005fa1270 */
[----:B------:R-:W-:Y:S02]  /*31f50*/  ISETP.GE.AND P2, PT, R24, c[0x0][0x17c], PT ;  /* 0x00005f0018007a0c */ /* 0x000fe40003f46270 */
[----:B----4-:R-:W-:Y:S02]  /*31f60*/  ISETP.LT.AND P6, PT, R19, c[0x0][0x178], !P3 ;  /* 0x00005e0013007a0c */ /* 0x010fe40005fc1270 */
[----:B------:R-:W-:Y:S01]  /*31f70*/  ISETP.LT.AND P1, PT, R14, c[0x0][0x178], !P2 ;  /* 0x00005e000e007a0c */ /* 0x000fe20005721270 */
[----:B------:R-:W-:Y:S01]  /*31f80*/  IMAD.WIDE R22, R0, 0x2, R6 ;  /* 0x0000000200167825 */ /* 0x000fe200078e0206 */
[----:B------:R-:W-:Y:S02]  /*31f90*/  IADD3 R24, R15, 0x27, RZ ;  /* 0x000000270f187810 */ /* 0x000fe40007ffe0ff */
[----:B------:R-:W-:-:S02]  /*31fa0*/  PRMT R16, R8, 0x7632, R16 ;  /* 0x0000763208107816 */ /* 0x000fc40000000010 */
[C---:B------:R-:W-:Y:S01]  /*31fb0*/  IADD3 R8, R0.reuse, c[0x0][0x198], RZ ;  /* 0x0000660000087a10 */ /* 0x040fe20007ffe0ff */
[----:B------:R-:W-:Y:S01]  /*31fc0*/  IMAD.WIDE R28, R0, 0x2, R20 ;  /* 0x00000002001c7825 */ /* 0x000fe200078e0214 */
[----:B------:R-:W-:Y:S01]  /*31fd0*/  ISETP.GE.AND P0, PT, R24, c[0x0][0x17c], PT ;  /* 0x00005f0018007a0c */ /* 0x000fe20003f06270 */
[----:B------:R0:W-:Y:S01]  /*31fe0*/  @P5 STG.E.U16 [R22.64], R16 ;  /* 0x0000001016005986 */ /* 0x0001e2000c101506 */
[----:B------:R-:W-:Y:S02]  /*31ff0*/  PRMT R24, R12, 0x7632, R24 ;  /* 0x000076320c187816 */ /* 0x000fe40000000018 */
[----:B------:R-:W-:Y:S01]  /*32000*/  IADD3 R0, R8, c[0x0][0x198], RZ ;  /* 0x0000660008007a10 */ /* 0x000fe20007ffe0ff */
[----:B------:R1:W-:Y:S01]  /*32010*/  STL.64 [R1+0x1140], R10 ;  /* 0x0011400a01007387 */ /* 0x0003e20000100a00 */
[----:B------:R-:W-:-:S03]  /*32020*/  ISETP.LT.AND P4, PT, R11, c[0x0][0x178], !P2 ;  /* 0x00005e000b007a0c */ /* 0x000fc60005781270 */
[----:B------:R4:W-:Y:S01]  /*32030*/  @P6 STG.E.U16 [R28.64], R24 ;  /* 0x000000181c006986 */ /* 0x0009e2000c101506 */
[----:B0-----:R-:W-:-:S04]  /*32040*/  IMAD.WIDE R16, R8, 0x2, R6 ;  /* 0x0000000208107825 */ /* 0x001fc800078e0206 */
[----:B-1----:R-:W-:Y:S01]  /*32050*/  IMAD.WIDE R10, R8, 0x2, R4 ;  /* 0x00000002080a7825 */ /* 0x002fe200078e0204 */
[----:B----4-:R-:W-:-:S03]  /*32060*/  PRMT R24, R26, 0x7632, R24 ;  /* 0x000076321a187816 */ /* 0x010fc60000000018 */
[----:B------:R-:W-:-:S04]  /*32070*/  IMAD.WIDE R28, R8, 0x2, R20 ;  /* 0x00000002081c7825 */ /* 0x000fc800078e0214 */
[----:B---3--:R-:W-:-:S05]  /*32080*/  IMAD.WIDE R22, R8, 0x2, R2 ;  /* 0x0000000208167825 */ /* 0x008fca00078e0202 */
[----:B------:R0:W-:Y:S04]  /*32090*/  @P1 STG.E.U16 [R22.64], R26 ;  /* 0x0000001a16001986 */ /* 0x0001e8000c101506 */
[----:B0-----:R-:W3:Y:S01]  /*320a0*/  LDL.LU R26, [R1+0xc4] ;  /* 0x0000c400011a7983 */ /* 0x001ee20000300800 */
[----:B------:R-:W-:-:S03]  /*320b0*/  IMAD.WIDE R22, R0, 0x2, R2 ;  /* 0x0000000200167825 */ /* 0x000fc600078e0202 */
[----:B------:R-:W4:Y:S04]  /*320c0*/  LDL.LU R8, [R1+0xf0] ;  /* 0x0000f00001087983 */ /* 0x000f280000300800 */
[----:B------:R0:W-:Y:S04]  /*320d0*/  STL.64 [R1+0x1130], R2 ;  /* 0x0011300201007387 */ /* 0x0001e80000100a00 */
[----:B0-----:R-:W2:Y:S01]  /*320e0*/  LDL.LU R3, [R1+0x110] ;  /* 0x0001100001037983 */ /* 0x001ea20000300800 */
[----:B------:R-:W-:-:S03]  /*320f0*/  ISETP.LT.AND P5, PT, R27, c[0x0][0x178], !P2 ;  /* 0x00005e001b007a0c */ /* 0x000fc600057a1270 */
[----:B--2---:R0:W-:Y:S04]  /*32100*/  @P4 STG.E.U16 [R10.64], R3 ;  /* 0x000000030a004986 */ /* 0x0041e8000c101506 */
[----:B0-----:R-:W2:Y:S06]  /*32110*/  LDL.LU.64 R10, [R1+0x1140] ;  /* 0x00114000010a7983 */ /* 0x001eac0000300a00 */
[----:B----4-:R0:W-:Y:S04]  /*32120*/  @P5 STG.E.U16 [R16.64], R8 ;  /* 0x0000000810005986 */ /* 0x0101e8000c101506 */
[----:B0-----:R-:W4:Y:S01]  /*32130*/  LDL.LU.64 R16, [R1+0x1138] ;  /* 0x0011380001107983 */ /* 0x001f220000300a00 */
[----:B------:R-:W-:-:S02]  /*32140*/  ISETP.LT.AND P2, PT, R19, c[0x0][0x178], !P2 ;  /* 0x00005e0013007a0c */ /* 0x000fc40005741270 */
[----:B------:R-:W-:Y:S02]  /*32150*/  ISETP.LT.AND P6, PT, R14, c[0x0][0x178], !P0 ;  /* 0x00005e000e007a0c */ /* 0x000fe400047c1270 */
[----:B------:R-:W-:Y:S02]  /*32160*/  ISETP.LT.AND P5, PT, R27, c[0x0][0x178], !P0 ;  /* 0x00005e001b007a0c */ /* 0x000fe400047a1270 */
[----:B--2---:R-:W-:Y:S02]  /*32170*/  ISETP.LT.AND P4, PT, R11, c[0x0][0x178], !P0 ;  /* 0x00005e000b007a0c */ /* 0x004fe40004781270 */
[----:B------:R-:W-:Y:S01]  /*32180*/  PRMT R10, R3, 0x7632, R10 ;  /* 0x00007632030a7816 */ /* 0x000fe2000000000a */
[----:B------:R-:W-:-:S04]  /*32190*/  IMAD.WIDE R2, R0, 0x2, R4 ;  /* 0x0000000200027825 */ /* 0x000fc800078e0204 */
[----:B----4-:R-:W-:Y:S04]  /*321a0*/  @P2 STG.E.U16 [R28.64], R16 ;  /* 0x000000101c002986 */ /* 0x010fe8000c101506 */
[----:B------:R0:W-:Y:S04]  /*321b0*/  @P6 STG.E.U16 [R22.64], R24 ;  /* 0x0000001816006986 */ /* 0x0001e8000c101506 */
[----:B------:R1:W-:Y:S01]  /*321c0*/  @P4 STG.E.U16 [R2.64], R10 ;  /* 0x0000000a02004986 */ /* 0x0003e2000c101506 */
[----:B0-----:R-:W-:Y:S01]  /*321d0*/  PRMT R24, R8, 0x7632, R24 ;  /* 0x0000763208187816 */ /* 0x001fe20000000018 */
[----:B------:R-:W-:-:S02]  /*321e0*/  IMAD.WIDE R22, R0, 0x2, R6 ;  /* 0x0000000200167825 */ /* 0x000fc400078e0206 */
[----:B-1----:R-:W2:Y:S04]  /*321f0*/  LDL.LU.64 R2, [R1+0x1130] ;  /* 0x0011300001027983 */ /* 0x002ea80000300a00 */
[----:B------:R0:W-:Y:S04]  /*32200*/  @P5 STG.E.U16 [R22.64], R24 ;  /* 0x0000001816005986 */ /* 0x0001e8000c101506 */
[----:B0-----:R-:W4:Y:S01]  /*32210*/  LDL.LU R24, [R1+0xa4] ;  /* 0x0000a40001187983 */ /* 0x001f220000300800 */
[----:B------:R-:W-:-:S04]  /*32220*/  IADD3 R12, R15, 0x28, RZ ;  /* 0x000000280f0c7810 */ /* 0x000fc80007ffe0ff */
[----:B------:R-:W-:Y:S02]  /*32230*/  ISETP.GE.AND P3, PT, R12, c[0x0][0x17c], PT ;  /* 0x00005f000c007a0c */ /* 0x000fe40003f66270 */
[----:B------:R-:W-:Y:S02]  /*32240*/  IADD3 R12, R15, 0x29, RZ ;  /* 0x000000290f0c7810 */ /* 0x000fe40007ffe0ff */
[----:B------:R-:W-:Y:S02]  /*32250*/  ISETP.LT.AND P6, PT, R19, c[0x0][0x178], !P0 ;  /* 0x00005e0013007a0c */ /* 0x000fe400047c1270 */
[----:B------:R-:W-:Y:S02]  /*32260*/  ISETP.LT.AND P0, PT, R14, c[0x0][0x178], !P3 ;  /* 0x00005e000e007a0c */ /* 0x000fe40005f01270 */
[----:B------:R-:W-:Y:S02]  /*32270*/  ISETP.GE.AND P1, PT, R12, c[0x0][0x17c], PT ;  /* 0x00005f000c007a0c */ /* 0x000fe40003f26270 */
[----:B------:R-:W-:-:S02]  /*32280*/  IADD3 R8, R0, c[0x0][0x198], RZ ;  /* 0x0000660000087a10 */ /* 0x000fc40007ffe0ff */
[C---:B------:R-:W-:Y:S01]  /*32290*/  IADD3 R12, R15.reuse, 0x2a, RZ ;  /* 0x0000002a0f0c7810 */ /* 0x040fe20007ffe0ff */
[----:B------:R-:W-:Y:S01]  /*322a0*/  IMAD.WIDE R28, R0, 0x2, R20 ;  /* 0x00000002001c7825 */ /* 0x000fe200078e0214 */
[----:B------:R-:W-:Y:S02]  /*322b0*/  PRMT R16, R16, 0x7632, R16 ;  /* 0x0000763210107816 */ /* 0x000fe40000000010 */
[----:B------:R-:W-:Y:S02]  /*322c0*/  ISETP.GE.AND P2, PT, R12, c[0x0][0x17c], PT ;  /* 0x00005f000c007a0c */ /* 0x000fe40003f46270 */
[----:B------:R-:W-:Y:S01]  /*322d0*/  IADD3 R12, R15, 0x2b, RZ ;  /* 0x0000002b0f0c7810 */ /* 0x000fe20007ffe0ff */
[----:B------:R3:W-:Y:S02]  /*322e0*/  @P6 STG.E.U16 [R28.64], R16 ;  /* 0x000000101c006986 */ /* 0x0007e4000c101506 */
[----:B---3--:R-:W-:Y:S01]  /*322f0*/  PRMT R16, R26, 0x7632, R16 ;  /* 0x000076321a107816 */ /* 0x008fe20000000010 */
[----:B--2---:R-:W-:-:S05]  /*32300*/  IMAD.WIDE R22, R8, 0x2, R2 ;  /* 0x0000000208167825 */ /* 0x004fca00078e0202 */
[----:B------:R0:W-:Y:S01]  /*32310*/  @P0 STG.E.U16 [R22.64], R26 ;  /* 0x0000001a16000986 */ /* 0x0001e2000c101506 */
[----:B------:R-:W-:-:S03]  /*32320*/  ISETP.GE.AND P0, PT, R12, c[0x0][0x17c], PT ;  /* 0x00005f000c007a0c */ /* 0x000fc60003f06270 */
[----:B----4-:R1:W-:Y:S04]  /*32330*/  STL.64 [R1+0x1128], R24 ;  /* 0x0011281801007387 */ /* 0x0103e80000100a00 */
[----:B------:R-:W-:Y:S04]  /*32340*/  STL [R1+0x1120], R11 ;  /* 0x0011200b01007387 */ /* 0x000fe80000100800 */
[----:B0-----:R-:W2:Y:S04]  /*32350*/  LDL.LU R26, [R1+0x1f4] ;  /* 0x0001f400011a7983 */ /* 0x001ea80000300800 */
[----:B------:R-:W3:Y:S01]  /*32360*/  LDL.LU R12, [R1+0xb4] ;  /* 0x0000b400010c7983 */ /* 0x000ee20000300800 */
[----:B------:R-:W-:Y:S01]  /*32370*/  ISETP.LT.AND P4, PT, R11, c[0x0][0x178], !P3 ;  /* 0x00005e000b007a0c */ /* 0x000fe20005f81270 */
[----:B-1----:R-:W-:Y:S01]  /*32380*/  IMAD.WIDE R24, R8, 0x2, R4 ;  /* 0x0000000208187825 */ /* 0x002fe200078e0204 */
[----:B------:R-:W-:-:S11]  /*32390*/  ISETP.LT.AND P5, PT, R27, c[0x0][0x178], !P3 ;  /* 0x00005e001b007a0c */ /* 0x000fd60005fa1270 */
[----:B---3--:R0:W-:Y:S04]  /*323a0*/  @P4 STG.E.U16 [R24.64], R12 ;  /* 0x0000000c18004986 */ /* 0x0081e8000c101506 */
[----:B0-----:R-:W3:Y:S01]  /*323b0*/  LDL.LU.64 R24, [R1+0x1128] ;  /* 0x0011280001187983 */ /* 0x001ee20000300a00 */
[----:B------:R-:W-:Y:S01]  /*323c0*/  IMAD.WIDE R10, R8, 0x2, R6 ;  /* 0x00000002080a7825 */ /* 0x000fe200078e0206 */
[----:B------:R-:W-:Y:S02]  /*323d0*/  ISETP.LT.AND P3, PT, R19, c[0x0][0x178], !P3 ;  /* 0x00005e0013007a0c */ /* 0x000fe40005f61270 */
[----:B------:R-:W-:Y:S02]  /*323e0*/  ISETP.LT.AND P6, PT, R14, c[0x0][0x178], !P1 ;  /* 0x00005e000e007a0c */ /* 0x000fe40004fc1270 */
[C---:B------:R-:W-:Y:S01]  /*323f0*/  IADD3 R0, R8.reuse, c[0x0][0x198], RZ ;  /* 0x0000660008007a10 */ /* 0x040fe20007ffe0ff */
[----:B---3--:R0:W-:Y:S04]  /*32400*/  @P5 STG.E.U16 [R10.64], R24 ;  /* 0x000000180a005986 */ /* 0x0081e8000c101506 */
[----:B0-----:R-:W3:Y:S04]  /*32410*/  LDL.LU R11, [R1+0x1120] ;  /* 0x00112000010b7983 */ /* 0x001ee80000300800 */
[----:B------:R-:W4:Y:S01]  /*32420*/  LDL.LU R10, [R1+0xd4] ;  /* 0x0000d400010a7983 */ /* 0x000f220000300800 */
[----:B------:R-:W-:-:S04]  /*32430*/  IMAD.WIDE R22, R8, 0x2, R20 ;  /* 0x0000000208167825 */ /* 0x000fc800078e0214 */
[----:B------:R-:W-:Y:S01]  /*32440*/  IMAD.WIDE R28, R0, 0x2, R2 ;  /* 0x00000002001c7825 */ /* 0x000fe200078e0202 */
[----:B------:R0:W-:Y:S01]  /*32450*/  @P3 STG.E.U16 [R22.64], R25 ;  /* 0x0000001916003986 */ /* 0x0001e2000c101506 */
[----:B------:R-:W-:-:S03]  /*32460*/  ISETP.LT.AND P5, PT, R27, c[0x0][0x178], !P1 ;  /* 0x00005e001b007a0c */ /* 0x000fc60004fa1270 */
[----:B------:R1:W-:Y:S01]  /*32470*/  @P6 STG.E.U16 [R28.64], R16 ;  /* 0x000000101c006986 */ /* 0x0003e2000c101506 */
[----:B------:R-:W-:Y:S02]  /*32480*/  ISETP.LT.AND P6, PT, R19, c[0x0][0x178], !P1 ;  /* 0x00005e0013007a0c */ /* 0x000fe40004fc1270 */
[----:B------:R-:W-:Y:S02]  /*32490*/  PRMT R18, R12, 0x7632, R18 ;  /* 0x000076320c127816 */ /* 0x000fe40000000012 */
[----:B------:R-:W-:Y:S01]  /*324a0*/  PRMT R8, R25, 0x7632, R8 ;  /* 0x0000763219087816 */ /* 0x000fe20000000008 */
[----:B0-----:R-:W-:Y:S01]  /*324b0*/  IMAD.WIDE R22, R0, 0x2, R20 ;  /* 0x0000000200167825 */ /* 0x001fe200078e0214 */
[----:B-1----:R-:W-:-:S03]  /*324c0*/  PRMT R16, R24, 0x7632, R16 ;  /* 0x0000763218107816 */ /* 0x002fc60000000010 */
[----:B------:R-:W-:Y:S01]  /*324d0*/  IMAD.WIDE R28, R0, 0x2, R4 ;  /* 0x00000002001c7825 */ /* 0x000fe200078e0204 */
[----:B------:R-:W-:-:S03]  /*324e0*/  IADD3 R12, R15, 0x2c, RZ ;  /* 0x0000002c0f0c7810 */ /* 0x000fc60007ffe0ff */
[C---:B------:R-:W-:Y:S01]  /*324f0*/  IMAD.WIDE R24, R0.reuse, 0x2, R6 ;  /* 0x0000000200187825 */ /* 0x040fe200078e0206 */
[----:B------:R-:W-:Y:S02]  /*32500*/  IADD3 R0, R0, c[0x0][0x198], RZ ;  /* 0x0000660000007a10 */ /* 0x000fe40007ffe0ff */
[----:B------:R-:W-:Y:S02]  /*32510*/  ISETP.GE.AND P3, PT, R12, c[0x0][0x17c], PT ;  /* 0x00005f000c007a0c */ /* 0x000fe40003f66270 */
[----:B------:R-:W-:Y:S02]  /*32520*/  IADD3 R12, R15, 0x2d, RZ ;  /* 0x0000002d0f0c7810 */ /* 0x000fe40007ffe0ff */
[----:B---3--:R-:W-:Y:S02]  /*32530*/  ISETP.LT.AND P4, PT, R11, c[0x0][0x178], !P1 ;  /* 0x00005e000b007a0c */ /* 0x008fe40004f81270 */
[----:B------:R-:W-:Y:S01]  /*32540*/  ISETP.LT.AND P1, PT, R14, c[0x0][0x178], !P2 ;  /* 0x00005e000e007a0c */ /* 0x000fe20005721270 */
[----:B----4-:R-:W-:Y:S10]  /*32550*/  STL.64 [R1+0x1118], R10 ;  /* 0x0011180a01007387 */ /* 0x010ff40000100a00 */
[----:B------:R-:W-:Y:S04]  /*32560*/  @P4 STG.E.U16 [R28.64], R18 ;  /* 0x000000121c004986 */ /* 0x000fe8000c101506 */
[----:B------:R-:W-:Y:S04]  /*32570*/  @P5 STG.E.U16 [R24.64], R16 ;  /* 0x0000001018005986 */ /* 0x000fe8000c101506 */
[----:B------:R0:W-:Y:S02]  /*32580*/  @P6 STG.E.U16 [R22.64], R8 ;  /* 0x0000000816006986 */ /* 0x0001e4000c101506 */
[----:B0-----:R-:W-:Y:S01]  /*32590*/  IMAD.WIDE R22, R0, 0x2, R2 ;  /* 0x0000000200167825 */ /* 0x001fe200078e0202 */
[----:B--2---:R-:W-:-:S04]  /*325a0*/  PRMT R16, R26, 0x7632, R16 ;  /* 0x000076321a107816 */ /* 0x004fc80000000010 */
[----:B------:R0:W-:Y:S01]  /*325b0*/  @P1 STG.E.U16 [R22.64], R26 ;  /* 0x0000001a16001986 */ /* 0x0001e2000c101506 */
[----:B------:R-:W-:-:S03]  /*325c0*/  ISETP.GE.AND P1, PT, R12, c[0x0][0x17c], PT ;  /* 0x00005f000c007a0c */ /* 0x000fc60003f26270 */
[----:B0-----:R-:W2:Y:S04]  /*325d0*/  LDL.LU R26, [R1+0x214] ;  /* 0x00021400011a7983 */ /* 0x001ea80000300800 */
[----:B------:R-:W3:Y:S01]  /*325e0*/  LDL.LU R12, [R1+0xe4] ;  /* 0x0000e400010c7983 */ /* 0x000ee20000300800 */
[----:B------:R-:W-:Y:S01]  /*325f0*/  ISETP.LT.AND P4, PT, R11, c[0x0][0x178], !P2 ;  /* 0x00005e000b007a0c */ /* 0x000fe20005781270 */
[----:B------:R-:W-:Y:S01]  /*32600*/  IMAD.WIDE R10, R0, 0x2, R4 ;  /* 0x00000002000a7825 */ /* 0x000fe200078e0204 */
[----:B------:R-:W-:Y:S02]  /*32610*/  ISETP.LT.AND P5, PT, R27, c[0x0][0x178], !P2 ;  /* 0x00005e001b007a0c */ /* 0x000fe400057a1270 */
[----:B------:R-:W-:Y:S02]  /*32620*/  ISETP.LT.AND P2, PT, R19, c[0x0][0x178], !P2 ;  /* 0x00005e0013007a0c */ /* 0x000fe40005741270 */
[----:B------:R-:W-:-:S07]  /*32630*/  ISETP.LT.AND P6, PT, R14, c[0x0][0x178], !P0 ;  /* 0x00005e000e007a0c */ /* 0x000fce00047c1270 */
[----:B---3--:R0:W-:Y:S04]  /*32640*/  @P4 STG.E.U16 [R10.64], R12 ;  /* 0x0000000c0a004986 */ /* 0x0081e8000c101506 */
[----:B0-----:R-:W3:Y:S01]  /*32650*/  LDL.LU.64 R10, [R1+0x1118] ;  /* 0x00111800010a7983 */ /* 0x001ee20000300a00 */
[C---:B------:R-:W-:Y:S01]  /*32660*/  IADD3 R8, R0.reuse, c[0x0][0x198], RZ ;  /* 0x0000660000087a10 */ /* 0x040fe20007ffe0ff */
[C---:B------:R-:W-:Y:S02]  /*32670*/  IMAD.WIDE R22, R0.reuse, 0x2, R6 ;  /* 0x0000000200167825 */ /* 0x040fe400078e0206 */
[----:B------:R-:W2:Y:S02]  /*32680*/  LDL.LU R18, [R1+0x204] ;  /* 0x0002040001127983 */ /* 0x000ea40000300800 */
[----:B------:R-:W-:-:S04]  /*32690*/  IMAD.WIDE R24, R0, 0x2, R20 ;  /* 0x0000000200187825 */ /* 0x000fc800078e0214 */
[----:B------:R-:W-:Y:S01]  /*326a0*/  IMAD.WIDE R28, R8, 0x2, R2 ;  /* 0x00000002081c7825 */ /* 0x000fe200078e0202 */
[----:B---3--:R0:W-:Y:S01]  /*326b0*/  @P5 STG.E.U16 [R22.64], R10 ;  /* 0x0000000a16005986 */ /* 0x0081e2000c101506 */
[----:B------:R-:W-:Y:S02]  /*326c0*/  ISETP.LT.AND P4, PT, R11, c[0x0][0x178], !P0 ;  /* 0x00005e000b007a0c */ /* 0x000fe40004781270 */
[----:B------:R-:W-:Y:S01]  /*326d0*/  ISETP.LT.AND P5, PT, R27, c[0x0][0x178], !P0 ;  /* 0x00005e001b007a0c */ /* 0x000fe200047a1270 */
[----:B------:R1:W-:Y:S04]  /*326e0*/  @P2 STG.E.U16 [R24.64], R9 ;  /* 0x0000000918002986 */ /* 0x0003e8000c101506 */
[----:B------:R3:W-:Y:S01]  /*326f0*/  @P6 STG.E.U16 [R28.64], R16 ;  /* 0x000000101c006986 */ /* 0x0007e2000c101506 */
[----:B------:R-:W-:-:S02]  /*32700*/  ISETP.LT.AND P6, PT, R19, c[0x0][0x178], !P0 ;  /* 0x00005e0013007a0c */ /* 0x000fc400047c1270 */
[----:B------:R-:W-:Y:S01]  /*32710*/  ISETP.LT.AND P0, PT, R14, c[0x0][0x178], !P3 ;  /* 0x00005e000e007a0c */ /* 0x000fe20005f01270 */
[----:B0-----:R-:W-:Y:S01]  /*32720*/  IMAD.WIDE R22, R8, 0x2, R20 ;  /* 0x0000000208167825 */ /* 0x001fe200078e0214 */
[----:B------:R-:W-:Y:S02]  /*32730*/  PRMT R0, R10, 0x7632, R0 ;  /* 0x000076320a007816 */ /* 0x000fe40000000000 */
[----:B------:R-:W4:Y:S01]  /*32740*/  LDL.LU R10, [R1+0x224] ;  /* 0x00022400010a7983 */ /* 0x000f220000300800 */
[----:B-1----:R-:W-:Y:S01]  /*32750*/  IMAD.WIDE R24, R8, 0x2, R6 ;  /* 0x0000000208187825 */ /* 0x002fe200078e0206 */
[----:B------:R-:W-:Y:S02]  /*32760*/  PRMT R9, R9, 0x7632, R9 ;  /* 0x0000763209097816 */ /* 0x000fe40000000009 */
[----:B---3--:R-:W-:Y:S01]  /*32770*/  PRMT R16, R12, 0x7632, R16 ;  /* 0x000076320c107816 */ /* 0x008fe20000000010 */
[C---:B------:R-:W-:Y:S01]  /*32780*/  IMAD.WIDE R28, R8.reuse, 0x2, R4 ;  /* 0x00000002081c7825 */ /* 0x040fe200078e0204 */
[----:B------:R-:W-:-:S02]  /*32790*/  IADD3 R8, R8, c[0x0][0x198], RZ ;  /* 0x0000660008087a10 */ /* 0x000fc40007ffe0ff */
[C---:B------:R-:W-:Y:S02]  /*327a0*/  IADD3 R12, R15.reuse, 0x2e, RZ ;  /* 0x0000002e0f0c7810 */ /* 0x040fe40007ffe0ff */
[----:B------:R2:W-:Y:S02]  /*327b0*/  @P4 STG.E.U16 [R28.64], R16 ;  /* 0x000000101c004986 */ /* 0x0005e4000c101506 */
[----:B------:R-:W-:Y:S02]  /*327c0*/  ISETP.GE.AND P2, PT, R12, c[0x0][0x17c], PT ;  /* 0x00005f000c007a0c */ /* 0x000fe40003f46270 */
[----:B------:R-:W-:Y:S01]  /*327d0*/  @P5 STG.E.U16 [R24.64], R0 ;  /* 0x0000000018005986 */ /* 0x000fe2000c101506 */
[----:B------:R-:W-:-:S03]  /*327e0*/  IADD3 R12, R15, 0x2f, RZ ;  /* 0x0000002f0f0c7810 */ /* 0x000fc60007ffe0ff */
[----:B------:R0:W-:Y:S01]  /*327f0*/  @P6 STG.E.U16 [R22.64], R9 ;  /* 0x0000000916006986 */ /* 0x0001e2000c101506 */
[----:B--2---:R-:W-:Y:S01]  /*32800*/  PRMT R16, R26, 0x7632, R16 ;  /* 0x000076321a107816 */ /* 0x004fe20000000010 */
[----:B0-----:R-:W-:-:S05]  /*32810*/  IMAD.WIDE R22, R8, 0x2, R2 ;  /* 0x0000000208167825 */ /* 0x001fca00078e0202 */
[----:B------:R0:W-:Y:S01]  /*32820*/  @P0 STG.E.U16 [R22.64], R26 ;  /* 0x0000001a16000986 */ /* 0x0001e2000c101506 */
[----:B------:R-:W-:-:S03]  /*32830*/  ISETP.GE.AND P0, PT, R12, c[0x0][0x17c], PT ;  /* 0x00005f000c007a0c */ /* 0x000fc60003f06270 */
[----:B0-----:R-:W2:Y:S04]  /*32840*/  LDL.LU R26, [R1+0x114] ;  /* 0x00011400011a7983 */ /* 0x001ea80000300800 */
[----:B------:R-:W3:Y:S01]  /*32850*/  LDL.LU R12, [R1+0x104] ;  /* 0x00010400010c7983 */ /* 0x000ee20000300800 */
[----:B------:R-:W-:Y:S02]  /*32860*/  ISETP.LT.AND P4, PT, R11, c[0x0][0x178], !P3 ;  /* 0x00005e000b007a0c */ /* 0x000fe40005f81270 */
[----:B------:R-:W-:Y:S02]  /*32870*/  ISETP.LT.AND P5, PT, R27, c[0x0][0x178], !P3 ;  /* 0x00005e001b007a0c */ /* 0x000fe40005fa1270 */
[----:B------:R-:W-:Y:S02]  /*32880*/  ISETP.LT.AND P3, PT, R19, c[0x0][0x178], !P3 ;  /* 0x00005e0013007a0c */ /* 0x000fe40005f61270 */
[----:B------:R-:W-:-:S02]  /*32890*/  ISETP.LT.AND P6, PT, R14, c[0x0][0x178], !P1 ;  /* 0x00005e000e007a0c */ /* 0x000fc40004fc1270 */
[C---:B------:R-:W-:Y:S01]  /*328a0*/  IADD3 R0, R8.reuse, c[0x0][0x198], RZ ;  /* 0x0000660008007a10 */ /* 0x040fe20007ffe0ff */
[----:B------:R-:W-:-:S04]  /*328b0*/  IMAD.WIDE R24, R8, 0x2, R4 ;  /* 0x0000000208187825 */ /* 0x000fc800078e0204 */
[C---:B------:R-:W-:Y:S01]  /*328c0*/  IMAD.WIDE R22, R8.reuse, 0x2, R6 ;  /* 0x0000000208167825 */ /* 0x040fe200078e0206 */
[----:B------:R0:W-:Y:S03]  /*328d0*/  @P4 STG.E.U16 [R24.64], R18 ;  /* 0x0000001218004986 */ /* 0x0001e6000c101506 */
[----:B------:R-:W-:Y:S01]  /*328e0*/  IMAD.WIDE R8, R8, 0x2, R20 ;  /* 0x0000000208087825 */ /* 0x000fe200078e0214 */
[----:B------:R-:W-:-:S03]  /*328f0*/  ISETP.LT.AND P4, PT, R11, c[0x0][0x178], !P1 ;  /* 0x00005e000b007a0c */ /* 0x000fc60004f81270 */
[----:B------:R-:W-:-:S04]  /*32900*/  IMAD.WIDE R28, R0, 0x2, R2 ;  /* 0x00000002001c7825 */ /* 0x000fc800078e0202 */
[----:B0-----:R-:W-:Y:S01]  /*32910*/  IMAD.WIDE R24, R0, 0x2, R20 ;  /* 0x0000000200187825 */ /* 0x001fe200078e0214 */
[----:B---3--:R0:W-:Y:S01]  /*32920*/  @P5 STG.E.U16 [R22.64], R12 ;  /* 0x0000000c16005986 */ /* 0x0081e2000c101506 */
[----:B------:R-:W-:-:S03]  /*32930*/  ISETP.LT.AND P5, PT, R27, c[0x0][0x178], !P1 ;  /* 0x00005e001b007a0c */ /* 0x000fc60004fa1270 */
[----:B------:R1:W-:Y:S04]  /*32940*/  @P3 STG.E.U16 [R8.64], R13 ;  /* 0x0000000d08003986 */ /* 0x0003e8000c101506 */
[----:B------:R3:W-:Y:S01]  /*32950*/  @P6 STG.E.U16 [R28.64], R16 ;  /* 0x000000101c006986 */ /* 0x0007e2000c101506 */
[----:B------:R-:W-:Y:S02]  /*32960*/  ISETP.LT.AND P6, PT, R19, c[0x0][0x178], !P1 ;  /* 0x00005e0013007a0c */ /* 0x000fe40004fc1270 */
[----:B------:R-:W-:Y:S01]  /*32970*/  ISETP.LT.AND P1, PT, R14, c[0x0][0x178], !P2 ;  /* 0x00005e000e007a0c */ /* 0x000fe20005721270 */
[----:B0-----:R-:W-:Y:S01]  /*32980*/  IMAD.WIDE R22, R0, 0x2, R6 ;  /* 0x0000000200167825 */ /* 0x001fe200078e0206 */
[----:B-1----:R-:W-:Y:S02]  /*32990*/  PRMT R9, R12, 0x7632, R9 ;  /* 0x000076320c097816 */ /* 0x002fe40000000009 */
[----:B------:R-:W-:-:S02]  /*329a0*/  PRMT R8, R18, 0x7632, R8 ;  /* 0x0000763212087816 */ /* 0x000fc40000000008 */
[----:B---3--:R-:W-:Y:S01]  /*329b0*/  PRMT R16, R13, 0x7632, R16 ;  /* 0x000076320d107816 */ /* 0x008fe20000000010 */
[C---:B------:R-:W-:Y:S01]  /*329c0*/  IMAD.WIDE R12, R0.reuse, 0x2, R4 ;  /* 0x00000002000c7825 */ /* 0x040fe200078e0204 */
[----:B------:R-:W-:Y:S01]  /*329d0*/  IADD3 R0, R0, c[0x0][0x198], RZ ;  /* 0x0000660000007a10 */ /* 0x000fe20007ffe0ff */
[----:B------:R-:W3:Y:S04]  /*329e0*/  LDL.LU R18, [R1+0x1114] ;  /* 0x0011140001127983 */ /* 0x000ee80000300800 */
[----:B------:R-:W-:Y:S04]  /*329f0*/  @P4 STG.E.U16 [R12.64], R8 ;  /* 0x000000080c004986 */ /* 0x000fe8000c101506 */
[----:B------:R0:W-:Y:S04]  /*32a00*/  @P5 STG.E.U16 [R22.64], R9 ;  /* 0x0000000916005986 */ /* 0x0001e8000c101506 */
[----:B------:R1:W-:Y:S01]  /*32a10*/  @P6 STG.E.U16 [R24.64], R16 ;  /* 0x0000001018006986 */ /* 0x0003e2000c101506 */
[----:B------:R-:W-:-:S03]  /*32a20*/  ISETP.LT.AND P6, PT, R14, c[0x0][0x178], !P0 ;  /* 0x00005e000e007a0c */ /* 0x000fc600047c1270 */
[----:B------:R-:W3:Y:S01]  /*32a30*/  LDL.LU R14, [R1+0xc8] ;  /* 0x0000c800010e7983 */ /* 0x000ee20000300800 */
[----:B0-----:R-:W-:Y:S01]  /*32a40*/  IMAD.WIDE R8, R0, 0x2, R2 ;  /* 0x0000000200087825 */ /* 0x001fe200078e0202 */
[----:B-1----:R-:W-:-:S04]  /*32a50*/  IADD3 R16, R15, 0x31, RZ ;  /* 0x000000310f107810 */ /* 0x002fc80007ffe0ff */
[----:B----4-:R0:W-:Y:S01]  /*32a60*/  @P1 STG.E.U16 [R8.64], R10 ;  /* 0x0000000a08001986 */ /* 0x0101e2000c101506 */
[----:B------:R-:W-:Y:S02]  /*32a70*/  ISETP.GE.AND P1, PT, R16, c[0x0][0x17c], PT ;  /* 0x00005f0010007a0c */ /* 0x000fe40003f26270 */
[----:B0-----:R-:W-:Y:S02]  /*32a80*/  PRMT R8, R10, 0x7632, R8 ;  /* 0x000076320a087816 */ /* 0x001fe40000000008 */
[----:B------:R-:W4:Y:S04]  /*32a90*/  LDL.LU R10, [R1+0xb8] ;  /* 0x0000b800010a7983 */ /* 0x000f280000300800 */
[----:B------:R-:W3:Y:S01]  /*32aa0*/  LDL.LU R16, [R1+0xf4] ;  /* 0x0000f40001107983 */ /* 0x000ee20000300800 */
[----:B------:R-:W-:-:S02]  /*32ab0*/  ISETP.LT.AND P4, PT, R11, c[0x0][0x178], !P2 ;  /* 0x00005e000b007a0c */ /* 0x000fc40005781270 */
[----:B------:R-:W-:Y:S02]  /*32ac0*/  ISETP.LT.AND P5, PT, R27, c[0x0][0x178], !P2 ;  /* 0x00005e001b007a0c */ /* 0x000fe400057a1270 */
[----:B------:R-:W-:Y:S02]  /*32ad0*/  ISETP.LT.AND P2, PT, R19, c[0x0][0x178], !P2 ;  /* 0x00005e0013007a0c */ /* 0x000fe40005741270 */
[----:B------:R-:W-:Y:S02]  /*32ae0*/  IADD3 R28, R15, 0x30, RZ ;  /* 0x000000300f1c7810 */ /* 0x000fe40007ffe0ff */
[C---:B------:R-:W-:Y:S01]  /*32af0*/  IADD3 R9, R0.reuse, c[0x0][0x198], RZ ;  /* 0x0000660000097a10 */ /* 0x040fe20007ffe0ff */
[----:B------:R-:W-:Y:S01]  /*32b00*/  IMAD.WIDE R22, R0, 0x2, R4 ;  /* 0x0000000200167825 */ /* 0x000fe200078e0204 */
[----:B------:R-:W-:-:S03]  /*32b10*/  ISETP.GE.AND P3, PT, R28, c[0x0][0x17c], PT ;  /* 0x00005f001c007a0c */ /* 0x000fc60003f66270 */
[C---:B------:R-:W-:Y:S01]  /*32b20*/  IMAD.WIDE R12, R0.reuse, 0x2, R6 ;  /* 0x00000002000c7825 */ /* 0x040fe200078e0206 */
[----:B--2---:R-:W-:Y:S03]  /*32b30*/  @P4 STG.E.U16 [R22.64], R26 ;  /* 0x0000001a16004986 */ /* 0x004fe6000c101506 */
[----:B------:R-:W-:-:S04]  /*32b40*/  IMAD.WIDE R24, R0, 0x2, R20 ;  /* 0x0000000200187825 */ /* 0x000fc800078e0214 */
[----:B------:R-:W-:Y:S01]  /*32b50*/  IMAD.WIDE R28, R9, 0x2, R2 ;  /* 0x00000002091c7825 */ /* 0x000fe200078e0202 */
[----:B---3--:R-:W-:Y:S04]  /*32b60*/  @P5 STG.E.U16 [R12.64], R16 ;  /* 0x000000100c005986 */ /* 0x008fe8000c101506 */
[----:B------:R-:W-:Y:S04]  /*32b70*/  @P2 STG.E.U16 [R24.64], R17 ;  /* 0x0000001118002986 */ /* 0x000fe8000c101506 */
[----:B------:R0:W-:Y:S04]  /*32b80*/  @P6 STG.E.U16 [R28.64], R8 ;  /* 0x000000081c006986 */ /* 0x0001e8000c101506 */
[----:B0-----:R-:W2:Y:S01]  /*32b90*/  LDL.LU R29, [R1+0x7d4] ;  /* 0x0007d400011d7983 */ /* 0x001ea20000300800 */
[----:B------:R-:W-:-:S02]  /*32ba0*/  ISETP.LT.AND P4, PT, R11, c[0x0][0x178], !P0 ;  /* 0x00005e000b007a0c */ /* 0x000fc40004781270 */
[----:B------:R-:W-:Y:S02]  /*32bb0*/  ISETP.LT.AND P5, PT, R27, c[0x0][0x178], !P0 ;  /* 0x00005e001b007a0c */ /* 0x000fe400047a1270 */
[----:B------:R-:W-:Y:S01]  /*32bc0*/  ISETP.LT.AND P6, PT, R19, c[0x0][0x178], !P0 ;  /* 0x00005e0013007a0c */ /* 0x000fe200047c1270 */
[----:B------:R-:W-:Y:S01]  /*32bd0*/  IMAD.WIDE R12, R9, 0x2, R4 ;  /* 0x00000002090c7825 */ /* 0x000fe200078e0204 */
[----:B------:R-:W-:Y:S02]  /*32be0*/  PRMT R8, R16, 0x7632, R8 ;  /* 0x0000763210087816 */ /* 0x000fe40000000008 */
[----:B------:R-:W-:Y:S01]  /*32bf0*/  PRMT R24, R17, 0x7632, R24 ;  /* 0x0000763211187816 */ /* 0x000fe20000000018 */
[----:B------:R-:W-:Y:S01]  /*32c00*/  IMAD.WIDE R16, R9, 0x2, R6 ;  /* 0x0000000209107825 */ /* 0x000fe200078e0206 */
[----:B------:R-:W-:-:S03]  /*32c10*/  PRMT R0, R26, 0x7632, R0 ;  /* 0x000076321a007816 */ /* 0x000fc60000000000 */
[C---:B------:R-:W-:Y:S01]  /*32c20*/  IMAD.WIDE R22, R9.reuse, 0x2, R20 ;  /* 0x0000000209167825 */ /* 0x040fe200078e0214 */
[----:B------:R-:W-:Y:S02]  /*32c30*/  IADD3 R9, R9, c[0x0][0x198], RZ ;  /* 0x0000660009097a10 */ /* 0x000fe40007ffe0ff */
[----:B------:R-:W-:Y:S01]  /*32c40*/  IADD3 R25, R15, 0x32, RZ ;  /* 0x000000320f197810 */ /* 0x000fe20007ffe0ff */
[----:B------:R0:W-:Y:S03]  /*32c50*/  @P4 STG.E.U16 [R12.64], R0 ;  /* 0x000000000c004986 */ /* 0x0001e6000c101506 */
[----:B------:R-:W-:Y:S01]  /*32c60*/  ISETP.GE.AND P0, PT, R25, c[0x0][0x17c], PT ;  /* 0x00005f0019007a0c */ /* 0x000fe20003f06270 */
[----:B------:R-:W3:Y:S01]  /*32c70*/  LDL.LU R26, [R1+0x1110] ;  /* 0x00111000011a7983 */ /* 0x000ee20000300800 */
[----:B------:R-:W-:-:S03]  /*32c80*/  IADD3 R25, R15, 0x33, RZ ;  /* 0x000000330f197810 */ /* 0x000fc60007ffe0ff */
[----:B------:R-:W-:Y:S01]  /*32c90*/  @P5 STG.E.U16 [R16.64], R8 ;  /* 0x0000000810005986 */ /* 0x000fe2000c101506 */
[----:B0-----:R-:W-:-:S03]  /*32ca0*/  IMAD.WIDE R12, R9, 0x2, R2 ;  /* 0x00000002090c7825 */ /* 0x001fc600078e0202 */
[----:B------:R-:W-:Y:S01]  /*32cb0*/  @P6 STG.E.U16 [R22.64], R24 ;  /* 0x0000001816006986 */ /* 0x000fe2000c101506 */
[----:B------:R-:W-:-:S03]  /*32cc0*/  PRMT R0, R14, 0x7632, R0 ;  /* 0x000076320e007816 */ /* 0x000fc60000000000 */
[----:B------:R-:W3:Y:S01]  /*32cd0*/  LDL.LU R28, [R1+0x1f8] ;  /* 0x0001f800011c7983 */ /* 0x000ee20000300800 */
[----:B--2---:R-:W-:-:S13]  /*32ce0*/  ISETP.LT.AND P2, PT, R29, c[0x0][0x178], !P3 ;  /* 0x00005e001d007a0c */ /* 0x004fda0005f41270 */
[----:B------:R0:W-:Y:S01]  /*32cf0*/  @P2 STG.E.U16 [R12.64], R14 ;  /* 0x0000000e0c002986 */ /* 0x0001e2000c101506 */
[----:B------:R-:W-:-:S03]  /*32d00*/  ISETP.GE.AND P2, PT, R25, c[0x0][0x17c], PT ;  /* 0x00005f0019007a0c */ /* 0x000fc60003f46270 */
[----:B0-----:R-:W2:Y:S04]  /*32d10*/  LDL.LU R14, [R1+0xe8] ;  /* 0x0000e800010e7983 */ /* 0x001ea80000300800 */
        /* <DEDUP_REMOVED lines=8> */
[----:B----4-:R0:W-:Y:S02]  /*32da0*/  @P4 STG.E.U16 [R16.64], R10 ;  /* 0x0000000a10004986 */ /* 0x0101e4000c101506 */
[----:B------:R-:W-:Y:S01]  /*32db0*/  IMAD.WIDE R8, R9, 0x2, R20 ;  /* 0x0000000209087825 */ /* 0x000fe200078e0214 */
[----:B------:R-:W-:-:S03]  /*32dc0*/  ISETP.LT.AND P4, PT, R11, c[0x0][0x178], !P1 ;  /* 0x00005e000b007a0c */ /* 0x000fc60004f81270 */
[----:B------:R-:W-:-:S04]  /*32dd0*/  IMAD.WIDE R22, R24, 0x2, R2 ;  /* 0x0000000218167825 */ /* 0x000fc800078e0202 */
[----:B0-----:R-:W-:Y:S01]  /*32de0*/  IMAD.WIDE R16, R24, 0x2, R20 ;  /* 0x0000000218107825 */ /* 0x001fe200078e0214 */
[----:B--2---:R0:W-:Y:S01]  /*32df0*/  @P5 STG.E.U16 [R12.64], R25 ;  /* 0x000000190c005986 */ /* 0x0041e2000c101506 */
[----:B------:R-:W-:-:S03]  /*32e00*/  ISETP.LT.AND P5, PT, R27, c[0x0][0x178], !P1 ;  /* 0x00005e001b007a0c */ /* 0x000fc60004fa1270 */
[----:B---3--:R1:W-:Y:S04]  /*32e10*/  @P3 STG.E.U16 [R8.64], R26 ;  /* 0x0000001a08003986 */ /* 0x0083e8000c101506 */
[----:B------:R2:W-:Y:S01]  /*32e20*/  @P6 STG.E.U16 [R22.64], R0 ;  /* 0x0000000016006986 */ /* 0x0005e2000c101506 */
[----:B------:R-:W-:Y:S02]  /*32e30*/  ISETP.LT.AND P6, PT, R19, c[0x0][0x178], !P1 ;  /* 0x00005e0013007a0c */ /* 0x000fe40004fc1270 */
[----:B------:R-:W-:Y:S01]  /*32e40*/  ISETP.LT.AND P1, PT, R29, c[0x0][0x178], !P0 ;  /* 0x00005e001d007a0c */ /* 0x000fe20004721270 */
[----:B0-----:R-:W-:-:S04]  /*32e50*/  IMAD.WIDE R12, R24, 0x2, R6 ;  /* 0x00000002180c7825 */ /* 0x001fc800078e0206 */
[C---:B-1----:R-:W-:Y:S01]  /*32e60*/  IMAD.WIDE R8, R24.reuse, 0x2, R4 ;  /* 0x0000000218087825 */ /* 0x042fe200078e0204 */
[----:B------:R-:W-:Y:S02]  /*32e70*/  IADD3 R24, R24, c[0x0][0x198], RZ ;  /* 0x0000660018187a10 */ /* 0x000fe40007ffe0ff */
[----:B--2---:R-:W-:Y:S02]  /*32e80*/  PRMT R0, R10, 0x7632, R0 ;  /* 0x000076320a007816 */ /* 0x004fe40000000000 */
[----:B------:R-:W-:Y:S01]  /*32e90*/  IADD3 R23, R15, 0x34, RZ ;  /* 0x000000340f177810 */ /* 0x000fe20007ffe0ff */
[----:B------:R-:W2:Y:S01]  /*32ea0*/  LDL.LU R10, [R1+0x110c] ;  /* 0x00110c00010a7983 */ /* 0x000ea20000300800 */
[----:B------:R-:W-:Y:S02]  /*32eb0*/  PRMT R22, R25, 0x7632, R22 ;  /* 0x0000763219167816 */ /* 0x000fe40000000016 */
[----:B------:R-:W-:Y:S01]  /*32ec0*/  PRMT R26, R26, 0x7632, R26 ;  /* 0x000076321a1a7816 */ /* 0x000fe2000000001a */
[----:B------:R0:W-:Y:S01]  /*32ed0*/  @P4 STG.E.U16 [R8.64], R0 ;  /* 0x0000000008004986 */ /* 0x0001e2000c101506 */
[----:B------:R-:W-:-:S02]  /*32ee0*/  ISETP.GE.AND P3, PT, R23, c[0x0][0x17c], PT ;  /* 0x00005f0017007a0c */ /* 0x000fc40003f66270 */
[----:B------:R-:W-:Y:S01]  /*32ef0*/  IADD3 R23, R15, 0x35, RZ ;  /* 0x000000350f177810 */ /* 0x000fe20007ffe0ff */
[----:B------:R1:W-:Y:S04]  /*32f00*/  @P5 STG.E.U16 [R12.64], R22 ;  /* 0x000000160c005986 */ /* 0x0003e8000c101506 */
[----:B------:R3:W-:Y:S01]  /*32f10*/  @P6 STG.E.U16 [R16.64], R26 ;  /* 0x0000001a10006986 */ /* 0x0007e2000c101506 */
[----:B0-----:R-:W-:Y:S01]  /*32f20*/  IMAD.WIDE R8, R24, 0x2, R2 ;  /* 0x0000000218087825 */ /* 0x001fe200078e0202 */
[----:B-1----:R-:W-:-:S04]  /*32f30*/  PRMT R22, R28, 0x7632, R22 ;  /* 0x000076321c167816 */ /* 0x002fc80000000016 */
[----:B------:R0:W-:Y:S01]  /*32f40*/  @P1 STG.E.U16 [R8.64], R28 ;  /* 0x0000001c08001986 */ /* 0x0001e2000c101506 */
[----:B------:R-:W-:-:S03]  /*32f50*/  ISETP.GE.AND P1, PT, R23, c[0x0][0x17c], PT ;  /* 0x00005f0017007a0c */ /* 0x000fc60003f26270 */
[----:B---3--:R-:W3:Y:S04]  /*32f60*/  LDL.LU R26, [R1+0x218] ;  /* 0x00021800011a7983 */ /* 0x008ee80000300800 */
[----:B0-----:R-:W4:Y:S04]  /*32f70*/  LDL.LU R28, [R1+0x208] ;  /* 0x00020800011c7983 */ /* 0x001f280000300800 */
[----:B------:R-:W2:Y:S01]  /*32f80*/  LDL.LU R23, [R1+0xd8] ;  /* 0x0000d80001177983 */ /* 0x000ea20000300800 */
[----:B------:R-:W-:Y:S02]  /*32f90*/  ISETP.LT.AND P4, PT, R11, c[0x0][0x178], !P0 ;  /* 0x00005e000b007a0c */ /* 0x000fe40004781270 */
[----:B------:R-:W-:-:S02]  /*32fa0*/  ISETP.LT.AND P5, PT, R27, c[0x0][0x178], !P0 ;  /* 0x00005e001b007a0c */ /* 0x000fc400047a1270 */
[----:B------:R-:W-:Y:S01]  /*32fb0*/  ISETP.LT.AND P0, PT, R19, c[0x0][0x178], !P0 ;  /* 0x00005e0013007a0c */ /* 0x000fe20004701270 */
[C---:B------:R-:W-:Y:S01]  /*32fc0*/  IMAD.WIDE R12, R24.reuse, 0x2, R4 ;  /* 0x00000002180c7825 */ /* 0x040fe200078e0204 */
[C---:B------:R-:W-:Y:S02]  /*32fd0*/  IADD3 R0, R24.reuse, c[0x0][0x198], RZ ;  /* 0x0000660018007a10 */ /* 0x040fe40007ffe0ff */
[----:B------:R-:W-:Y:S01]  /*32fe0*/  ISETP.LT.AND P6, PT, R29, c[0x0][0x178], !P2 ;  /* 0x00005e001d007a0c */ /* 0x000fe200057c1270 */
[----:B------:R-:W-:-:S04]  /*32ff0*/  IMAD.WIDE R8, R24, 0x2, R6 ;  /* 0x0000000218087825 */ /* 0x000fc800078e0206 */
[----:B------:R-:W-:Y:S01]  /*33000*/  IMAD.WIDE R24, R24, 0x2, R20 ;  /* 0x0000000218187825 */ /* 0x000fe200078e0214 */
[----:B------:R-:W-:Y:S03]  /*33010*/  @P4 STG.E.U16 [R12.64], R14 ;  /* 0x0000000e0c004986 */ /* 0x000fe6000c101506 */
[----:B------:R-:W-:Y:S01]  /*33020*/  IMAD.WIDE R16, R0, 0x2, R2 ;  /* 0x0000000200107825 */ /* 0x000fe200078e0202 */
[----:B------:R-:W-:Y:S01]  /*33030*/  ISETP.LT.AND P4, PT, R27, c[0x0][0x178], !P2 ;  /* 0x00005e001b007a0c */ /* 0x000fe20005781270 */
[----:B--2---:R-:W-:Y:S04]  /*33040*/  @P5 STG.E.U16 [R8.64], R23 ;  /* 0x0000001708005986 */ /* 0x004fe8000c101506 */
[----:B------:R0:W-:Y:S01]  /*33050*/  @P0 STG.E.U16 [R24.64], R10 ;  /* 0x0000000a18000986 */ /* 0x0001e2000c101506 */
[----:B------:R-:W-:-:S03]  /*33060*/  ISETP.LT.AND P0, PT, R11, c[0x0][0x178], !P2 ;  /* 0x00005e000b007a0c */ /* 0x000fc60005701270 */
[----:B------:R1:W-:Y:S01]  /*33070*/  @P6 STG.E.U16 [R16.64], R22 ;  /* 0x0000001610006986 */ /* 0x0003e2000c101506 */
[----:B0-----:R-:W-:-:S03]  /*33080*/  PRMT R25, R14, 0x7632, R25 ;  /* 0x000076320e197816 */ /* 0x001fc60000000019 */
[----:B------:R-:W2:Y:S01]  /*33090*/  LDL.LU R14, [R1+0x1108] ;  /* 0x00110800010e7983 */ /* 0x000ea20000300800 */
[----:B-1----:R-:W-:-:S03]  /*330a0*/  IMAD.WIDE R16, R0, 0x2, R4 ;  /* 0x0000000200107825 */ /* 0x002fc600078e0204 */
[----:B------:R-:W2:Y:S04]  /*330b0*/  LDL.LU R27, [R1+0x108] ;  /* 0x00010800011b7983 */ /* 0x000ea80000300800 */
[----:B------:R0:W-:Y:S04]  /*330c0*/  @P0 STG.E.U16 [R16.64], R25 ;  /* 0x0000001910000986 */ /* 0x0001e8000c101506 */
[----:B0-----:R-:W2:Y:S01]  /*330d0*/  LDL.LU R25, [R1+0x10c4] ;  /* 0x0010c40001197983 */ /* 0x001ea20000300800 */
[----:B------:R-:W-:Y:S02]  /*330e0*/  ISETP.LT.AND P2, PT, R19, c[0x0][0x178], !P2 ;  /* 0x00005e0013007a0c */ /* 0x000fe40005741270 */
[----:B------:R-:W-:-:S02]  /*330f0*/  ISETP.LT.AND P6, PT, R29, c[0x0][0x178], !P3 ;  /* 0x00005e001d007a0c */ /* 0x000fc40005fc1270 */
[----:B------:R-:W-:Y:S01]  /*33100*/  ISETP.LT.AND P5, PT, R11, c[0x0][0x178], !P3 ;  /* 0x00005e000b007a0c */ /* 0x000fe20005fa1270 */
[C---:B------:R-:W-:Y:S01]  /*33110*/  IMAD.WIDE R12, R0.reuse, 0x2, R6 ;  /* 0x00000002000c7825 */ /* 0x040fe200078e0206 */
[----:B------:R-:W-:Y:S02]  /*33120*/  PRMT R9, R23, 0x7632, R9 ;  /* 0x0000763217097816 */ /* 0x000fe40000000009 */
[C---:B------:R-:W-:Y:S01]  /*33130*/  IADD3 R8, R0.reuse, c[0x0][0x198], RZ ;  /* 0x0000660000087a10 */ /* 0x040fe20007ffe0ff */
[----:B------:R-:W-:Y:S01]  /*33140*/  IMAD.WIDE R22, R0, 0x2, R20 ;  /* 0x0000000200167825 */ /* 0x000fe200078e0214 */
[----:B------:R-:W-:Y:S01]  /*33150*/  PRMT R10, R10, 0x7632, R10 ;  /* 0x000076320a0a7816 */ /* 0x000fe2000000000a */
[----:B------:R0:W-:Y:S02]  /*33160*/  @P4 STG.E.U16 [R12.64], R9 ;  /* 0x000000090c004986 */ /* 0x0001e4000c101506 */
[C---:B------:R-:W-:Y:S01]  /*33170*/  IMAD.WIDE R16, R8.reuse, 0x2, R2 ;  /* 0x0000000208107825 */ /* 0x040fe200078e0202 */
[----:B------:R-:W-:Y:S01]  /*33180*/  IADD3 R0, R15, 0x37, RZ ;  /* 0x000000370f007810 */ /* 0x000fe20007ffe0ff */
[----:B------:R1:W-:Y:S04]  /*33190*/  @P2 STG.E.U16 [R22.64], R10 ;  /* 0x0000000a16002986 */ /* 0x0003e8000c101506 */
[----:B---3--:R3:W-:Y:S01]  /*331a0*/  @P6 STG.E.U16 [R16.64], R26 ;  /* 0x0000001a10006986 */ /* 0x0087e2000c101506 */
[----:B0-----:R-:W-:Y:S01]  /*331b0*/  IMAD.WIDE R12, R8, 0x2, R4 ;  /* 0x00000002080c7825 */ /* 0x001fe200078e0204 */
[----:B------:R-:W-:-:S02]  /*331c0*/  ISETP.LT.AND P6, PT, R29, c[0x0][0x178], !P1 ;  /* 0x00005e001d007a0c */ /* 0x000fc40004fc1270 */
[----:B------:R-:W-:Y:S02]  /*331d0*/  ISETP.GE.AND P2, PT, R0, c[0x0][0x17c], PT ;  /* 0x00005f0000007a0c */ /* 0x000fe40003f46270 */
[----:B----4-:R0:W-:Y:S01]  /*331e0*/  @P5 STG.E.U16 [R12.64], R28 ;  /* 0x0000001c0c005986 */ /* 0x0101e2000c101506 */
[----:B------:R-:W-:Y:S02]  /*331f0*/  ISETP.LT.AND P5, PT, R11, c[0x0][0x178], !P1 ;  /* 0x00005e000b007a0c */ /* 0x000fe40004fa1270 */
[----:B------:R-:W-:Y:S01]  /*33200*/  IADD3 R0, R8, c[0x0][0x198], RZ ;  /* 0x0000660008007a10 */ /* 0x000fe20007ffe0ff */
[----:B------:R-:W4:Y:S01]  /*33210*/  LDL.LU R11, [R1+0x1104] ;  /* 0x00110400010b7983 */ /* 0x000f220000300800 */
[----:B------:R-:W-:Y:S02]  /*33220*/  IADD3 R24, R15, 0x36, RZ ;  /* 0x000000360f187810 */ /* 0x000fe40007ffe0ff */
[----:B-1----:R-:W-:Y:S01]  /*33230*/  PRMT R10, R26, 0x7632, R10 ;  /* 0x000076321a0a7816 */ /* 0x002fe2000000000a */
[----:B---3--:R-:W-:Y:S01]  /*33240*/  IMAD.WIDE R16, R0, 0x2, R2 ;  /* 0x0000000200107825 */ /* 0x008fe200078e0202 */
[----:B------:R-:W-:Y:S01]  /*33250*/  ISETP.GE.AND P0, PT, R24, c[0x0][0x17c], PT ;  /* 0x00005f0018007a0c */ /* 0x000fe20003f06270 */
[----:B------:R-:W3:Y:S02]  /*33260*/  LDL.LU R26, [R1+0x118] ;  /* 0x00011800011a7983 */ /* 0x000ee40000300800 */
[----:B0-----:R-:W-:Y:S01]  /*33270*/  IMAD.WIDE R12, R8, 0x2, R6 ;  /* 0x00000002080c7825 */ /* 0x001fe200078e0206 */
[----:B------:R-:W-:-:S02]  /*33280*/  PRMT R24, R28, 0x7632, R24 ;  /* 0x000076321c187816 */ /* 0x000fc40000000018 */
[----:B------:R-:W3:Y:S01]  /*33290*/  LDL.LU R28, [R1+0xf8] ;  /* 0x0000f800011c7983 */ /* 0x000ee20000300800 */
[----:B------:R-:W-:-:S04]  /*332a0*/  IMAD.WIDE R8, R8, 0x2, R20 ;  /* 0x0000000208087825 */ /* 0x000fc800078e0214 */
[----:B------:R-:W-:Y:S01]  /*332b0*/  IMAD.WIDE R22, R0, 0x2, R4 ;  /* 0x0000000200167825 */ /* 0x000fe200078e0204 */
[----:B--2---:R-:W-:Y:S02]  /*332c0*/  ISETP.LT.AND P4, PT, R25, c[0x0][0x178], !P3 ;  /* 0x00005e0019007a0c */ /* 0x004fe40005f81270 */
[----:B------:R-:W-:-:S11]  /*332d0*/  ISETP.LT.AND P3, PT, R19, c[0x0][0x178], !P3 ;  /* 0x00005e0013007a0c */ /* 0x000fd60005f61270 */
[----:B------:R-:W-:Y:S04]  /*332e0*/  @P4 STG.E.U16 [R12.64], R27 ;  /* 0x0000001b0c004986 */ /* 0x000fe8000c101506 */
[----:B------:R-:W-:Y:S04]  /*332f0*/  @P3 STG.E.U16 [R8.64], R14 ;  /* 0x0000000e08003986 */ /* 0x000fe8000c101506 */
[----:B------:R-:W-:Y:S04]  /*33300*/  @P6 STG.E.U16 [R16.64], R10 ;  /* 0x0000000a10006986 */ /* 0x000fe8000c101506 */
[----:B------:R0:W-:Y:S04]  /*33310*/  @P5 STG.E.U16 [R22.64], R24 ;  /* 0x0000001816005986 */ /* 0x0001e8000c101506 */
[----:B0-----:R-:W2:Y:S04]  /*33320*/  LDL.LU R23, [R1+0x228] ;  /* 0x0002280001177983 */ /* 0x001ea80000300800 */
[----:B------:R-:W2:Y:S01]  /*33330*/  LDL.LU R24, [R1+0x1058] ;  /* 0x0010580001187983 */ /* 0x000ea20000300800 */
[----:B------:R-:W-:-:S02]  /*33340*/  ISETP.LT.AND P3, PT, R25, c[0x0][0x178], !P1 ;  /* 0x00005e0019007a0c */ /* 0x000fc40004f61270 */
[----:B------:R-:W-:Y:S02]  /*33350*/  ISETP.LT.AND P1, PT, R19, c[0x0][0x178], !P1 ;  /* 0x00005e0013007a0c */ /* 0x000fe40004f21270 */
[----:B------:R-:W-:Y:S01]  /*33360*/  ISETP.LT.AND P6, PT, R29, c[0x0][0x178], !P0 ;  /* 0x00005e001d007a0c */ /* 0x000fe200047c1270 */
[----:B------:R-:W-:Y:S01]  /*33370*/  IMAD.WIDE R8, R0, 0x2, R6 ;  /* 0x0000000200087825 */ /* 0x000fe200078e0206 */
[----:B------:R-:W-:Y:S02]  /*33380*/  PRMT R16, R27, 0x7632, R16 ;  /* 0x000076321b107816 */ /* 0x000fe40000000010 */
[----:B------:R-:W-:Y:S01]  /*33390*/  PRMT R14, R14, 0x7632, R14 ;  /* 0x000076320e0e7816 */ /* 0x000fe2000000000e */
[C---:B------:R-:W-:Y:S01]  /*333a0*/  IMAD.WIDE R12, R0.reuse, 0x2, R20 ;  /* 0x00000002000c7825 */ /* 0x040fe200078e0214 */
[----:B------:R-:W-:Y:S01]  /*333b0*/  ISETP.LT.AND P4, PT, R25, c[0x0][0x178], !P0 ;  /* 0x00005e0019007a0c */ /* 0x000fe20004781270 */
[----:B------:R-:W4:Y:S01]  /*333c0*/  LDL.LU R27, [R1+0x1100] ;  /* 0x00110000011b7983 */ /* 0x000f220000300800 */
[----:B------:R-:W-:-:S02]  /*333d0*/  IADD3 R10, R0, c[0x0][0x198], RZ ;  /* 0x00006600000a7a10 */ /* 0x000fc40007ffe0ff */
[----:B------:R-:W-:Y:S01]  /*333e0*/  IADD3 R17, R15, 0x38, RZ ;  /* 0x000000380f117810 */ /* 0x000fe20007ffe0ff */
[----:B------:R0:W-:Y:S04]  /*333f0*/  @P3 STG.E.U16 [R8.64], R16 ;  /* 0x0000001008003986 */ /* 0x0001e8000c101506 */
[----:B------:R1:W-:Y:S01]  /*33400*/  @P1 STG.E.U16 [R12.64], R14 ;  /* 0x0000000e0c001986 */ /* 0x0003e2000c101506 */
[----:B------:R-:W-:Y:S01]  /*33410*/  ISETP.GE.AND P3, PT, R17, c[0x0][0x17c], PT ;  /* 0x00005f0011007a0c */ /* 0x000fe20003f66270 */
[----:B0-----:R-:W-:-:S04]  /*33420*/  IMAD.WIDE R8, R10, 0x2, R2 ;  /* 0x000000020a087825 */ /* 0x001fc800078e0202 */
[----:B-1----:R-:W-:-:S04]  /*33430*/  IMAD.WIDE R12, R10, 0x2, R4 ;  /* 0x000000020a0c7825 */ /* 0x002fc800078e0204 */
[C---:B------:R-:W-:Y:S01]  /*33440*/  IMAD.WIDE R16, R10.reuse, 0x2, R6 ;  /* 0x000000020a107825 */ /* 0x040fe200078e0206 */
[----:B------:R-:W-:Y:S02]  /*33450*/  IADD3 R14, R10, c[0x0][0x198], RZ ;  /* 0x000066000a0e7a10 */ /* 0x000fe40007ffe0ff */
[----:B------:R-:W-:-:S04]  /*33460*/  IADD3 R0, R15, 0x39, RZ ;  /* 0x000000390f007810 */ /* 0x000fc80007ffe0ff */
[----:B------:R-:W-:Y:S02]  /*33470*/  ISETP.GE.AND P1, PT, R0, c[0x0][0x17c], PT ;  /* 0x00005f0000007a0c */ /* 0x000fe40003f26270 */
[----:B---3--:R-:W-:Y:S02]  /*33480*/  PRMT R0, R26, 0x7632, R0 ;  /* 0x000076321a007816 */ /* 0x008fe40000000000 */
[----:B--2---:R-:W-:Y:S01]  /*33490*/  ISETP.LT.AND P5, PT, R24, c[0x0][0x178], !P0 ;  /* 0x00005e0018007a0c */ /* 0x004fe200047a1270 */
[----:B------:R0:W-:Y:S01]  /*334a0*/  @P6 STG.E.U16 [R8.64], R23 ;  /* 0x0000001708006986 */ /* 0x0001e2000c101506 */
[----:B------:R-:W-:Y:S02]  /*334b0*/  ISETP.LT.AND P0, PT, R19, c[0x0][0x178], !P0 ;  /* 0x00005e0013007a0c */ /* 0x000fe40004701270 */
[----:B------:R-:W-:-:S09]  /*334c0*/  ISETP.LT.AND P6, PT, R25, c[0x0][0x178], !P2 ;  /* 0x00005e0019007a0c */ /* 0x000fd200057c1270 */
[----:B------:R1:W-:Y:S01]  /*334d0*/  @P5 STG.E.U16 [R12.64], R26 ;  /* 0x0000001a0c005986 */ /* 0x0003e2000c101506 */
[----:B------:R-:W-:-:S03]  /*334e0*/  ISETP.LT.AND P5, PT, R29, c[0x0][0x178], !P2 ;  /* 0x00005e001d007a0c */ /* 0x000fc600057a1270 */
[----:B------:R2:W-:Y:S01]  /*334f0*/  @P4 STG.E.U16 [R16.64], R28 ;  /* 0x0000001c10004986 */ /* 0x0005e2000c101506 */
[----:B------:R-:W-:Y:S01]  /*33500*/  ISETP.LT.AND P4, PT, R24, c[0x0][0x178], !P2 ;  /* 0x00005e0018007a0c */ /* 0x000fe20005781270 */
[----:B0-----:R-:W-:Y:S01]  /*33510*/  IMAD.WIDE R8, R10, 0x2, R20 ;  /* 0x000000020a087825 */ /* 0x001fe200078e0214 */
[----:B------:R-:W-:Y:S02]  /*33520*/  ISETP.LT.AND P2, PT, R19, c[0x0][0x178], !P2 ;  /* 0x00005e0013007a0c */ /* 0x000fe40005741270 */
[----:B------:R-:W-:Y:S02]  /*33530*/  PRMT R22, R23, 0x7632, R22 ;  /* 0x0000763217167816 */ /* 0x000fe40000000016 */
[----:B------:R-:W-:Y:S01]  /*33540*/  IADD3 R10, R15, 0x3a, RZ ;  /* 0x0000003a0f0a7810 */ /* 0x000fe20007ffe0ff */
[C---:B-1----:R-:W-:Y:S01]  /*33550*/  IMAD.WIDE R12, R14.reuse, 0x2, R2 ;  /* 0x000000020e0c7825 */ /* 0x042fe200078e0202 */
[----:B------:R0:W-:Y:S03]  /*33560*/  @P0 STG.E.U16 [R8.64], R18 ;  /* 0x0000001208000986 */ /* 0x0001e6000c101506 */
[----:B--2---:R-:W-:Y:S01]  /*33570*/  IMAD.WIDE R16, R14, 0x2, R4 ;  /* 0x000000020e107825 */ /* 0x004fe200078e0204 */
[----:B------:R-:W-:Y:S01]  /*33580*/  ISETP.GE.AND P0, PT, R10, c[0x0][0x17c], PT ;  /* 0x00005f000a007a0c */ /* 0x000fe20003f06270 */
[----:B------:R1:W-:Y:S01]  /*33590*/  @P5 STG.E.U16 [R12.64], R22 ;  /* 0x000000160c005986 */ /* 0x0003e2000c101506 */
[----:B------:R-:W-:-:S03]  /*335a0*/  PRMT R10, R28, 0x7632, R10 ;  /* 0x000076321c0a7816 */ /* 0x000fc6000000000a */
[----:B------:R2:W-:Y:S01]  /*335b0*/  @P4 STG.E.U16 [R16.64], R0 ;  /* 0x0000000010004986 */ /* 0x0005e2000c101506 */
[----:B0-----:R-:W-:Y:S01]  /*335c0*/  IMAD.WIDE R8, R14, 0x2, R6 ;  /* 0x000000020e087825 */ /* 0x001fe200078e0206 */
[----:B------:R-:W-:-:S03]  /*335d0*/  PRMT R18, R18, 0x7632, R18 ;  /* 0x0000763212127816 */ /* 0x000fc60000000012 */
[----:B-1----:R-:W-:Y:S01]  /*335e0*/  IMAD.WIDE R12, R14, 0x2, R20 ;  /* 0x000000020e0c7825 */ /* 0x002fe200078e0214 */
[----:B------:R-:W3:Y:S04]  /*335f0*/  LDL.LU R22, [R1+0xac] ;  /* 0x0000ac0001167983 */ /* 0x000ee80000300800 */
[----:B--2---:R-:W2:Y:S04]  /*33600*/  LDL.LU R17, [R1+0xbc] ;  /* 0x0000bc0001117983 */ /* 0x004ea80000300800 */
[----:B------:R-:W3:Y:S04]  /*33610*/  LDL.LU R23, [R1+0x1fc] ;  /* 0x0001fc0001177983 */ /* 0x000ee80000300800 */
[----:B------:R-:W3:Y:S04]  /*33620*/  LDL.LU R28, [R1+0xec] ;  /* 0x0000ec00011c7983 */ /* 0x000ee80000300800 */
[----:B------:R-:W-:Y:S04]  /*33630*/  @P6 STG.E.U16 [R8.64], R10 ;  /* 0x0000000a08006986 */ /* 0x000fe8000c101506 */
[----:B------:R-:W3:Y:S04]  /*33640*/  LDL.LU R26, [R1+0xdc] ;  /* 0x0000dc00011a7983 */ /* 0x000ee80000300800 */
[----:B------:R0:W-:Y:S04]  /*33650*/  @P2 STG.E.U16 [R12.64], R18 ;  /* 0x000000120c002986 */ /* 0x0001e8000c101506 */
[----:B0-----:R-:W3:Y:S01]  /*33660*/  LDL.LU R18, [R1+0xcc] ;  /* 0x0000cc0001127983 */ /* 0x001ee20000300800 */
[----:B------:R-:W-:-:S02]  /*33670*/  ISETP.LT.AND P4, PT, R29, c[0x0][0x178], !P3 ;  /* 0x00005e001d007a0c */ /* 0x000fc40005f81270 */
[----:B------:R-:W-:Y:S02]  /*33680*/  ISETP.LT.AND P5, PT, R24, c[0x0][0x178], !P3 ;  /* 0x00005e0018007a0c */ /* 0x000fe40005fa1270 */
[----:B------:R-:W-:Y:S02]  /*33690*/  IADD3 R0, R14, c[0x0][0x198], RZ ;  /* 0x000066000e007a10 */ /* 0x000fe40007ffe0ff */
[----:B------:R-:W-:Y:S02]  /*336a0*/  ISETP.LT.AND P6, PT, R25, c[0x0][0x178], !P3 ;  /* 0x00005e0019007a0c */ /* 0x000fe40005fc1270 */
[----:B------:R-:W-:Y:S01]  /*336b0*/  ISETP.LT.AND P3, PT, R19, c[0x0][0x178], !P3 ;  /* 0x00005e0013007a0c */ /* 0x000fe20005f61270 */
[----:B------:R-:W-:-:S04]  /*336c0*/  IMAD.WIDE R8, R0, 0x2, R2 ;  /* 0x0000000200087825 */ /* 0x000fc800078e0202 */
[----:B------:R-:W-:Y:S01]  /*336d0*/  IMAD.WIDE R12, R0, 0x2, R4 ;  /* 0x00000002000c7825 */ /* 0x000fe200078e0204 */
[----:B------:R-:W-:-:S04]  /*336e0*/  IADD3 R10, R15, 0x3b, RZ ;  /* 0x0000003b0f0a7810 */ /* 0x000fc80007ffe0ff */
[----:B------:R-:W-:Y:S02]  /*336f0*/  ISETP.GE.AND P2, PT, R10, c[0x0][0x17c], PT ;  /* 0x00005f000a007a0c */ /* 0x000fe40003f46270 */
[----:B------:R-:W-:Y:S02]  /*33700*/  IADD3 R10, R15, 0x3c, RZ ;  /* 0x0000003c0f0a7810 */ /* 0x000fe40007ffe0ff */
[----:B--2---:R-:W-:Y:S01]  /*33710*/  PRMT R14, R17, 0x7632, R14 ;  /* 0x00007632110e7816 */ /* 0x004fe2000000000e */
[----:B---3--:R0:W-:Y:S04]  /*33720*/  @P4 STG.E.U16 [R8.64], R18 ;  /* 0x0000001208004986 */ /* 0x0081e8000c101506 */
[----:B------:R1:W-:Y:S01]  /*33730*/  @P5 STG.E.U16 [R12.64], R17 ;  /* 0x000000110c005986 */ /* 0x0003e2000c101506 */
[----:B------:R-:W-:Y:S01]  /*33740*/  ISETP.LT.AND P5, PT, R29, c[0x0][0x178], !P1 ;  /* 0x00005e001d007a0c */ /* 0x000fe20004fa1270 */
[----:B0-----:R-:W-:-:S04]  /*33750*/  IMAD.WIDE R8, R0, 0x2, R6 ;  /* 0x0000000200087825 */ /* 0x001fc800078e0206 */
[C---:B-1----:R-:W-:Y:S01]  /*33760*/  IMAD.WIDE R12, R0.reuse, 0x2, R20 ;  /* 0x00000002000c7825 */ /* 0x042fe200078e0214 */
[----:B------:R0:W-:Y:S01]  /*33770*/  @P6 STG.E.U16 [R8.64], R22 ;  /* 0x0000001608006986 */ /* 0x0001e2000c101506 */
[----:B------:R-:W-:Y:S02]  /*33780*/  IADD3 R0, R0, c[0x0][0x198], RZ ;  /* 0x0000660000007a10 */ /* 0x000fe40007ffe0ff */
[----:B------:R-:W-:Y:S01]  /*33790*/  ISETP.LT.AND P6, PT, R24, c[0x0][0x178], !P1 ;  /* 0x00005e0018007a0c */ /* 0x000fe20004fc1270 */
[----:B----4-:R1:W-:Y:S01]  /*337a0*/  @P3 STG.E.U16 [R12.64], R27 ;  /* 0x0000001b0c003986 */ /* 0x0103e2000c101506 */
[----:B------:R-:W-:Y:S02]  /*337b0*/  ISETP.LT.AND P3, PT, R25, c[0x0][0x178], !P1 ;  /* 0x00005e0019007a0c */ /* 0x000fe40004f61270 */
[----:B------:R-:W-:Y:S01]  /*337c0*/  PRMT R16, R18, 0x7632, R16 ;  /* 0x0000763212107816 */ /* 0x000fe20000000010 */
[----:B0-----:R-:W-:Y:S01]  /*337d0*/  IMAD.WIDE R8, R0, 0x2, R2 ;  /* 0x0000000200087825 */ /* 0x001fe200078e0202 */
[----:B------:R-:W-:-:S03]  /*337e0*/  ISETP.GE.AND P4, PT, R10, c[0x0][0x17c], PT ;  /* 0x00005f000a007a0c */ /* 0x000fc60003f86270 */
[----:B-1----:R-:W-:Y:S01]  /*337f0*/  IMAD.WIDE R12, R0, 0x2, R4 ;  /* 0x00000002000c7825 */ /* 0x002fe200078e0204 */
[----:B------:R-:W-:Y:S01]  /*33800*/  ISETP.LT.AND P1, PT, R19, c[0x0][0x178], !P1 ;  /* 0x00005e0013007a0c */ /* 0x000fe20004f21270 */
[----:B------:R0:W-:Y:S01]  /*33810*/  @P5 STG.E.U16 [R8.64], R16 ;  /* 0x0000001008005986 */ /* 0x0001e2000c101506 */
[----:B------:R-:W-:Y:S02]  /*33820*/  PRMT R10, R22, 0x7632, R10 ;  /* 0x00007632160a7816 */ /* 0x000fe4000000000a */
[----:B------:R-:W-:Y:S01]  /*33830*/  ISETP.LT.AND P5, PT, R29, c[0x0][0x178], !P0 ;  /* 0x00005e001d007a0c */ /* 0x000fe200047a1270 */
[----:B------:R1:W-:Y:S01]  /*33840*/  @P6 STG.E.U16 [R12.64], R14 ;  /* 0x0000000e0c006986 */ /* 0x0003e2000c101506 */
[----:B------:R-:W-:Y:S01]  /*33850*/  PRMT R27, R27, 0x7632, R27 ;  /* 0x000076321b1b7816 */ /* 0x000fe2000000001b */
[C---:B0-----:R-:W-:Y:S01]  /*33860*/  IMAD.WIDE R8, R0.reuse, 0x2, R6 ;  /* 0x0000000200087825 */ /* 0x041fe200078e0206 */
[----:B-1----:R-:W-:-:S04]  /*33870*/  IADD3 R14, R0, c[0x0][0x198], RZ ;  /* 0x00006600000e7a10 */ /* 0x002fc80007ffe0ff */
[----:B------:R0:W-:Y:S01]  /*33880*/  @P3 STG.E.U16 [R8.64], R10 ;  /* 0x0000000a08003986 */ /* 0x0001e2000c101506 */
[----:B------:R-:W-:Y:S01]  /*33890*/  ISETP.LT.AND P3, PT, R24, c[0x0][0x178], !P0 ;  /* 0x00005e0018007a0c */ /* 0x000fe20004761270 */
[----:B------:R-:W-:Y:S01]  /*338a0*/  IMAD.WIDE R12, R0, 0x2, R20 ;  /* 0x00000002000c7825 */ /* 0x000fe200078e0214 */
[----:B------:R-:W-:Y:S02]  /*338b0*/  ISETP.LT.AND P6, PT, R25, c[0x0][0x178], !P0 ;  /* 0x00005e0019007a0c */ /* 0x000fe400047c1270 */
[----:B------:R-:W-:Y:S02]  /*338c0*/  ISETP.LT.AND P0, PT, R19, c[0x0][0x178], !P0 ;  /* 0x00005e0013007a0c */ /* 0x000fe40004701270 */
[----:B------:R1:W-:Y:S01]  /*338d0*/  @P1 STG.E.U16 [R12.64], R27 ;  /* 0x0000001b0c001986 */ /* 0x0003e2000c101506 */
[----:B0-----:R-:W-:Y:S01]  /*338e0*/  IMAD.WIDE R8, R14, 0x2, R2 ;  /* 0x000000020e087825 */ /* 0x001fe200078e0202 */
[----:B------:R-:W-:-:S04]  /*338f0*/  IADD3 R0, R15, 0x3d, RZ ;  /* 0x0000003d0f007810 */ /* 0x000fc80007ffe0ff */
[----:B------:R0:W-:Y:S01]  /*33900*/  @P5 STG.E.U16 [R8.64], R23 ;  /* 0x0000001708005986 */ /* 0x0001e2000c101506 */
[----:B-1----:R-:W-:Y:S01]  /*33910*/  IMAD.WIDE R12, R14, 0x2, R6 ;  /* 0x000000020e0c7825 */ /* 0x002fe200078e0206 */
[----:B------:R-:W-:Y:S02]  /*33920*/  ISETP.GE.AND P1, PT, R0, c[0x0][0x17c], PT ;  /* 0x00005f0000007a0c */ /* 0x000fe40003f26270 */
[----:B------:R-:W-:Y:S01]  /*33930*/  PRMT R0, R28, 0x7632, R0 ;  /* 0x000076321c007816 */ /* 0x000fe20000000000 */
[----:B0-----:R-:W-:Y:S01]  /*33940*/  IMAD.WIDE R8, R14, 0x2, R4 ;  /* 0x000000020e087825 */ /* 0x001fe200078e0204 */
[----:B------:R-:W-:-:S04]  /*33950*/  IADD3 R18, R15, 0x3e, RZ ;  /* 0x0000003e0f127810 */ /* 0x000fc80007ffe0ff */
[----:B------:R0:W-:Y:S04]  /*33960*/  @P3 STG.E.U16 [R8.64], R28 ;  /* 0x0000001c08003986 */ /* 0x0001e8000c101506 */
[----:B------:R1:W-:Y:S01]  /*33970*/  @P6 STG.E.U16 [R12.64], R26 ;  /* 0x0000001a0c006986 */ /* 0x0003e2000c101506 */
[----:B------:R-:W-:-:S03]  /*33980*/  PRMT R10, R23, 0x7632, R10 ;  /* 0x00007632170a7816 */ /* 0x000fc6000000000a */
[----:B0-----:R-:W2:Y:S01]  /*33990*/  LDL.LU R28, [R1+0x21c] ;  /* 0x00021c00011c7983 */ /* 0x001ea20000300800 */
[----:B-1----:R-:W-:-:S03]  /*339a0*/  IMAD.WIDE R12, R14, 0x2, R20 ;  /* 0x000000020e0c7825 */ /* 0x002fc600078e0214 */
[----:B------:R-:W3:Y:S04]  /*339b0*/  LDL.LU R22, [R1+0x20c] ;  /* 0x00020c0001167983 */ /* 0x000ee80000300800 */
[----:B------:R0:W-:Y:S01]  /*339c0*/  @P0 STG.E.U16 [R12.64], R11 ;  /* 0x0000000b0c000986 */ /* 0x0001e2000c101506 */
[----:B------:R-:W-:Y:S02]  /*339d0*/  ISETP.GE.AND P0, PT, R18, c[0x0][0x17c], PT ;  /* 0x00005f0012007a0c */ /* 0x000fe40003f06270 */
[----:B------:R-:W-:Y:S01]  /*339e0*/  IADD3 R18, R15, 0x3f, RZ ;  /* 0x0000003f0f127810 */ /* 0x000fe20007ffe0ff */
[----:B------:R-:W4:Y:S04]  /*339f0*/  LDL.LU R23, [R1+0x10c] ;  /* 0x00010c0001177983 */ /* 0x000f280000300800 */
[----:B------:R-:W4:Y:S01]  /*33a00*/  LDL.LU R15, [R1+0x10fc] ;  /* 0x0010fc00010f7983 */ /* 0x000f220000300800 */
[----:B------:R-:W-:-:S03]  /*33a10*/  PRMT R9, R26, 0x7632, R9 ;  /* 0x000076321a097816 */ /* 0x000fc60000000009 */
[----:B------:R-:W4:Y:S01]  /*33a20*/  LDL.LU R26, [R1+0x22c] ;  /* 0x00022c00011a7983 */ /* 0x000f220000300800 */
[----:B------:R-:W-:Y:S02]  /*33a30*/  ISETP.LT.AND P5, PT, R29, c[0x0][0x178], !P2 ;  /* 0x00005e001d007a0c */ /* 0x000fe400057a1270 */
[----:B------:R-:W-:Y:S02]  /*33a40*/  IADD3 R8, R14, c[0x0][0x198], RZ ;  /* 0x000066000e087a10 */ /* 0x000fe40007ffe0ff */
[----:B------:R-:W-:Y:S02]  /*33a50*/  ISETP.LT.AND P6, PT, R24, c[0x0][0x178], !P2 ;  /* 0x00005e0018007a0c */ /* 0x000fe400057c1270 */
[----:B------:R-:W-:Y:S01]  /*33a60*/  ISETP.LT.AND P3, PT, R25, c[0x0][0x178], !P2 ;  /* 0x00005e0019007a0c */ /* 0x000fe20005761270 */
[C---:B------:R-:W-:Y:S01]  /*33a70*/  IMAD.WIDE R16, R8.reuse, 0x2, R2 ;  /* 0x0000000208107825 */ /* 0x040fe200078e0202 */
[----:B------:R-:W-:Y:S02]  /*33a80*/  ISETP.LT.AND P2, PT, R19, c[0x0][0x178], !P2 ;  /* 0x00005e0013007a0c */ /* 0x000fe40005741270 */
[----:B------:R-:W-:Y:S01]  /*33a90*/  PRMT R14, R11, 0x7632, R14 ;  /* 0x000076320b0e7816 */ /* 0x000fe2000000000e */
[----:B0-----:R-:W-:-:S02]  /*33aa0*/  IMAD.WIDE R12, R8, 0x2, R6 ;  /* 0x00000002080c7825 */ /* 0x001fc400078e0206 */
[----:B------:R0:W-:Y:S01]  /*33ab0*/  @P5 STG.E.U16 [R16.64], R10 ;  /* 0x0000000a10005986 */ /* 0x0001e2000c101506 */
[----:B------:R-:W-:Y:S01]  /*33ac0*/  ISETP.LT.AND P5, PT, R29, c[0x0][0x178], !P4 ;  /* 0x00005e001d007a0c */ /* 0x000fe200067a1270 */
[----:B0-----:R-:W-:-:S04]  /*33ad0*/  IMAD.WIDE R10, R8, 0x2, R4 ;  /* 0x00000002080a7825 */ /* 0x001fc800078e0204 */
[C---:B------:R-:W-:Y:S01]  /*33ae0*/  IMAD.WIDE R16, R8.reuse, 0x2, R20 ;  /* 0x0000000208107825 */ /* 0x040fe200078e0214 */
[----:B------:R0:W-:Y:S01]  /*33af0*/  @P6 STG.E.U16 [R10.64], R0 ;  /* 0x000000000a006986 */ /* 0x0001e2000c101506 */
[----:B------:R-:W-:-:S03]  /*33b00*/  IADD3 R8, R8, c[0x0][0x198], RZ ;  /* 0x0000660008087a10 */ /* 0x000fc60007ffe0ff */
[----:B------:R1:W-:Y:S04]  /*33b10*/  @P3 STG.E.U16 [R12.64], R9 ;  /* 0x000000090c003986 */ /* 0x0003e8000c101506 */
[----:B------:R1:W-:Y:S01]  /*33b20*/  @P2 STG.E.U16 [R16.64], R14 ;  /* 0x0000000e10002986 */ /* 0x0003e2000c101506 */
[----:B------:R-:W-:Y:S02]  /*33b30*/  ISETP.LT.AND P2, PT, R24, c[0x0][0x178], !P4 ;  /* 0x00005e0018007a0c */ /* 0x000fe40006741270 */
[----:B------:R-:W-:Y:S01]  /*33b40*/  ISETP.LT.AND P3, PT, R25, c[0x0][0x178], !P4 ;  /* 0x00005e0019007a0c */ /* 0x000fe20006761270 */
[C---:B0-----:R-:W-:Y:S01]  /*33b50*/  IMAD.WIDE R10, R8.reuse, 0x2, R2 ;  /* 0x00000002080a7825 */ /* 0x041fe200078e0202 */
[----:B------:R-:W-:Y:S02]  /*33b60*/  ISETP.LT.AND P4, PT, R19, c[0x0][0x178], !P4 ;  /* 0x00005e0013007a0c */ /* 0x000fe40006781270 */
[----:B------:R-:W-:Y:S01]  /*33b70*/  ISETP.LT.AND P6, PT, R29, c[0x0][0x178], !P1 ;  /* 0x00005e001d007a0c */ /* 0x000fe20004fc1270 */
[C---:B-1----:R-:W-:Y:S01]  /*33b80*/  IMAD.WIDE R12, R8.reuse, 0x2, R4 ;  /* 0x00000002080c7825 */ /* 0x042fe200078e0204 */
[----:B------:R-:W-:-:S05]  /*33b90*/  IADD3 R0, R8, c[0x0][0x198], RZ ;  /* 0x0000660008007a10 */ /* 0x000fca0007ffe0ff */
[----:B------:R-:W-:Y:S01]  /*33ba0*/  IMAD.WIDE R16, R0, 0x2, R2 ;  /* 0x0000000200107825 */ /* 0x000fe200078e0202 */
[----:B--2---:R0:W-:Y:S01]  /*33bb0*/  @P5 STG.E.U16 [R10.64], R28 ;  /* 0x0000001c0a005986 */ /* 0x0041e2000c101506 */
[----:B------:R-:W-:-:S03]  /*33bc0*/  PRMT R14, R28, 0x7632, R14 ;  /* 0x000076321c0e7816 */ /* 0x000fc6000000000e */
[----:B---3--:R1:W-:Y:S01]  /*33bd0*/  @P2 STG.E.U16 [R12.64], R22 ;  /* 0x000000160c002986 */ /* 0x0083e2000c101506 */
[----:B------:R-:W-:Y:S01]  /*33be0*/  ISETP.LT.AND P2, PT, R24, c[0x0][0x178], !P1 ;  /* 0x00005e0018007a0c */ /* 0x000fe20004f41270 */
[----:B0-----:R-:W-:Y:S01]  /*33bf0*/  IMAD.WIDE R10, R8, 0x2, R6 ;  /* 0x00000002080a7825 */ /* 0x001fe200078e0206 */
[----:B------:R-:W-:Y:S01]  /*33c00*/  ISETP.GE.AND P5, PT, R18, c[0x0][0x17c], PT ;  /* 0x00005f0012007a0c */ /* 0x000fe20003fa6270 */
[----:B------:R-:W2:Y:S02]  /*33c10*/  LDL.LU R28, [R1+0x11c] ;  /* 0x00011c00011c7983 */ /* 0x000ea40000300800 */
[----:B------:R-:W-:Y:S02]  /*33c20*/  IMAD.WIDE R8, R8, 0x2, R20 ;  /* 0x0000000208087825 */ /* 0x000fe400078e0214 */
[----:B----4-:R-:W-:Y:S04]  /*33c30*/  @P3 STG.E.U16 [R10.64], R23 ;  /* 0x000000170a003986 */ /* 0x010fe8000c101506 */
[----:B------:R0:W-:Y:S01]  /*33c40*/  @P4 STG.E.U16 [R8.64], R15 ;  /* 0x0000000f08004986 */ /* 0x0001e2000c101506 */
[----:B------:R-:W-:-:S03]  /*33c50*/  ISETP.LT.AND P3, PT, R29, c[0x0][0x178], !P0 ;  /* 0x00005e001d007a0c */ /* 0x000fc60004761270 */
[----:B------:R3:W-:Y:S01]  /*33c60*/  @P6 STG.E.U16 [R16.64], R14 ;  /* 0x0000000e10006986 */ /* 0x0007e2000c101506 */
[----:B------:R-:W-:Y:S02]  /*33c70*/  ISETP.LT.AND P6, PT, R25, c[0x0][0x178], !P1 ;  /* 0x00005e0019007a0c */ /* 0x000fe40004fc1270 */
[----:B------:R-:W-:Y:S02]  /*33c80*/  ISETP.LT.AND P1, PT, R19, c[0x0][0x178], !P1 ;  /* 0x00005e0013007a0c */ /* 0x000fe40004f21270 */
[----:B-1----:R-:W-:Y:S01]  /*33c90*/  PRMT R13, R22, 0x7632, R13 ;  /* 0x00007632160d7816 */ /* 0x002fe2000000000d */
[C---:B0-----:R-:W-:Y:S01]  /*33ca0*/  IMAD.WIDE R8, R0.reuse, 0x2, R4 ;  /* 0x0000000200087825 */ /* 0x041fe200078e0204 */
[----:B---3--:R-:W-:Y:S02]  /*33cb0*/  PRMT R17, R23, 0x7632, R17 ;  /* 0x0000763217117816 */ /* 0x008fe40000000011 */
[C---:B------:R-:W-:Y:S01]  /*33cc0*/  IADD3 R23, R0.reuse, c[0x0][0x198], RZ ;  /* 0x0000660000177a10 */ /* 0x040fe20007ffe0ff */
[----:B------:R-:W-:Y:S01]  /*33cd0*/  IMAD.WIDE R10, R0, 0x2, R6 ;  /* 0x00000002000a7825 */ /* 0x000fe200078e0206 */
[----:B------:R0:W-:Y:S01]  /*33ce0*/  @P2 STG.E.U16 [R8.64], R13 ;  /* 0x0000000d08002986 */ /* 0x0001e2000c101506 */
[----:B------:R-:W-:-:S02]  /*33cf0*/  PRMT R18, R15, 0x7632, R18 ;  /* 0x000076320f127816 */ /* 0x000fc40000000012 */
[----:B------:R-:W-:Y:S01]  /*33d00*/  IMAD.WIDE R14, R23, 0x2, R2 ;  /* 0x00000002170e7825 */ /* 0x000fe200078e0202 */
[----:B------:R1:W-:Y:S01]  /*33d10*/  @P6 STG.E.U16 [R10.64], R17 ;  /* 0x000000110a006986 */ /* 0x0003e2000c101506 */
[----:B------:R-:W-:Y:S02]  /*33d20*/  ISETP.LT.AND P4, PT, R29, c[0x0][0x178], !P5 ;  /* 0x00005e001d007a0c */ /* 0x000fe40006f81270 */
[----:B0-----:R-:W-:Y:S01]  /*33d30*/  IMAD.WIDE R12, R0, 0x2, R20 ;  /* 0x00000002000c7825 */ /* 0x001fe200078e0214 */
[----:B------:R-:W3:Y:S01]  /*33d40*/  LDL.LU R29, [R1+0xfc] ;  /* 0x0000fc00011d7983 */ /* 0x000ee20000300800 */
[----:B------:R-:W-:-:S03]  /*33d50*/  ISETP.LT.AND P2, PT, R24, c[0x0][0x178], !P0 ;  /* 0x00005e0018007a0c */ /* 0x000fc60004741270 */
[----:B------:R2:W-:Y:S01]  /*33d60*/  @P1 STG.E.U16 [R12.64], R18 ;  /* 0x000000120c001986 */ /* 0x0005e2000c101506 */
[----:B------:R-:W-:Y:S02]  /*33d70*/  ISETP.LT.AND P6, PT, R24, c[0x0][0x178], !P5 ;  /* 0x00005e0018007a0c */ /* 0x000fe40006fc1270 */
[C---:B------:R-:W-:Y:S01]  /*33d80*/  ISETP.LT.AND P1, PT, R25.reuse, c[0x0][0x178], !P5 ;  /* 0x00005e0019007a0c */ /* 0x040fe20006f21270 */
[----:B------:R0:W-:Y:S01]  /*33d90*/  @P3 STG.E.U16 [R14.64], R26 ;  /* 0x0000001a0e003986 */ /* 0x0001e2000c101506 */
[----:B------:R-:W-:Y:S02]  /*33da0*/  ISETP.LT.AND P3, PT, R25, c[0x0][0x178], !P0 ;  /* 0x00005e0019007a0c */ /* 0x000fe40004761270 */
[C---:B------:R-:W-:Y:S02]  /*33db0*/  ISETP.LT.AND P0, PT, R19.reuse, c[0x0][0x178], !P0 ;  /* 0x00005e0013007a0c */ /* 0x040fe40004701270 */
[----:B------:R-:W-:Y:S02]  /*33dc0*/  ISETP.LT.AND P5, PT, R19, c[0x0][0x178], !P5 ;  /* 0x00005e0013007a0c */ /* 0x000fe40006fa1270 */
[----:B------:R-:W4:Y:S01]  /*33dd0*/  LDL.LU R19, [R1+0x10f8] ;  /* 0x0010f80001137983 */ /* 0x000f220000300800 */
[C---:B------:R-:W-:Y:S01]  /*33de0*/  IADD3 R25, R23.reuse, c[0x0][0x198], RZ ;  /* 0x0000660017197a10 */ /* 0x040fe20007ffe0ff */
[----:B-1----:R-:W-:Y:S01]  /*33df0*/  IMAD.WIDE R16, R23, 0x2, R4 ;  /* 0x0000000217107825 */ /* 0x002fe200078e0204 */
[----:B------:R-:W-:-:S03]  /*33e00*/  PRMT R0, R26, 0x7632, R0 ;  /* 0x000076321a007816 */ /* 0x000fc60000000000 */
[----:B------:R-:W-:-:S04]  /*33e10*/  IMAD.WIDE R8, R23, 0x2, R6 ;  /* 0x0000000217087825 */ /* 0x000fc800078e0206 */
[----:B------:R-:W-:-:S04]  /*33e20*/  IMAD.WIDE R10, R23, 0x2, R20 ;  /* 0x00000002170a7825 */ /* 0x000fc800078e0214 */
[----:B------:R-:W-:-:S04]  /*33e30*/  IMAD.WIDE R2, R25, 0x2, R2 ;  /* 0x0000000219027825 */ /* 0x000fc800078e0202 */
[----:B------:R-:W-:-:S04]  /*33e40*/  IMAD.WIDE R4, R25, 0x2, R4 ;  /* 0x0000000219047825 */ /* 0x000fc800078e0204 */
[----:B------:R-:W-:-:S04]  /*33e50*/  IMAD.WIDE R6, R25, 0x2, R6 ;  /* 0x0000000219067825 */ /* 0x000fc800078e0206 */
[----:B------:R-:W-:Y:S01]  /*33e60*/  IMAD.WIDE R20, R25, 0x2, R20 ;  /* 0x0000000219147825 */ /* 0x000fe200078e0214 */
[----:B--2---:R-:W-:Y:S01]  /*33e70*/  PRMT R12, R28, 0x7632, R12 ;  /* 0x000076321c0c7816 */ /* 0x004fe2000000000c */
[----:B------:R0:W-:Y:S01]  /*33e80*/  @P2 STG.E.U16 [R16.64], R28 ;  /* 0x0000001c10002986 */ /* 0x0001e2000c101506 */
[----:B---3--:R-:W-:-:S03]  /*33e90*/  PRMT R13, R29, 0x7632, R13 ;  /* 0x000076321d0d7816 */ /* 0x008fc6000000000d */
[----:B------:R0:W-:Y:S04]  /*33ea0*/  @P3 STG.E.U16 [R8.64], R29 ;  /* 0x0000001d08003986 */ /* 0x0001e8000c101506 */
[----:B----4-:R0:W-:Y:S04]  /*33eb0*/  @P0 STG.E.U16 [R10.64], R19 ;  /* 0x000000130a000986 */ /* 0x0101e8000c101506 */
[----:B------:R0:W-:Y:S04]  /*33ec0*/  @P4 STG.E.U16 [R2.64], R0 ;  /* 0x0000000002004986 */ /* 0x0001e8000c101506 */
[----:B------:R0:W-:Y:S04]  /*33ed0*/  @P6 STG.E.U16 [R4.64], R12 ;  /* 0x0000000c04006986 */ /* 0x0001e8000c101506 */
[----:B------:R0:W-:Y:S01]  /*33ee0*/  @P1 STG.E.U16 [R6.64], R13 ;  /* 0x0000000d06001986 */ /* 0x0001e2000c101506 */
[----:B------:R-:W-:Y:S05]  /*33ef0*/  @!P5 EXIT ;  /* 0x000000000000d94d */ /* 0x000fea0003800000 */
[----:B0-----:R-:W-:-:S05]  /*33f00*/  PRMT R10, R19, 0x7632, R10 ;  /* 0x00007632130a7816 */ /* 0x001fca000000000a */
[----:B------:R-:W-:Y:S01]  /*33f10*/  STG.E.U16 [R20.64], R10 ;  /* 0x0000000a14007986 */ /* 0x000fe2000c101506 */
[----:B------:R-:W-:Y:S05]  /*33f20*/  EXIT ;  /* 0x000000000000794d */ /* 0x000fea0003800000 */
.L_x_3:
[----:B------:R-:W-:-:S00]  /*33f30*/  BRA `(.L_x_3) ;  /* 0xfffffff000007947 */ /* 0x000fc0000383ffff */
[----:B------:R-:W-:-:S00]  /*33f40*/  NOP ;  /* 0x0000000000007918 */ /* 0x000fc00000000000 */
        /* <DEDUP_REMOVED lines=11> */
.L_x_4:


//--------------------- .nv.shared.matmul_kernel  --------------------------
	.section	.nv.shared.matmul_kernel,"aw",@nobits
	.sectionflags	@""
	.align	16
